def matmul_kernel(
    a_ptr,
    b_ptr,
    c_ptr,
    M,
    N,
    K,
    stride_am,
    stride_ak,
    stride_bk,
    stride_bn,
    stride_cm,
    stride_cn,
    BLOCK_M: tl.constexpr,
    BLOCK_N: tl.constexpr,
    BLOCK_K: tl.constexpr,
    GROUP_M: tl.constexpr,
):
    pid = tl.program_id(axis=0)
    num_pid_m = tl.cdiv(M, BLOCK_M)
    num_pid_n = tl.cdiv(N, BLOCK_N)
    num_pid_in_group = GROUP_M * num_pid_n
    group_id = pid // num_pid_in_group
    first_pid_m = group_id * GROUP_M
    group_size_m = min(num_pid_m - first_pid_m, GROUP_M)
    pid_m = first_pid_m + ((pid % num_pid_in_group) % group_size_m)
    pid_n = (pid % num_pid_in_group) // group_size_m

    offs_am = (pid_m * BLOCK_M + tl.arange(0, BLOCK_M)) % M
    offs_bn = (pid_n * BLOCK_N + tl.arange(0, BLOCK_N)) % N
    offs_k = tl.arange(0, BLOCK_K)
    a_ptrs = a_ptr + offs_am[:, None] * stride_am + offs_k[None, :] * stride_ak
    b_ptrs = b_ptr + offs_k[:, None] * stride_bk + offs_bn[None, :] * stride_bn

    acc = tl.zeros((BLOCK_M, BLOCK_N), dtype=tl.float32)
    for kk in range(0, tl.cdiv(K, BLOCK_K)):
        a = tl.load(a_ptrs, mask=offs_k[None, :] < K - kk * BLOCK_K, other=0.0)
        b = tl.load(b_ptrs, mask=offs_k[:, None] < K - kk * BLOCK_K, other=0.0)
        acc = tl.dot(a, b, acc)
        a_ptrs += BLOCK_K * stride_ak
        b_ptrs += BLOCK_K * stride_bk

    c = acc.to(c_ptr.dtype.element_ty)
    offs_cm = pid_m * BLOCK_M + tl.arange(0, BLOCK_M)
    offs_cn = pid_n * BLOCK_N + tl.arange(0, BLOCK_N)
    c_ptrs = c_ptr + offs_cm[:, None] * stride_cm + offs_cn[None, :] * stride_cn
    mask = (offs_cm[:, None] < M) & (offs_cn[None, :] < N)
    tl.store(c_ptrs, c, mask=mask)

# config = {"BLOCK_K": 128, "BLOCK_M": 512, "BLOCK_N": 64, "GROUP_M": 8, "arch": "sm_100", "dtype": "fp8e5m2", "num_ctas": 1, "num_stages": 3, "num_warps": 2}
# arch = sm_100


// ===== COMPILED SASS (sm_100a) =====

	.target	sm_100a

	.elftype	@"ET_EXEC"


//--------------------- .note.nv.tkinfo           --------------------------
	.section	.note.nv.tkinfo,"",@"SHT_NOTE"
	.sectionflags	@"SHF_NOTE_NV_TKINFO"
	.tkinfo
        /*0018*/ 	.word	0x00000081
        /*0030*/ 	.string	""
        /*0030*/ 	.string	"ptxas-blackwell"
        /*0030*/ 	.string	"Cuda compilation tools, release 12.9, V12.9.86"
        /*0030*/ 	.string	"Build cuda_12.9.r12.9/compiler.36037853_0"
        /*0030*/ 	.string	"-v  -suppress-debug-info  -lineinfo  -arch sm_100a "



//--------------------- .note.nv.cuver            --------------------------
	.section	.note.nv.cuver,"",@"SHT_NOTE"
	.sectionflags	@"SHF_NOTE_NV_CUVER"
        /*0018*/ 	.short	0x0001
        /*001a*/ 	.short	0x0064
        /*001c*/ 	.short	0x0001
        /*001e*/ 	.short	0x0000
        /*0020*/ 	.short	0x0001
        /*0022*/ 	.short	0x0000


//--------------------- .nv.info                  --------------------------
	.section	.nv.info,"",@"SHT_CUDA_INFO"
	.align	4


	//----- nvinfo : EIATTR_REGCOUNT
	.align		4
        /*0000*/ 	.byte	0x04, 0x2f
        /*0002*/ 	.short	(.L_1 - .L_0)
	.align		4
.L_0:
        /*0004*/ 	.word	index@(matmul_kernel)
        /*0008*/ 	.word	0x00000020


	//----- nvinfo : EIATTR_FRAME_SIZE
	.align		4
.L_1:
        /*000c*/ 	.byte	0x04, 0x11
        /*000e*/ 	.short	(.L_3 - .L_2)
	.align		4
.L_2:
        /*0010*/ 	.word	index@(matmul_kernel)
        /*0014*/ 	.word	0x00007778


	//----- nvinfo : EIATTR_MIN_STACK_SIZE
	.align		4
.L_3:
        /*0018*/ 	.byte	0x04, 0x12
        /*001a*/ 	.short	(.L_5 - .L_4)
	.align		4
.L_4:
        /*001c*/ 	.word	index@(matmul_kernel)
        /*0020*/ 	.word	0x00007778
.L_5:


//--------------------- .nv.info.matmul_kernel    --------------------------
	.section	.nv.info.matmul_kernel,"",@"SHT_CUDA_INFO"
	.sectionflags	@""
	.align	4


	//----- nvinfo : EIATTR_CUDA_API_VERSION
	.align		4
        /*0000*/ 	.byte	0x04, 0x37
        /*0002*/ 	.short	(.L_7 - .L_6)
.L_6:
        /*0004*/ 	.word	0x00000081


	//----- nvinfo : EIATTR_KPARAM_INFO
	.align		4
.L_7:
        /*0008*/ 	.byte	0x04, 0x17
        /*000a*/ 	.short	(.L_9 - .L_8)
.L_8:
        /*000c*/ 	.word	0x00000000
        /*0010*/ 	.short	0x000d
        /*0012*/ 	.short	0x0048
        /*0014*/ 	.byte	0x00, 0xf4, 0x21, 0x00


	//----- nvinfo : EIATTR_KPARAM_INFO
	.align		4
.L_9:
        /*0018*/ 	.byte	0x04, 0x17
        /*001a*/ 	.short	(.L_11 - .L_10)
.L_10:
        /*001c*/ 	.word	0x00000000
        /*0020*/ 	.short	0x000c
        /*0022*/ 	.short	0x0040
        /*0024*/ 	.byte	0x00, 0xf4, 0x21, 0x00


	//----- nvinfo : EIATTR_KPARAM_INFO
	.align		4
.L_11:
        /*0028*/ 	.byte	0x04, 0x17
        /*002a*/ 	.short	(.L_13 - .L_12)
.L_12:
        /*002c*/ 	.word	0x00000000
        /*0030*/ 	.short	0x000b
        /*0032*/ 	.short	0x0038
        /*0034*/ 	.byte	0x00, 0xf0, 0x11, 0x00


	//----- nvinfo : EIATTR_KPARAM_INFO
	.align		4
.L_13:
        /*0038*/ 	.byte	0x04, 0x17
        /*003a*/ 	.short	(.L_15 - .L_14)
.L_14:
        /*003c*/ 	.word	0x00000000
        /*0040*/ 	.short	0x000a
        /*0042*/ 	.short	0x0034
        /*0044*/ 	.byte	0x00, 0xf0, 0x11, 0x00


	//----- nvinfo : EIATTR_KPARAM_INFO
	.align		4
.L_15:
        /*0048*/ 	.byte	0x04, 0x17
        /*004a*/ 	.short	(.L_17 - .L_16)
.L_16:
        /*004c*/ 	.word	0x00000000
        /*0050*/ 	.short	0x0009
        /*0052*/ 	.short	0x0030
        /*0054*/ 	.byte	0x00, 0xf0, 0x11, 0x00


	//----- nvinfo : EIATTR_KPARAM_INFO
	.align		4
.L_17:
        /*0058*/ 	.byte	0x04, 0x17
        /*005a*/ 	.short	(.L_19 - .L_18)
.L_18:
        /*005c*/ 	.word	0x00000000
        /*0060*/ 	.short	0x0008
        /*0062*/ 	.short	0x002c
        /*0064*/ 	.byte	0x00, 0xf0, 0x11, 0x00


	//----- nvinfo : EIATTR_KPARAM_INFO
	.align		4
.L_19:
        /*0068*/ 	.byte	0x04, 0x17
        /*006a*/ 	.short	(.L_21 - .L_20)
.L_20:
        /*006c*/ 	.word	0x00000000
        /*0070*/ 	.short	0x0007
        /*0072*/ 	.short	0x0028
        /*0074*/ 	.byte	0x00, 0xf0, 0x11, 0x00


	//----- nvinfo : EIATTR_KPARAM_INFO
	.align		4
.L_21:
        /*0078*/ 	.byte	0x04, 0x17
        /*007a*/ 	.short	(.L_23 - .L_22)
.L_22:
        /*007c*/ 	.word	0x00000000
        /*0080*/ 	.short	0x0006
        /*0082*/ 	.short	0x0024
        /*0084*/ 	.byte	0x00, 0xf0, 0x11, 0x00


	//----- nvinfo : EIATTR_KPARAM_INFO
	.align		4
.L_23:
        /*0088*/ 	.byte	0x04, 0x17
        /*008a*/ 	.short	(.L_25 - .L_24)
.L_24:
        /*008c*/ 	.word	0x00000000
        /*0090*/ 	.short	0x0005
        /*0092*/ 	.short	0x0020
        /*0094*/ 	.byte	0x00, 0xf0, 0x11, 0x00


	//----- nvinfo : EIATTR_KPARAM_INFO
	.align		4
.L_25:
        /*0098*/ 	.byte	0x04, 0x17
        /*009a*/ 	.short	(.L_27 - .L_26)
.L_26:
        /*009c*/ 	.word	0x00000000
        /*00a0*/ 	.short	0x0004
        /*00a2*/ 	.short	0x001c
        /*00a4*/ 	.byte	0x00, 0xf0, 0x11, 0x00


	//----- nvinfo : EIATTR_KPARAM_INFO
	.align		4
.L_27:
        /*00a8*/ 	.byte	0x04, 0x17
        /*00aa*/ 	.short	(.L_29 - .L_28)
.L_28:
        /*00ac*/ 	.word	0x00000000
        /*00b0*/ 	.short	0x0003
        /*00b2*/ 	.short	0x0018
        /*00b4*/ 	.byte	0x00, 0xf0, 0x11, 0x00


	//----- nvinfo : EIATTR_KPARAM_INFO
	.align		4
.L_29:
        /*00b8*/ 	.byte	0x04, 0x17
        /*00ba*/ 	.short	(.L_31 - .L_30)
.L_30:
        /*00bc*/ 	.word	0x00000000
        /*00c0*/ 	.short	0x0002
        /*00c2*/ 	.short	0x0010
        /*00c4*/ 	.byte	0x00, 0xf4, 0x21, 0x00


	//----- nvinfo : EIATTR_KPARAM_INFO
	.align		4
.L_31:
        /*00c8*/ 	.byte	0x04, 0x17
        /*00ca*/ 	.short	(.L_33 - .L_32)
.L_32:
        /*00cc*/ 	.word	0x00000000
        /*00d0*/ 	.short	0x0001
        /*00d2*/ 	.short	0x0008
        /*00d4*/ 	.byte	0x00, 0xf4, 0x21, 0x00


	//----- nvinfo : EIATTR_KPARAM_INFO
	.align		4
.L_33:
        /*00d8*/ 	.byte	0x04, 0x17
        /*00da*/ 	.short	(.L_35 - .L_34)
.L_34:
        /*00dc*/ 	.word	0x00000000
        /*00e0*/ 	.short	0x0000
        /*00e2*/ 	.short	0x0000
        /*00e4*/ 	.byte	0x00, 0xf4, 0x21, 0x00


	//----- nvinfo : EIATTR_SPARSE_MMA_MASK
	.align		4
.L_35:
        /*00e8*/ 	.byte	0x03, 0x50
        /*00ea*/ 	.short	0x0000


	//----- nvinfo : EIATTR_MAXREG_COUNT
	.align		4
        /*00ec*/ 	.byte	0x03, 0x1b
        /*00ee*/ 	.short	0x00ff


	//----- nvinfo : EIATTR_NUM_BARRIERS
	.align		4
        /*00f0*/ 	.byte	0x02, 0x4c
        /*00f2*/ 	.byte	0x01
	.zero		1


	//----- nvinfo : EIATTR_ANNOTATIONS
	.align		4
        /*00f4*/ 	.byte	0x04, 0x55
        /*00f6*/ 	.short	(.L_37 - .L_36)


	//   ....[0]....
.L_36:
        /*00f8*/ 	.word	0x00000001
        /*00fc*/ 	.byte	0x50, 0x00, 0x00, 0x00, 0x01, 0x00, 0x00, 0x00, 0x90, 0x00, 0x00, 0x00, 0x01, 0x00, 0x00, 0x00
        /* <DEDUP_REMOVED lines=3810> */
        /*ef2c*/ 	.byte	0x30, 0x99, 0x03, 0x00, 0x01, 0x00, 0x00, 0x00, 0x40, 0x99, 0x03, 0x00


	//----- nvinfo : EIATTR_VRC_CTA_INIT_COUNT
	.align		4
.L_37:
        /*ef38*/ 	.byte	0x02, 0x4a
	.zero		1
	.zero		1


	//----- nvinfo : EIATTR_EXIT_INSTR_OFFSETS
	.align		4
        /*ef3c*/ 	.byte	0x04, 0x1c
        /*ef3e*/ 	.short	(.L_39 - .L_38)


	//   ....[0]....
.L_38:
        /*ef40*/ 	.word	0x000d5040


	//   ....[1]....
        /*ef44*/ 	.word	0x000d5060


	//----- nvinfo : EIATTR_REQNTID
	.align		4
.L_39:
        /*ef48*/ 	.byte	0x04, 0x10
        /*ef4a*/ 	.short	(.L_41 - .L_40)
.L_40:
        /*ef4c*/ 	.word	0x00000040
        /*ef50*/ 	.word	0x00000001
        /*ef54*/ 	.word	0x00000001


	//----- nvinfo : EIATTR_CBANK_PARAM_SIZE
	.align		4
.L_41:
        /*ef58*/ 	.byte	0x03, 0x19
        /*ef5a*/ 	.short	0x0050


	//----- nvinfo : EIATTR_PARAM_CBANK
	.align		4
        /*ef5c*/ 	.byte	0x04, 0x0a
        /*ef5e*/ 	.short	(.L_43 - .L_42)
	.align		4
.L_42:
        /*ef60*/ 	.word	index@(.nv.constant0.matmul_kernel)
        /*ef64*/ 	.short	0x0380
        /*ef66*/ 	.short	0x0050


	//----- nvinfo : EIATTR_SW_WAR
	.align		4
.L_43:
        /*ef68*/ 	.byte	0x04, 0x36
        /*ef6a*/ 	.short	(.L_45 - .L_44)
.L_44:
        /*ef6c*/ 	.word	0x00000008
.L_45:


//--------------------- .nv.compat                --------------------------
	.section	.nv.compat,"",@"SHT_CUDA_COMPAT_INFO"
	.align	4
        /*0000*/ 	.byte	0x02, 0x02, 0x02, 0x00, 0x02, 0x05, 0x05, 0x00, 0x02, 0x03, 0x00, 0x00, 0x02, 0x06, 0x01, 0x00


//--------------------- .nv.callgraph             --------------------------
	.section	.nv.callgraph,"",@"SHT_CUDA_CALLGRAPH"
	.align	4
	.sectionentsize	8
	.align		4
        /*0000*/ 	.word	0x00000000
	.align		4
        /*0004*/ 	.word	0xffffffff
	.align		4
        /*0008*/ 	.word	0x00000000
	.align		4
        /*000c*/ 	.word	0xfffffffe
	.align		4
        /*0010*/ 	.word	0x00000000
	.align		4
        /*0014*/ 	.word	0xfffffffd
	.align		4
        /*0018*/ 	.word	0x00000000
	.align		4
        /*001c*/ 	.word	0xfffffffc


//--------------------- .text.matmul_kernel       --------------------------
	.section	.text.matmul_kernel,"ax",@progbits
	.align	128
        .global         matmul_kernel
        .type           matmul_kernel,@function
        .size           matmul_kernel,(.L_x_3 - matmul_kernel)
        .other          matmul_kernel,@"STO_CUDA_ENTRY STV_DEFAULT"
matmul_kernel:
.text.matmul_kernel:
[----:B------:R-:W0:Y:S02]  /*0000*/  LDC R1, c[0x0][0x37c] ;  /* 0x0000df00ff017b82 */ /* 0x000e240000000800 */
[----:B0-----:R-:W-:-:S06]  /*0010*/  VIADD R1, R1, 0xffff8888 ;  /* 0xffff888801017836 */ /* 0x001fcc0000000000 */
[----:B------:R-:W0:Y:S01]  /*0020*/  LDC.64 R2, c[0x0][0x398] ;  /* 0x0000e600ff027b82 */ /* 0x000e220000000a00 */
[----:B------:R-:W1:Y:S01]  /*0030*/  S2R R14, SR_TID.X ;  /* 0x00000000000e7919 */ /* 0x000e620000002100 */
[----:B------:R-:W2:Y:S01]  /*0040*/  LDCU UR49, c[0x0][0x3a0] ;  /* 0x00007400ff3177ac */ /* 0x000ea20008000800 */
[----:B------:R-:W-:Y:S01]  /*0050*/  STL [R1+0x7d0], RZ ;  /* 0x0007d0ff01007387 */ /* 0x000fe20000100800 */
[----:B------:R-:W-:Y:S01]  /*0060*/  UMOV UR4, 0x400 ;  /* 0x0000040000047882 */ /* 0x000fe20000000000 */
[----:B------:R-:W3:Y:S03]  /*0070*/  LDCU.64 UR28, c[0x0][0x358] ;  /* 0x00006b00ff1c77ac */ /* 0x000ee60008000a00 */
[----:B------:R-:W4:Y:S01]  /*0080*/  S2UR UR5, SR_CgaCtaId ;  /* 0x00000000000579c3 */ /* 0x000f220000008800 */
[----:B------:R-:W-:Y:S04]  /*0090*/  STL [R1+0x7d4], RZ ;  /* 0x0007d4ff01007387 */ /* 0x000fe80000100800 */
[----:B------:R-:W-:Y:S04]  /*00a0*/  STL [R1+0x7d8], RZ ;  /* 0x0007d8ff01007387 */ /* 0x000fe80000100800 */
[----:B------:R-:W-:Y:S01]  /*00b0*/  STL [R1+0x7dc], RZ ;  /* 0x0007dcff01007387 */ /* 0x000fe20000100800 */
[----:B--2---:R-:W-:-:S03]  /*00c0*/  UIADD3 UR49, UPT, UPT, UR49, 0x7f, URZ ;  /* 0x0000007f31317890 */ /* 0x004fc6000fffe0ff */
[----:B------:R-:W-:Y:S01]  /*00d0*/  STL [R1+0x7c0], RZ ;  /* 0x0007c0ff01007387 */ /* 0x000fe20000100800 */
[----:B0-----:R-:W-:-:S03]  /*00e0*/  VIADD R0, R3, 0x3f ;  /* 0x0000003f03007836 */ /* 0x001fc60000000000 */
[----:B------:R-:W-:Y:S01]  /*00f0*/  STL [R1+0x7c4], RZ ;  /* 0x0007c4ff01007387 */ /* 0x000fe20000100800 */
[----:B------:R-:W-:-:S03]  /*0100*/  UISETP.GE.AND UP0, UPT, UR49, 0x80, UPT ;  /* 0x000000803100788c */ /* 0x000fc6000bf06270 */
[----:B------:R-:W-:Y:S01]  /*0110*/  STL [R1+0x7c8], RZ ;  /* 0x0007c8ff01007387 */ /* 0x000fe20000100800 */
[----:B------:R-:W-:Y:S01]  /*0120*/  SHF.R.S32.HI R5, RZ, 0x1f, R0 ;  /* 0x0000001fff057819 */ /* 0x000fe20000011400 */
[----:B----4-:R-:W-:Y:S02]  /*0130*/  ULEA UR4, UR5, UR4, 0x18 ;  /* 0x0000000405047291 */ /* 0x010fe4000f8ec0ff */
[----:B------:R-:W-:Y:S01]  /*0140*/  STL [R1+0x7cc], RZ ;  /* 0x0007ccff01007387 */ /* 0x000fe20000100800 */
[----:B------:R-:W-:-:S03]  /*0150*/  LEA.HI R5, R5, R0, RZ, 0x6 ;  /* 0x0000000005057211 */ /* 0x000fc600078f30ff */
[----:B------:R-:W-:Y:S01]  /*0160*/  STL [R1+0x7e0], RZ ;  /* 0x0007e0ff01007387 */ /* 0x000fe20000100800 */
[----:B------:R-:W-:-:S03]  /*0170*/  SHF.R.S32.HI R0, RZ, 0x6, R5 ;  /* 0x00000006ff007819 */ /* 0x000fc60000011405 */
[----:B------:R-:W-:Y:S02]  /*0180*/  STL [R1+0x7e4], RZ ;  /* 0x0007e4ff01007387 */ /* 0x000fe40000100800 */
[----:B------:R-:W-:Y:S02]  /*0190*/  IMAD.SHL.U32 R0, R0, 0x8, RZ ;  /* 0x0000000800007824 */ /* 0x000fe400078e00ff */
[----:B------:R-:W-:Y:S03]  /*01a0*/  STL [R1+0x7e8], RZ ;  /* 0x0007e8ff01007387 */ /* 0x000fe60000100800 */
[-C--:B------:R-:W-:Y:S01]  /*01b0*/  IABS R9, R0.reuse ;  /* 0x0000000000097213 */ /* 0x080fe20000000000 */
[----:B------:R-:W-:Y:S01]  /*01c0*/  STL [R1+0x7ec], RZ ;  /* 0x0007ecff01007387 */ /* 0x000fe20000100800 */
[----:B------:R-:W-:Y:S02]  /*01d0*/  IABS R12, R0 ;  /* 0x00000000000c7213 */ /* 0x000fe40000000000 */
[----:B------:R-:W0:Y:S01]  /*01e0*/  I2F.RP R4, R9 ;  /* 0x0000000900047306 */ /* 0x000e220000209400 */
[----:B------:R-:W-:Y:S04]  /*01f0*/  STL [R1+0xc60], RZ ;  /* 0x000c60ff01007387 */ /* 0x000fe80000100800 */
[----:B------:R-:W-:Y:S04]  /*0200*/  STL [R1+0xc64], RZ ;  /* 0x000c64ff01007387 */ /* 0x000fe80000100800 */
[----:B------:R-:W-:Y:S04]  /*0210*/  STL [R1+0xc68], RZ ;  /* 0x000c68ff01007387 */ /* 0x000fe80000100800 */
[----:B------:R-:W-:Y:S01]  /*0220*/  STL [R1+0xc6c], RZ ;  /* 0x000c6cff01007387 */ /* 0x000fe20000100800 */
[----:B0-----:R-:W0:Y:S03]  /*0230*/  MUFU.RCP R4, R4 ;  /* 0x0000000400047308 */ /* 0x001e260000001000 */
[----:B------:R-:W-:Y:S04]  /*0240*/  STL [R1+0xc50], RZ ;  /* 0x000c50ff01007387 */ /* 0x000fe80000100800 */
[----:B------:R-:W-:Y:S04]  /*0250*/  STL [R1+0xc54], RZ ;  /* 0x000c54ff01007387 */ /* 0x000fe80000100800 */
[----:B------:R-:W-:Y:S04]  /*0260*/  STL [R1+0xc58], RZ ;  /* 0x000c58ff01007387 */ /* 0x000fe80000100800 */
[----:B------:R-:W-:Y:S01]  /*0270*/  STL [R1+0xc5c], RZ ;  /* 0x000c5cff01007387 */ /* 0x000fe20000100800 */
[----:B0-----:R-:W-:-:S03]  /*0280*/  VIADD R6, R4, 0xffffffe ;  /* 0x0ffffffe04067836 */ /* 0x001fc60000000000 */
[----:B------:R-:W-:Y:S01]  /*0290*/  STL [R1+0xc40], RZ ;  /* 0x000c40ff01007387 */ /* 0x000fe20000100800 */
[----:B------:R-:W-:Y:S01]  /*02a0*/  IMAD.MOV R4, RZ, RZ, -R12 ;  /* 0x000000ffff047224 */ /* 0x000fe200078e0a0c */
[----:B------:R0:W2:Y:S02]  /*02b0*/  F2I.FTZ.U32.TRUNC.NTZ R7, R6 ;  /* 0x0000000600077305 */ /* 0x0000a4000021f000 */
[----:B------:R-:W-:Y:S04]  /*02c0*/  STL [R1+0xc44], RZ ;  /* 0x000c44ff01007387 */ /* 0x000fe80000100800 */
[----:B------:R-:W-:Y:S04]  /*02d0*/  STL [R1+0xc48], RZ ;  /* 0x000c48ff01007387 */ /* 0x000fe80000100800 */
[----:B------:R-:W-:Y:S01]  /*02e0*/  STL [R1+0xc4c], RZ ;  /* 0x000c4cff01007387 */ /* 0x000fe20000100800 */
[----:B0-----:R-:W-:-:S03]  /*02f0*/  IMAD.MOV.U32 R6, RZ, RZ, RZ ;  /* 0x000000ffff067224 */ /* 0x001fc600078e00ff */
[----:B------:R-:W-:Y:S01]  /*0300*/  STL [R1+0xc30], RZ ;  /* 0x000c30ff01007387 */ /* 0x000fe20000100800 */
[----:B--2---:R-:W-:-:S03]  /*0310*/  IMAD.MOV R8, RZ, RZ, -R7 ;  /* 0x000000ffff087224 */ /* 0x004fc600078e0a07 */
[----:B------:R-:W-:Y:S01]  /*0320*/  STL [R1+0xc34], RZ ;  /* 0x000c34ff01007387 */ /* 0x000fe20000100800 */
[----:B------:R-:W-:-:S03]  /*0330*/  IMAD R11, R8, R9, RZ ;  /* 0x00000009080b7224 */ /* 0x000fc600078e02ff */
[----:B------:R-:W-:Y:S01]  /*0340*/  STL [R1+0xc38], RZ ;  /* 0x000c38ff01007387 */ /* 0x000fe20000100800 */
[----:B------:R-:W-:-:S03]  /*0350*/  IMAD.HI.U32 R7, R7, R11, R6 ;  /* 0x0000000b07077227 */ /* 0x000fc600078e0006 */
[----:B------:R-:W-:Y:S04]  /*0360*/  STL [R1+0xc3c], RZ ;  /* 0x000c3cff01007387 */ /* 0x000fe80000100800 */
        /* <DEDUP_REMOVED lines=232> */
[----:B------:R-:W-:Y:S01]  /*11f0*/  STL [R1+0x450], RZ ;  /* 0x000450ff01007387 */ /* 0x000fe20000100800 */
[----:B------:R-:W0:Y:S03]  /*1200*/  S2R R5, SR_CTAID.X ;  /* 0x0000000000057919 */ /* 0x000e260000002500 */
        /* <DEDUP_REMOVED lines=8> */
[----:B0-----:R-:W-:-:S03]  /*1290*/  IABS R10, R5 ;  /* 0x00000005000a7213 */ /* 0x001fc60000000000 */
[----:B------:R-:W-:Y:S02]  /*12a0*/  STL [R1+0x474], RZ ;  /* 0x000474ff01007387 */ /* 0x000fe40000100800 */
[----:B------:R-:W-:Y:S02]  /*12b0*/  IMAD.MOV.U32 R8, RZ, RZ, R10 ;  /* 0x000000ffff087224 */ /* 0x000fe400078e000a */
[----:B------:R-:W-:Y:S02]  /*12c0*/  STL [R1+0x478], RZ ;  /* 0x000478ff01007387 */ /* 0x000fe40000100800 */
[----:B------:R-:W-:Y:S02]  /*12d0*/  IMAD.HI.U32 R7, R7, R8, RZ ;  /* 0x0000000807077227 */ /* 0x000fe400078e00ff */
[----:B------:R-:W-:Y:S02]  /*12e0*/  STL [R1+0x47c], RZ ;  /* 0x00047cff01007387 */ /* 0x000fe40000100800 */
[----:B------:R-:W-:-:S02]  /*12f0*/  IMAD R4, R7, R4, R8 ;  /* 0x0000000407047224 */ /* 0x000fc400078e0208 */
[----:B------:R-:W-:Y:S03]  /*1300*/  STL [R1+0x890], RZ ;  /* 0x000890ff01007387 */ /* 0x000fe60000100800 */
[----:B------:R-:W-:Y:S01]  /*1310*/  ISETP.GT.U32.AND P1, PT, R9, R4, PT ;  /* 0x000000040900720c */ /* 0x000fe20003f24070 */
[----:B------:R-:W-:Y:S04]  /*1320*/  STL [R1+0x894], RZ ;  /* 0x000894ff01007387 */ /* 0x000fe80000100800 */
[----:B------:R-:W-:Y:S04]  /*1330*/  STL [R1+0x898], RZ ;  /* 0x000898ff01007387 */ /* 0x000fe80000100800 */
[----:B------:R-:W-:Y:S04]  /*1340*/  STL [R1+0x89c], RZ ;  /* 0x00089cff01007387 */ /* 0x000fe80000100800 */
[----:B------:R-:W-:Y:S01]  /*1350*/  STL [R1+0x490], RZ ;  /* 0x000490ff01007387 */ /* 0x000fe20000100800 */
[----:B------:R-:W-:-:S02]  /*1360*/  @!P1 IMAD.IADD R4, R4, 0x1, -R9 ;  /* 0x0000000104049824 */ /* 0x000fc400078e0a09 */
[----:B------:R-:W-:Y:S01]  /*1370*/  @!P1 VIADD R7, R7, 0x1 ;  /* 0x0000000107079836 */ /* 0x000fe20000000000 */
[----:B------:R-:W-:Y:S01]  /*1380*/  STL [R1+0x494], RZ ;  /* 0x000494ff01007387 */ /* 0x000fe20000100800 */
[----:B------:R-:W-:Y:S02]  /*1390*/  ISETP.NE.AND P1, PT, R0, RZ, PT ;  /* 0x000000ff0000720c */ /* 0x000fe40003f25270 */
[----:B------:R-:W-:Y:S01]  /*13a0*/  ISETP.GE.U32.AND P0, PT, R4, R9, PT ;  /* 0x000000090400720c */ /* 0x000fe20003f06070 */
[----:B------:R-:W-:Y:S01]  /*13b0*/  STL [R1+0x498], RZ ;  /* 0x000498ff01007387 */ /* 0x000fe20000100800 */
[----:B------:R-:W-:-:S03]  /*13c0*/  LOP3.LUT R4, R5, R0, RZ, 0x3c, !PT ;  /* 0x0000000005047212 */ /* 0x000fc600078e3cff */
[----:B------:R-:W-:Y:S01]  /*13d0*/  STL [R1+0x49c], RZ ;  /* 0x00049cff01007387 */ /* 0x000fe20000100800 */
[----:B------:R-:W-:Y:S01]  /*13e0*/  ISETP.GE.AND P2, PT, R4, RZ, PT ;  /* 0x000000ff0400720c */ /* 0x000fe20003f46270 */
[----:B------:R-:W-:Y:S02]  /*13f0*/  VIADD R4, R2, 0x1ff ;  /* 0x000001ff02047836 */ /* 0x000fe40000000000 */
[----:B------:R-:W-:Y:S04]  /*1400*/  STL [R1+0x4b0], RZ ;  /* 0x0004b0ff01007387 */ /* 0x000fe80000100800 */
[----:B------:R-:W-:Y:S01]  /*1410*/  STL [R1+0x4b4], RZ ;  /* 0x0004b4ff01007387 */ /* 0x000fe20000100800 */
[----:B------:R-:W-:-:S03]  /*1420*/  @P0 VIADD R7, R7, 0x1 ;  /* 0x0000000107070836 */ /* 0x000fc60000000000 */
[----:B------:R-:W-:Y:S01]  /*1430*/  STL [R1+0x4b8], RZ ;  /* 0x0004b8ff01007387 */ /* 0x000fe20000100800 */
[----:B------:R-:W-:Y:S01]  /*1440*/  IMAD.MOV.U32 R6, RZ, RZ, R7 ;  /* 0x000000ffff067224 */ /* 0x000fe200078e0007 */
[----:B------:R-:W-:Y:S02]  /*1450*/  SHF.R.S32.HI R7, RZ, 0x1f, R4 ;  /* 0x0000001fff077819 */ /* 0x000fe40000011404 */
[----:B------:R-:W-:Y:S01]  /*1460*/  STL [R1+0x4bc], RZ ;  /* 0x0004bcff01007387 */ /* 0x000fe20000100800 */
[----:B------:R-:W-:Y:S01]  /*1470*/  @!P2 IMAD.MOV R6, RZ, RZ, -R6 ;  /* 0x000000ffff06a224 */ /* 0x000fe200078e0a06 */
[----:B------:R-:W-:Y:S02]  /*1480*/  @!P1 LOP3.LUT R6, RZ, R0, RZ, 0x33, !PT ;  /* 0x00000000ff069212 */ /* 0x000fe400078e33ff */
[----:B------:R-:W-:Y:S01]  /*1490*/  STL [R1+0x4a0], RZ ;  /* 0x0004a0ff01007387 */ /* 0x000fe20000100800 */
[----:B------:R-:W-:Y:S02]  /*14a0*/  LEA.HI R7, R7, R4, RZ, 0x9 ;  /* 0x0000000407077211 */ /* 0x000fe400078f48ff */
[----:B------:R-:W-:Y:S01]  /*14b0*/  IMAD.SHL.U32 R4, R6, 0x8, RZ ;  /* 0x0000000806047824 */ /* 0x000fe200078e00ff */
[----:B------:R-:W-:Y:S01]  /*14c0*/  STL [R1+0x4a4], RZ ;  /* 0x0004a4ff01007387 */ /* 0x000fe20000100800 */
[----:B------:R-:W-:-:S03]  /*14d0*/  IMAD.MOV R6, RZ, RZ, -R6 ;  /* 0x000000ffff067224 */ /* 0x000fc600078e0a06 */
[----:B------:R-:W-:Y:S01]  /*14e0*/  STL [R1+0x4a8], RZ ;  /* 0x0004a8ff01007387 */ /* 0x000fe20000100800 */
[----:B------:R-:W-:Y:S01]  /*14f0*/  LEA.HI.SX32 R7, R7, -R4, 0x17 ;  /* 0x8000000407077211 */ /* 0x000fe200078fbaff */
[----:B------:R-:W-:Y:S02]  /*1500*/  IMAD R13, R0, R6, R5 ;  /* 0x00000006000d7224 */ /* 0x000fe400078e0205 */
[----:B------:R-:W-:Y:S01]  /*1510*/  STL [R1+0x4ac], RZ ;  /* 0x0004acff01007387 */ /* 0x000fe20000100800 */
[----:B------:R-:W-:Y:S01]  /*1520*/  VIMNMX R8, PT, PT, R7, 0x8, PT ;  /* 0x0000000807087848 */ /* 0x000fe20003fe0100 */
[----:B------:R-:W-:Y:S02]  /*1530*/  IMAD.MOV.U32 R6, RZ, RZ, RZ ;  /* 0x000000ffff067224 */ /* 0x000fe400078e00ff */
[----:B------:R-:W-:Y:S01]  /*1540*/  STL [R1+0x4c0], RZ ;  /* 0x0004c0ff01007387 */ /* 0x000fe20000100800 */
[-C--:B------:R-:W-:Y:S02]  /*1550*/  IABS R10, R8.reuse ;  /* 0x00000008000a7213 */ /* 0x080fe40000000000 */
[----:B------:R-:W-:Y:S01]  /*1560*/  IABS R0, R8 ;  /* 0x0000000800007213 */ /* 0x000fe20000000000 */
[----:B------:R-:W-:Y:S01]  /*1570*/  STL [R1+0x4c4], RZ ;  /* 0x0004c4ff01007387 */ /* 0x000fe20000100800 */
[----:B------:R-:W0:Y:S03]  /*1580*/  I2F.RP R9, R10 ;  /* 0x0000000a00097306 */ /* 0x000e260000209400 */
        /* <DEDUP_REMOVED lines=10> */
[----:B------:R-:W-:Y:S04]  /*1630*/  STL [R1+0x4e8], RZ ;  /* 0x0004e8ff01007387 */ /* 0x000fe80000100800 */
[----:B------:R-:W-:Y:S01]  /*1640*/  STL [R1+0x4ec], RZ ;  /* 0x0004ecff01007387 */ /* 0x000fe20000100800 */
[----:B------:R-:W0:Y:S03]  /*1650*/  F2I.FTZ.U32.TRUNC.NTZ R7, R7 ;  /* 0x0000000700077305 */ /* 0x000e26000021f000 */
[----:B------:R-:W-:Y:S04]  /*1660*/  STL [R1+0x4f0], RZ ;  /* 0x0004f0ff01007387 */ /* 0x000fe80000100800 */
[----:B------:R-:W-:Y:S04]  /*1670*/  STL [R1+0x4f4], RZ ;  /* 0x0004f4ff01007387 */ /* 0x000fe80000100800 */
[----:B------:R-:W-:Y:S04]  /*1680*/  STL [R1+0x4f8], RZ ;  /* 0x0004f8ff01007387 */ /* 0x000fe80000100800 */
[----:B------:R-:W-:Y:S01]  /*1690*/  STL [R1+0x4fc], RZ ;  /* 0x0004fcff01007387 */ /* 0x000fe20000100800 */
[----:B0-----:R-:W-:-:S03]  /*16a0*/  IMAD.MOV R11, RZ, RZ, -R7 ;  /* 0x000000ffff0b7224 */ /* 0x001fc600078e0a07 */
[----:B------:R-:W-:Y:S01]  /*16b0*/  STL [R1+0x880], RZ ;  /* 0x000880ff01007387 */ /* 0x000fe20000100800 */
[----:B------:R-:W-:Y:S01]  /*16c0*/  IMAD.MOV.U32 R5, RZ, RZ, R11 ;  /* 0x000000ffff057224 */ /* 0x000fe200078e000b */
[----:B------:R-:W-:Y:S02]  /*16d0*/  IABS R11, R13 ;  /* 0x0000000d000b7213 */ /* 0x000fe40000000000 */
[----:B------:R-:W-:Y:S01]  /*16e0*/  STL [R1+0x884], RZ ;  /* 0x000884ff01007387 */ /* 0x000fe20000100800 */
[----:B------:R-:W-:-:S03]  /*16f0*/  IMAD R5, R5, R10, RZ ;  /* 0x0000000a05057224 */ /* 0x000fc600078e02ff */
[----:B------:R-:W-:Y:S01]  /*1700*/  STL [R1+0x888], RZ ;  /* 0x000888ff01007387 */ /* 0x000fe20000100800 */
[----:B------:R-:W-:-:S03]  /*1710*/  IMAD.HI.U32 R6, R7, R5, R6 ;  /* 0x0000000507067227 */ /* 0x000fc600078e0006 */
[----:B------:R-:W-:Y:S01]  /*1720*/  STL [R1+0x88c], RZ ;  /* 0x00088cff01007387 */ /* 0x000fe20000100800 */
[----:B------:R-:W-:Y:S02]  /*1730*/  IMAD.MOV R5, RZ, RZ, -R0 ;  /* 0x000000ffff057224 */ /* 0x000fe400078e0a00 */
[----:B------:R-:W-:Y:S01]  /*1740*/  IMAD.HI.U32 R0, R6, R11, RZ ;  /* 0x0000000b06007227 */ /* 0x000fe200078e00ff */
[----:B------:R-:W-:Y:S01]  /*1750*/  STL [R1+0x510], RZ ;  /* 0x000510ff01007387 */ /* 0x000fe20000100800 */
[----:B-1----:R-:W-:Y:S02]  /*1760*/  LOP3.LUT R6, R14, 0x3f, RZ, 0xc0, !PT ;  /* 0x0000003f0e067812 */ /* 0x002fe400078ec0ff */
[----:B------:R-:W-:Y:S01]  /*1770*/  IMAD R5, R0, R5, R11 ;  /* 0x0000000500057224 */ /* 0x000fe200078e020b */
[----:B------:R-:W-:Y:S04]  /*1780*/  STL [R1+0x514], RZ ;  /* 0x000514ff01007387 */ /* 0x000fe80000100800 */
[----:B------:R-:W-:Y:S01]  /*1790*/  STL [R1+0x518], RZ ;  /* 0x000518ff01007387 */ /* 0x000fe20000100800 */
[----:B------:R-:W-:-:S03]  /*17a0*/  ISETP.GT.U32.AND P1, PT, R10, R5, PT ;  /* 0x000000050a00720c */ /* 0x000fc60003f24070 */
[----:B------:R-:W-:Y:S04]  /*17b0*/  STL [R1+0x51c], RZ ;  /* 0x00051cff01007387 */ /* 0x000fe80000100800 */
[----:B------:R-:W-:Y:S04]  /*17c0*/  STL [R1+0x530], RZ ;  /* 0x000530ff01007387 */ /* 0x000fe80000100800 */
[----:B------:R-:W-:Y:S02]  /*17d0*/  STL [R1+0x534], RZ ;  /* 0x000534ff01007387 */ /* 0x000fe40000100800 */
[----:B------:R-:W-:-:S02]  /*17e0*/  @!P1 IMAD.IADD R5, R5, 0x1, -R10 ;  /* 0x0000000105059824 */ /* 0x000fc400078e0a0a */
[----:B------:R-:W-:Y:S01]  /*17f0*/  STL [R1+0x538], RZ ;  /* 0x000538ff01007387 */ /* 0x000fe20000100800 */
[----:B------:R-:W-:Y:S01]  /*1800*/  @!P1 VIADD R0, R0, 0x1 ;  /* 0x0000000100009836 */ /* 0x000fe20000000000 */
[----:B------:R-:W-:Y:S02]  /*1810*/  ISETP.NE.AND P1, PT, R8, RZ, PT ;  /* 0x000000ff0800720c */ /* 0x000fe40003f25270 */
[----:B------:R-:W-:Y:S01]  /*1820*/  STL [R1+0x53c], RZ ;  /* 0x00053cff01007387 */ /* 0x000fe20000100800 */
[----:B------:R-:W-:Y:S02]  /*1830*/  ISETP.GE.U32.AND P0, PT, R5, R10, PT ;  /* 0x0000000a0500720c */ /* 0x000fe40003f06070 */
[----:B------:R-:W-:Y:S01]  /*1840*/  LOP3.LUT R5, R13, R8, RZ, 0x3c, !PT ;  /* 0x000000080d057212 */ /* 0x000fe200078e3cff */
[----:B------:R-:W-:Y:S03]  /*1850*/  STL [R1+0x520], RZ ;  /* 0x000520ff01007387 */ /* 0x000fe60000100800 */
[----:B------:R-:W-:Y:S01]  /*1860*/  ISETP.GE.AND P2, PT, R5, RZ, PT ;  /* 0x000000ff0500720c */ /* 0x000fe20003f46270 */
[----:B------:R-:W-:Y:S04]  /*1870*/  STL [R1+0x524], RZ ;  /* 0x000524ff01007387 */ /* 0x000fe80000100800 */
[----:B------:R-:W-:Y:S02]  /*1880*/  STL [R1+0x528], RZ ;  /* 0x000528ff01007387 */ /* 0x000fe40000100800 */
[----:B------:R-:W-:-:S02]  /*1890*/  @P0 VIADD R0, R0, 0x1 ;  /* 0x0000000100000836 */ /* 0x000fc40000000000 */
[----:B------:R-:W-:Y:S04]  /*18a0*/  STL [R1+0x52c], RZ ;  /* 0x00052cff01007387 */ /* 0x000fe80000100800 */
[----:B------:R-:W-:Y:S01]  /*18b0*/  STL [R1+0x540], RZ ;  /* 0x000540ff01007387 */ /* 0x000fe20000100800 */
[----:B------:R-:W-:Y:S01]  /*18c0*/  @!P2 IMAD.MOV R0, RZ, RZ, -R0 ;  /* 0x000000ffff00a224 */ /* 0x000fe200078e0a00 */
[----:B------:R-:W-:Y:S02]  /*18d0*/  @!P1 LOP3.LUT R0, RZ, R8, RZ, 0x33, !PT ;  /* 0x00000008ff009212 */ /* 0x000fe400078e33ff */
[----:B------:R-:W-:Y:S03]  /*18e0*/  STL [R1+0x544], RZ ;  /* 0x000544ff01007387 */ /* 0x000fe60000100800 */
[----:B------:R-:W-:Y:S01]  /*18f0*/  IMAD.MOV R5, RZ, RZ, -R0 ;  /* 0x000000ffff057224 */ /* 0x000fe200078e0a00 */
[----:B------:R-:W-:Y:S03]  /*1900*/  STL [R1+0x548], RZ ;  /* 0x000548ff01007387 */ /* 0x000fe60000100800 */
[----:B------:R-:W-:Y:S01]  /*1910*/  IMAD R5, R8, R5, R13 ;  /* 0x0000000508057224 */ /* 0x000fe200078e020d */
[----:B------:R-:W-:Y:S03]  /*1920*/  STL [R1+0x54c], RZ ;  /* 0x00054cff01007387 */ /* 0x000fe60000100800 */
[----:B------:R-:W-:Y:S01]  /*1930*/  IMAD.IADD R4, R4, 0x1, R5 ;  /* 0x0000000104047824 */ /* 0x000fe200078e0205 */
[----:B------:R-:W-:Y:S01]  /*1940*/  STL [R1+0x550], RZ ;  /* 0x000550ff01007387 */ /* 0x000fe20000100800 */
[----:B------:R-:W-:-:S03]  /*1950*/  IMAD.SHL.U32 R5, R0, 0x40, RZ ;  /* 0x0000004000057824 */ /* 0x000fc600078e00ff */
[----:B------:R-:W-:Y:S01]  /*1960*/  STL [R1+0x554], RZ ;  /* 0x000554ff01007387 */ /* 0x000fe20000100800 */
[C---:B------:R-:W-:Y:S02]  /*1970*/  VIADD R0, R5.reuse, 0x1 ;  /* 0x0000000105007836 */ /* 0x040fe40000000000 */
[C---:B------:R-:W-:Y:S01]  /*1980*/  VIADD R9, R5.reuse, 0x2 ;  /* 0x0000000205097836 */ /* 0x040fe20000000000 */
[----:B------:R-:W-:Y:S01]  /*1990*/  STL [R1+0x558], RZ ;  /* 0x000558ff01007387 */ /* 0x000fe20000100800 */
[C---:B------:R-:W-:Y:S02]  /*19a0*/  VIADD R7, R5.reuse, 0x3 ;  /* 0x0000000305077836 */ /* 0x040fe40000000000 */
[C---:B------:R-:W-:Y:S01]  /*19b0*/  VIADD R29, R5.reuse, 0x35 ;  /* 0x00000035051d7836 */ /* 0x040fe20000000000 */
[----:B------:R-:W-:Y:S01]  /*19c0*/  STL [R1+0x55c], RZ ;  /* 0x00055cff01007387 */ /* 0x000fe20000100800 */
[C---:B------:R-:W-:Y:S02]  /*19d0*/  VIADD R28, R5.reuse, 0x36 ;  /* 0x00000036051c7836 */ /* 0x040fe40000000000 */
[C---:B------:R-:W-:Y:S01]  /*19e0*/  VIADD R26, R5.reuse, 0x37 ;  /* 0x00000037051a7836 */ /* 0x040fe20000000000 */
[----:B------:R-:W-:Y:S01]  /*19f0*/  STL [R1+0x570], RZ ;  /* 0x000570ff01007387 */ /* 0x000fe20000100800 */
[----:B------:R-:W-:-:S02]  /*1a00*/  VIADD R25, R5, 0x38 ;  /* 0x0000003805197836 */ /* 0x000fc40000000000 */
[C---:B------:R-:W-:Y:S01]  /*1a10*/  VIADD R24, R5.reuse, 0x39 ;  /* 0x0000003905187836 */ /* 0x040fe20000000000 */
[----:B------:R-:W-:Y:S01]  /*1a20*/  STL [R1+0x574], RZ ;  /* 0x000574ff01007387 */ /* 0x000fe20000100800 */
[C---:B------:R-:W-:Y:S02]  /*1a30*/  VIADD R23, R5.reuse, 0x3a ;  /* 0x0000003a05177836 */ /* 0x040fe40000000000 */
[C---:B------:R-:W-:Y:S01]  /*1a40*/  VIADD R22, R5.reuse, 0x3b ;  /* 0x0000003b05167836 */ /* 0x040fe20000000000 */
[----:B------:R-:W-:Y:S01]  /*1a50*/  STL [R1+0x578], RZ ;  /* 0x000578ff01007387 */ /* 0x000fe20000100800 */
[C---:B------:R-:W-:Y:S02]  /*1a60*/  VIADD R21, R5.reuse, 0x3c ;  /* 0x0000003c05157836 */ /* 0x040fe40000000000 */
[C---:B------:R-:W-:Y:S01]  /*1a70*/  VIADD R20, R5.reuse, 0x3d ;  /* 0x0000003d05147836 */ /* 0x040fe20000000000 */
        /* <DEDUP_REMOVED lines=181> */
[----:B------:R-:W-:Y:S04]  /*25d0*/  STL [R1+0x177c], R5 ;  /* 0x00177c0501007387 */ /* 0x000fe80000100800 */
[----:B------:R0:W-:Y:S04]  /*25e0*/  STL [R1+0x12c], R0 ;  /* 0x00012c0001007387 */ /* 0x0001e80000100800 */
[----:B------:R1:W-:Y:S04]  /*25f0*/  STL [R1+0x128], R9 ;  /* 0x0001280901007387 */ /* 0x0003e80000100800 */
[----:B------:R2:W-:Y:S01]  /*2600*/  STL [R1+0x124], R7 ;  /* 0x0001240701007387 */ /* 0x0005e20000100800 */
[----:B0-----:R-:W-:-:S02]  /*2610*/  VIADD R0, R5, 0x4 ;  /* 0x0000000405007836 */ /* 0x001fc40000000000 */
[----:B-1----:R-:W-:-:S03]  /*2620*/  VIADD R9, R5, 0x5 ;  /* 0x0000000505097836 */ /* 0x002fc60000000000 */
[----:B------:R0:W-:Y:S01]  /*2630*/  STL [R1+0x120], R0 ;  /* 0x0001200001007387 */ /* 0x0001e20000100800 */
[----:B--2---:R-:W-:-:S03]  /*2640*/  VIADD R7, R5, 0x6 ;  /* 0x0000000605077836 */ /* 0x004fc60000000000 */
[----:B------:R1:W-:Y:S04]  /*2650*/  STL [R1+0xfc], R9 ;  /* 0x0000fc0901007387 */ /* 0x0003e80000100800 */
[----:B------:R2:W-:Y:S01]  /*2660*/  STL [R1+0xf8], R7 ;  /* 0x0000f80701007387 */ /* 0x0005e20000100800 */
[C---:B0-----:R-:W-:Y:S02]  /*2670*/  VIADD R0, R5.reuse, 0x7 ;  /* 0x0000000705007836 */ /* 0x041fe40000000000 */
        /* <DEDUP_REMOVED lines=47> */
[----:B0-----:R-:W-:Y:S02]  /*2970*/  IMAD.SHL.U32 R0, R4, 0x200, RZ ;  /* 0x0000020004007824 */ /* 0x001fe400078e00ff */
[C---:B------:R-:W-:Y:S02]  /*2980*/  VIADD R4, R5.reuse, 0x21 ;  /* 0x0000002105047836 */ /* 0x040fe40000000000 */
[----:B-1----:R-:W-:Y:S01]  /*2990*/  VIADD R9, R5, 0x1f ;  /* 0x0000001f05097836 */ /* 0x002fe20000000000 */
[----:B------:R-:W-:-:S02]  /*29a0*/  LOP3.LUT R6, R0, 0x40, R6, 0xfe, !PT ;  /* 0x0000004000067812 */ /* 0x000fc400078efe06 */
[----:B------:R-:W-:Y:S01]  /*29b0*/  LOP3.LUT R12, R0, 0x3f, R14, 0xf8, !PT ;  /* 0x0000003f000c7812 */ /* 0x000fe200078ef80e */
[C---:B--2---:R-:W-:Y:S01]  /*29c0*/  VIADD R7, R5.reuse, 0x20 ;  /* 0x0000002005077836 */ /* 0x044fe20000000000 */
[----:B------:R-:W-:Y:S01]  /*29d0*/  STL [R1+0x6c], R9 ;  /* 0x00006c0901007387 */ /* 0x000fe20000100800 */
[----:B------:R-:W-:Y:S01]  /*29e0*/  VIADD R0, R5, 0x23 ;  /* 0x0000002305007836 */ /* 0x000fe20000000000 */
[C---:B------:R-:W-:Y:S02]  /*29f0*/  LOP3.LUT R27, R12.reuse, 0x1c0, RZ, 0xfc, !PT ;  /* 0x000001c00c1b7812 */ /* 0x040fe400078efcff */
[----:B------:R0:W-:Y:S04]  /*2a00*/  STL [R1+0x68], R7 ;  /* 0x0000680701007387 */ /* 0x0001e80000100800 */
[----:B------:R1:W-:Y:S04]  /*2a10*/  STL [R1+0x64], R4 ;  /* 0x0000640401007387 */ /* 0x0003e80000100800 */
[----:B------:R2:W-:Y:S01]  /*2a20*/  STL [R1+0x1830], R6 ;  /* 0x0018300601007387 */ /* 0x0005e20000100800 */
[----:B0-----:R-:W-:-:S03]  /*2a30*/  LOP3.LUT R7, R12, 0x100, RZ, 0xfc, !PT ;  /* 0x000001000c077812 */ /* 0x001fc600078efcff */
[----:B------:R-:W-:Y:S01]  /*2a40*/  STL [R1+0x182c], R12 ;  /* 0x00182c0c01007387 */ /* 0x000fe20000100800 */
[C---:B-1----:R-:W-:Y:S02]  /*2a50*/  VIADD R4, R5.reuse, 0x22 ;  /* 0x0000002205047836 */ /* 0x042fe40000000000 */
[----:B--2---:R-:W-:-:S03]  /*2a60*/  VIADD R6, R5, 0x26 ;  /* 0x0000002605067836 */ /* 0x004fc60000000000 */
[----:B------:R0:W-:Y:S04]  /*2a70*/  STL [R1+0x60], R4 ;  /* 0x0000600401007387 */ /* 0x0001e80000100800 */
[----:B------:R1:W-:Y:S01]  /*2a80*/  STL [R1+0x5c], R0 ;  /* 0x00005c0001007387 */ /* 0x0003e20000100800 */
[C---:B0-----:R-:W-:Y:S02]  /*2a90*/  VIADD R4, R5.reuse, 0x24 ;  /* 0x0000002405047836 */ /* 0x041fe40000000000 */
[----:B-1----:R-:W-:-:S03]  /*2aa0*/  VIADD R0, R5, 0x25 ;  /* 0x0000002505007836 */ /* 0x002fc60000000000 */
[----:B------:R0:W-:Y:S04]  /*2ab0*/  STL [R1+0x58], R4 ;  /* 0x0000580401007387 */ /* 0x0001e80000100800 */
        /* <DEDUP_REMOVED lines=30> */
[----:B------:R1:W-:Y:S01]  /*2ca0*/  STL [R1+0xc], R0 ;  /* 0x00000c0001007387 */ /* 0x0003e20000100800 */
[----:B------:R-:W-:Y:S01]  /*2cb0*/  VIADD R5, R5, 0x3f ;  /* 0x0000003f05057836 */ /* 0x000fe20000000000 */
[C---:B0-----:R-:W-:Y:S02]  /*2cc0*/  LOP3.LUT R4, R12.reuse, 0x80, RZ, 0xfc, !PT ;  /* 0x000000800c047812 */ /* 0x041fe400078efcff */
[----:B-1----:R-:W-:-:S03]  /*2cd0*/  LOP3.LUT R0, R12, 0xc0, RZ, 0xfc, !PT ;  /* 0x000000c00c007812 */ /* 0x002fc600078efcff */
[----:B------:R0:W-:Y:S04]  /*2ce0*/  STL [R1+0x1848], R4 ;  /* 0x0018480401007387 */ /* 0x0001e80000100800 */
[----:B------:R1:W-:Y:S04]  /*2cf0*/  STL [R1+0x1844], R0 ;  /* 0x0018440001007387 */ /* 0x0003e80000100800 */
[----:B------:R2:W-:Y:S01]  /*2d00*/  STL [R1+0x1840], R7 ;  /* 0x0018400701007387 */ /* 0x0005e20000100800 */
[C---:B0-----:R-:W-:Y:S02]  /*2d10*/  LOP3.LUT R4, R12.reuse, 0x140, RZ, 0xfc, !PT ;  /* 0x000001400c047812 */ /* 0x041fe400078efcff */
[----:B-1----:R-:W-:-:S03]  /*2d20*/  LOP3.LUT R0, R12, 0x180, RZ, 0xfc, !PT ;  /* 0x000001800c007812 */ /* 0x002fc600078efcff */
[----:B------:R2:W-:Y:S04]  /*2d30*/  STL [R1+0x183c], R4 ;  /* 0x00183c0401007387 */ /* 0x0005e80000100800 */
[----:B------:R2:W-:Y:S04]  /*2d40*/  STL [R1+0x1834], R27 ;  /* 0x0018341b01007387 */ /* 0x0005e80000100800 */
[----:B------:R2:W-:Y:S01]  /*2d50*/  STL [R1+0x1838], R0 ;  /* 0x0018380001007387 */ /* 0x0005e20000100800 */
[----:B---3--:R-:W-:Y:S05]  /*2d60*/  BRA.U !UP0, `(.L_x_0) ;  /* 0x00000aad08347547 */ /* 0x008fea000b800000 */
[----:B------:R0:W-:Y:S01]  /*2d70*/  STL [R1+0x4148], R24 ;  /* 0x0041481801007387 */ /* 0x0001e20000100800 */
[----:B--2---:R-:W-:Y:S02]  /*2d80*/  IABS R0, R3 ;  /* 0x0000000300007213 */ /* 0x004fe40000000000 */
[----:B------:R-:W-:Y:S01]  /*2d90*/  IABS R7, R2 ;  /* 0x0000000200077213 */ /* 0x000fe20000000000 */
[----:B------:R-:W-:Y:S01]  /*2da0*/  IMAD.MOV.U32 R8, RZ, RZ, RZ ;  /* 0x000000ffff087224 */ /* 0x000fe200078e00ff */
[----:B------:R-:W-:Y:S01]  /*2db0*/  ISETP.GE.AND P6, PT, R5, RZ, PT ;  /* 0x000000ff0500720c */ /* 0x000fe20003fc6270 */
[----:B------:R-:W1:Y:S01]  /*2dc0*/  LDCU UR77, c[0x0][0x3a4] ;  /* 0x00007480ff4d77ac */ /* 0x000e620008000800 */
[----:B0-----:R-:W2:Y:S01]  /*2dd0*/  LDL R24, [R1+0x1830] ;  /* 0x0018300001187983 */ /* 0x001ea20000100800 */
[----:B------:R-:W0:Y:S03]  /*2de0*/  LDCU.128 UR20, c[0x0][0x380] ;  /* 0x00007000ff1477ac */ /* 0x000e260008000c00 */
[----:B------:R3:W-:Y:S01]  /*2df0*/  STL [R1+0x4144], R25 ;  /* 0x0041441901007387 */ /* 0x0007e20000100800 */
[----:B------:R-:W4:Y:S01]  /*2e00*/  LDCU UR76, c[0x0][0x3b0] ;  /* 0x00007600ff4c77ac */ /* 0x000f220008000800 */
[----:B------:R-:W5:Y:S01]  /*2e10*/  LDCU UR50, c[0x0][0x3a8] ;  /* 0x00007500ff3277ac */ /* 0x000f620008000800 */
[----:B------:R-:W0:Y:S01]  /*2e20*/  LDCU UR52, c[0x0][0x3a8] ;  /* 0x00007500ff3477ac */ /* 0x000e220008000800 */
[----:B---3--:R-:W3:Y:S01]  /*2e30*/  LDL R25, [R1+0x1848] ;  /* 0x0018480001197983 */ /* 0x008ee20000100800 */
[----:B------:R-:W0:Y:S03]  /*2e40*/  LDCU UR54, c[0x0][0x3a8] ;  /* 0x00007500ff3677ac */ /* 0x000e260008000800 */
[----:B------:R1:W-:Y:S01]  /*2e50*/  STL [R1+0x4140], R26 ;  /* 0x0041401a01007387 */ /* 0x0003e20000100800 */
[----:B------:R-:W0:Y:S01]  /*2e60*/  LDCU UR56, c[0x0][0x3a8] ;  /* 0x00007500ff3877ac */ /* 0x000e220008000800 */
[----:B------:R-:W0:Y:S02]  /*2e70*/  LDCU UR58, c[0x0][0x3a8] ;  /* 0x00007500ff3a77ac */ /* 0x000e240008000800 */
[----:B-1----:R-:W4:Y:S01]  /*2e80*/  LDL R26, [R1+0x1844] ;  /* 0x00184400011a7983 */ /* 0x002f220000100800 */
[----:B------:R-:W1:Y:S03]  /*2e90*/  LDCU UR60, c[0x0][0x3a8] ;  /* 0x00007500ff3c77ac */ /* 0x000e660008000800 */
[----:B------:R0:W-:Y:S01]  /*2ea0*/  STL [R1+0x413c], R28 ;  /* 0x00413c1c01007387 */ /* 0x0001e20000100800 */
[----:B------:R-:W1:Y:S01]  /*2eb0*/  LDCU UR62, c[0x0][0x3a8] ;  /* 0x00007500ff3e77ac */ /* 0x000e620008000800 */
[----:B------:R-:W1:Y:S01]  /*2ec0*/  LDCU UR64, c[0x0][0x3a8] ;  /* 0x00007500ff4077ac */ /* 0x000e620008000800 */
[----:B------:R-:W1:Y:S01]  /*2ed0*/  LDCU UR66, c[0x0][0x3a8] ;  /* 0x00007500ff4277ac */ /* 0x000e620008000800 */
[----:B0-----:R-:W5:Y:S01]  /*2ee0*/  LDL R28, [R1+0x1840] ;  /* 0x00184000011c7983 */ /* 0x001f620000100800 */
[----:B------:R-:W0:Y:S03]  /*2ef0*/  LDCU UR67, c[0x0][0x3a8] ;  /* 0x00007500ff4377ac */ /* 0x000e260008000800 */
[----:B------:R1:W-:Y:S01]  /*2f00*/  STL [R1+0x4138], R29 ;  /* 0x0041381d01007387 */ /* 0x0003e20000100800 */
[----:B------:R-:W0:Y:S01]  /*2f10*/  LDCU UR69, c[0x0][0x3a8] ;  /* 0x00007500ff4577ac */ /* 0x000e220008000800 */
[----:B------:R-:W0:Y:S02]  /*2f20*/  LDCU UR70, c[0x0][0x3a8] ;  /* 0x00007500ff4677ac */ /* 0x000e240008000800 */
[----:B-1----:R-:W5:Y:S01]  /*2f30*/  LDL R29, [R1+0x183c] ;  /* 0x00183c00011d7983 */ /* 0x002f620000100800 */
[----:B------:R-:W1:Y:S01]  /*2f40*/  I2F.RP R4, R7 ;  /* 0x0000000700047306 */ /* 0x000e620000209400 */
[----:B------:R-:W0:Y:S02]  /*2f50*/  LDCU UR72, c[0x0][0x3a8] ;  /* 0x00007500ff4877ac */ /* 0x000e240008000800 */
[----:B------:R1:W-:Y:S01]  /*2f60*/  STL [R1+0x4118], R3 ;  /* 0x0041180301007387 */ /* 0x0003e20000100800 */
[----:B------:R-:W0:Y:S01]  /*2f70*/  LDCU UR73, c[0x0][0x3a8] ;  /* 0x00007500ff4977ac */ /* 0x000e220008000800 */
[----:B------:R-:W0:Y:S02]  /*2f80*/  LDCU UR75, c[0x0][0x3a8] ;  /* 0x00007500ff4b77ac */ /* 0x000e240008000800 */
[----:B-1----:R-:W5:Y:S01]  /*2f90*/  LDL R3, [R1+0x1838] ;  /* 0x0018380001037983 */ /* 0x002f620000100800 */
[----:B------:R-:W1:Y:S01]  /*2fa0*/  I2F.RP R10, R0 ;  /* 0x00000000000a7306 */ /* 0x000e620000209400 */
[----:B------:R-:W0:Y:S01]  /*2fb0*/  LDCU UR14, c[0x0][0x3a8] ;  /* 0x00007500ff0e77ac */ /* 0x000e220008000800 */
[----:B------:R-:W0:Y:S06]  /*2fc0*/  LDCU UR15, c[0x0][0x3a8] ;  /* 0x00007500ff0f77ac */ /* 0x000e2c0008000800 */
[----:B------:R-:W0:Y:S01]  /*2fd0*/  MUFU.RCP R4, R4 ;  /* 0x0000000400047308 */ /* 0x000e220000001000 */
[----:B------:R-:W2:Y:S01]  /*2fe0*/  LDCU UR16, c[0x0][0x3a8] ;  /* 0x00007500ff1077ac */ /* 0x000ea20008000800 */
[----:B------:R-:W2:Y:S06]  /*2ff0*/  LDCU UR17, c[0x0][0x3a8] ;  /* 0x00007500ff1177ac */ /* 0x000eac0008000800 */
[----:B-1----:R-:W1:Y:S01]  /*3000*/  MUFU.RCP R10, R10 ;  /* 0x0000000a000a7308 */ /* 0x002e620000001000 */
[----:B------:R-:W2:Y:S01]  /*3010*/  LDCU UR18, c[0x0][0x3a8] ;  /* 0x00007500ff1277ac */ /* 0x000ea20008000800 */
[----:B------:R-:W2:Y:S01]  /*3020*/  LDCU UR19, c[0x0][0x3a8] ;  /* 0x00007500ff1377ac */ /* 0x000ea20008000800 */
[----:B0-----:R-:W-:Y:S01]  /*3030*/  VIADD R4, R4, 0xffffffe ;  /* 0x0ffffffe04047836 */ /* 0x001fe20000000000 */
[----:B------:R-:W0:Y:S04]  /*3040*/  LDCU UR24, c[0x0][0x3a8] ;  /* 0x00007500ff1877ac */ /* 0x000e280008000800 */
[----:B------:R-:W0:Y:S01]  /*3050*/  F2I.FTZ.U32.TRUNC.NTZ R9, R4 ;  /* 0x0000000400097305 */ /* 0x000e22000021f000 */
[----:B------:R-:W2:Y:S01]  /*3060*/  LDCU UR25, c[0x0][0x3a8] ;  /* 0x00007500ff1977ac */ /* 0x000ea20008000800 */
[----:B-1----:R-:W-:Y:S01]  /*3070*/  VIADD R10, R10, 0xffffffe ;  /* 0x0ffffffe0a0a7836 */ /* 0x002fe20000000000 */
[----:B------:R-:W1:Y:S05]  /*3080*/  LDCU UR26, c[0x0][0x3a8] ;  /* 0x00007500ff1a77ac */ /* 0x000e6a0008000800 */
[----:B------:R0:W1:Y:S01]  /*3090*/  F2I.FTZ.U32.TRUNC.NTZ R11, R10 ;  /* 0x0000000a000b7305 */ /* 0x000062000021f000 */
[----:B------:R-:W2:Y:S01]  /*30a0*/  LDCU UR27, c[0x0][0x3a8] ;  /* 0x00007500ff1b77ac */ /* 0x000ea20008000800 */
[----:B------:R-:W2:Y:S01]  /*30b0*/  LDCU UR30, c[0x0][0x3a8] ;  /* 0x00007500ff1e77ac */ /* 0x000ea20008000800 */
[--C-:B0-----:R-:W-:Y:S01]  /*30c0*/  IMAD.MOV R4, RZ, RZ, -R9.reuse ;  /* 0x000000ffff047224 */ /* 0x101fe200078e0a09 */
[----:B------:R-:W0:Y:S03]  /*30d0*/  LDCU UR31, c[0x0][0x3a8] ;  /* 0x00007500ff1f77ac */ /* 0x000e260008000800 */
[----:B------:R-:W-:Y:S01]  /*30e0*/  IMAD R10, R4, R7, RZ ;  /* 0x00000007040a7224 */ /* 0x000fe200078e02ff */
[----:B------:R-:W-:Y:S01]  /*30f0*/  IABS R4, R12 ;  /* 0x0000000c00047213 */ /* 0x000fe20000000000 */
[----:B------:R-:W0:Y:S02]  /*3100*/  LDCU UR32, c[0x0][0x3a8] ;  /* 0x00007500ff2077ac */ /* 0x000e240008000800 */
[----:B------:R-:W-:Y:S01]  /*3110*/  IMAD.HI.U32 R8, R9, R10, R8 ;  /* 0x0000000a09087227 */ /* 0x000fe200078e0008 */
[----:B------:R-:W0:Y:S03]  /*3120*/  LDCU UR33, c[0x0][0x3a8] ;  /* 0x00007500ff2177ac */ /* 0x000e260008000800 */
[----:B-1----:R-:W-:-:S02]  /*3130*/  IMAD.MOV R10, RZ, RZ, -R11 ;  /* 0x000000ffff0a7224 */ /* 0x002fc400078e0a0b */
[----:B------:R-:W-:Y:S01]  /*3140*/  IMAD.MOV.U32 R9, RZ, RZ, R4 ;  /* 0x000000ffff097224 */ /* 0x000fe200078e0004 */
[----:B------:R-:W1:Y:S01]  /*3150*/  LDCU UR34, c[0x0][0x3a8] ;  /* 0x00007500ff2277ac */ /* 0x000e620008000800 */
[----:B------:R-:W-:Y:S02]  /*3160*/  IMAD.MOV.U32 R4, RZ, RZ, R10 ;  /* 0x000000ffff047224 */ /* 0x000fe400078e000a */
[----:B------:R-:W-:Y:S01]  /*3170*/  IMAD.MOV.U32 R10, RZ, RZ, RZ ;  /* 0x000000ffff0a7224 */ /* 0x000fe200078e00ff */
[----:B------:R-:W0:Y:S01]  /*3180*/  LDCU UR35, c[0x0][0x3a8] ;  /* 0x00007500ff2377ac */ /* 0x000e220008000800 */
[----:B------:R-:W-:Y:S02]  /*3190*/  IMAD R4, R4, R0, RZ ;  /* 0x0000000004047224 */ /* 0x000fe400078e02ff */
[----:B------:R-:W-:Y:S01]  /*31a0*/  IMAD.HI.U32 R16, R8, R9, RZ ;  /* 0x0000000908107227 */ /* 0x000fe200078e00ff */
[----:B------:R-:W0:Y:S03]  /*31b0*/  LDCU UR36, c[0x0][0x3a8] ;  /* 0x00007500ff2477ac */ /* 0x000e260008000800 */
[----:B------:R-:W-:Y:S01]  /*31c0*/  IMAD.HI.U32 R4, R11, R4, R10 ;  /* 0x000000040b047227 */ /* 0x000fe200078e000a */
[----:B------:R-:W0:Y:S03]  /*31d0*/  LDCU UR37, c[0x0][0x3a8] ;  /* 0x00007500ff2577ac */ /* 0x000e260008000800 */
[----:B------:R-:W-:Y:S01]  /*31e0*/  IMAD.MOV R16, RZ, RZ, -R16 ;  /* 0x000000ffff107224 */ /* 0x000fe200078e0a10 */
[----:B------:R-:W0:Y:S03]  /*31f0*/  LDCU UR38, c[0x0][0x3a8] ;  /* 0x00007500ff2677ac */ /* 0x000e260008000800 */
[C---:B------:R-:W-:Y:S01]  /*3200*/  IMAD R9, R7.reuse, R16, R9 ;  /* 0x0000001007097224 */ /* 0x040fe200078e0209 */
[----:B------:R-:W0:Y:S04]  /*3210*/  LDCU UR39, c[0x0][0x3a8] ;  /* 0x00007500ff2777ac */ /* 0x000e280008000800 */
[----:B------:R-:W-:Y:S01]  /*3220*/  ISETP.GT.U32.AND P0, PT, R7, R9, PT ;  /* 0x000000090700720c */ /* 0x000fe20003f04070 */
[----:B------:R-:W0:Y:S01]  /*3230*/  LDCU UR40, c[0x0][0x3a8] ;  /* 0x00007500ff2877ac */ /* 0x000e220008000800 */
[----:B------:R-:W0:Y:S01]  /*3240*/  LDCU UR41, c[0x0][0x3a8] ;  /* 0x00007500ff2977ac */ /* 0x000e220008000800 */
[----:B------:R-:W0:Y:S10]  /*3250*/  LDCU UR42, c[0x0][0x3a8] ;  /* 0x00007500ff2a77ac */ /* 0x000e340008000800 */
[----:B------:R-:W-:Y:S01]  /*3260*/  @!P0 IMAD.IADD R9, R9, 0x1, -R7 ;  /* 0x0000000109098824 */ /* 0x000fe200078e0a07 */
[----:B------:R-:W0:Y:S04]  /*3270*/  LDCU UR43, c[0x0][0x3a8] ;  /* 0x00007500ff2b77ac */ /* 0x000e280008000800 */
[----:B------:R-:W-:Y:S01]  /*3280*/  ISETP.GT.U32.AND P0, PT, R7, R9, PT ;  /* 0x000000090700720c */ /* 0x000fe20003f04070 */
[----:B------:R-:W0:Y:S01]  /*3290*/  LDCU UR44, c[0x0][0x3a8] ;  /* 0x00007500ff2c77ac */ /* 0x000e220008000800 */
        /* <DEDUP_REMOVED lines=24> */
[----:B--2---:R-:W-:-:S05]  /*3420*/  IABS R12, R24 ;  /* 0x00000018000c7213 */ /* 0x004fca0000000000 */
[----:B------:R-:W-:-:S04]  /*3430*/  IMAD.HI.U32 R13, R8, R12, RZ ;  /* 0x0000000c080d7227 */ /* 0x000fc800078e00ff */
[----:B------:R-:W-:-:S04]  /*3440*/  IMAD.MOV R13, RZ, RZ, -R13 ;  /* 0x000000ffff0d7224 */ /* 0x000fc800078e0a0d */
[----:B------:R-:W-:Y:S01]  /*3450*/  IMAD R10, R7, R13, R12 ;  /* 0x0000000d070a7224 */ /* 0x000fe200078e020c */
[----:B---3--:R-:W-:-:S04]  /*3460*/  IABS R14, R25 ;  /* 0x00000019000e7213 */ /* 0x008fc80000000000 */
[----:B------:R-:W-:Y:S01]  /*3470*/  ISETP.GT.U32.AND P1, PT, R7, R10, PT ;  /* 0x0000000a0700720c */ /* 0x000fe20003f24070 */
[----:B------:R-:W-:-:S04]  /*3480*/  IMAD.HI.U32 R17, R8, R14, RZ ;  /* 0x0000000e08117227 */ /* 0x000fc800078e00ff */
[----:B------:R-:W-:Y:S01]  /*3490*/  IMAD.MOV R11, RZ, RZ, -R17 ;  /* 0x000000ffff0b7224 */ /* 0x000fe200078e0a11 */
[----:B------:R-:W-:-:S03]  /*34a0*/  IABS R17, R27 ;  /* 0x0000001b00117213 */ /* 0x000fc60000000000 */
[----:B------:R-:W-:Y:S01]  /*34b0*/  IMAD R11, R7, R11, R14 ;  /* 0x0000000b070b7224 */ /* 0x000fe200078e020e */
[----:B----4-:R-:W-:Y:S01]  /*34c0*/  IABS R15, R26 ;  /* 0x0000001a000f7213 */ /* 0x010fe20000000000 */
[--C-:B------:R-:W-:Y:S02]  /*34d0*/  @!P0 IMAD.IADD R9, R9, 0x1, -R7.reuse ;  /* 0x0000000109098824 */ /* 0x100fe400078e0a07 */
[----:B------:R-:W-:Y:S01]  /*34e0*/  @!P1 IMAD.IADD R10, R10, 0x1, -R7 ;  /* 0x000000010a0a9824 */ /* 0x000fe200078e0a07 */
[----:B------:R-:W-:Y:S01]  /*34f0*/  ISETP.GT.U32.AND P2, PT, R7, R11, PT ;  /* 0x0000000b0700720c */ /* 0x000fe20003f44070 */
[----:B------:R-:W-:-:S03]  /*3500*/  IMAD.MOV.U32 R12, RZ, RZ, R15 ;  /* 0x000000ffff0c7224 */ /* 0x000fc600078e000f */
[----:B------:R-:W-:Y:S01]  /*3510*/  ISETP.GT.U32.AND P5, PT, R7, R10, PT ;  /* 0x0000000a0700720c */ /* 0x000fe20003fa4070 */
[----:B------:R-:W-:-:S04]  /*3520*/  IMAD.HI.U32 R18, R8, R12, RZ ;  /* 0x0000000c08127227 */ /* 0x000fc800078e00ff */
[----:B------:R-:W-:Y:S01]  /*3530*/  IMAD.MOV R18, RZ, RZ, -R18 ;  /* 0x000000ffff127224 */ /* 0x000fe200078e0a12 */
[----:B-----5:R-:W-:-:S03]  /*3540*/  IABS R13, R28 ;  /* 0x0000001c000d7213 */ /* 0x020fc60000000000 */
[----:B------:R-:W-:Y:S02]  /*3550*/  IMAD R12, R7, R18, R12 ;  /* 0x00000012070c7224 */ /* 0x000fe400078e020c */
[----:B------:R-:W-:-:S04]  /*3560*/  IMAD.HI.U32 R16, R8, R13, RZ ;  /* 0x0000000d08107227 */ /* 0x000fc800078e00ff */
[----:B------:R-:W-:Y:S02]  /*3570*/  IMAD.MOV R16, RZ, RZ, -R16 ;  /* 0x000000ffff107224 */ /* 0x000fe400078e0a10 */
[----:B------:R-:W-:Y:S01]  /*3580*/  @!P2 IMAD.IADD R11, R11, 0x1, -R7 ;  /* 0x000000010b0ba824 */ /* 0x000fe200078e0a07 */
[C---:B------:R-:W-:Y:S01]  /*3590*/  ISETP.GT.U32.AND P2, PT, R7.reuse, R12, PT ;  /* 0x0000000c0700720c */ /* 0x040fe20003f44070 */
[C---:B------:R-:W-:Y:S01]  /*35a0*/  IMAD R13, R7.reuse, R16, R13 ;  /* 0x00000010070d7224 */ /* 0x040fe200078e020d */
[----:B------:R-:W-:Y:S02]  /*35b0*/  IABS R14, R29 ;  /* 0x0000001d000e7213 */ /* 0x000fe40000000000 */
[----:B------:R-:W-:-:S03]  /*35c0*/  ISETP.GT.U32.AND P1, PT, R7, R11, PT ;  /* 0x0000000b0700720c */ /* 0x000fc60003f24070 */
[----:B------:R-:W-:-:S04]  /*35d0*/  IMAD.HI.U32 R18, R8, R14, RZ ;  /* 0x0000000e08127227 */ /* 0x000fc800078e00ff */
[----:B------:R-:W-:Y:S01]  /*35e0*/  IMAD.MOV R18, RZ, RZ, -R18 ;  /* 0x000000ffff127224 */ /* 0x000fe200078e0a12 */
[----:B------:R-:W-:-:S03]  /*35f0*/  IABS R15, R3 ;  /* 0x00000003000f7213 */ /* 0x000fc60000000000 */
[----:B------:R-:W-:Y:S02]  /*3600*/  IMAD R14, R7, R18, R14 ;  /* 0x00000012070e7224 */ /* 0x000fe400078e020e */
[----:B------:R-:W-:-:S04]  /*3610*/  IMAD.HI.U32 R19, R8, R15, RZ ;  /* 0x0000000f08137227 */ /* 0x000fc800078e00ff */
[----:B------:R-:W-:Y:S01]  /*3620*/  IMAD.MOV R19, RZ, RZ, -R19 ;  /* 0x000000ffff137224 */ /* 0x000fe200078e0a13 */
[----:B------:R-:W-:Y:S01]  /*3630*/  ISETP.GT.U32.AND P4, PT, R7, R13, PT ;  /* 0x0000000d0700720c */ /* 0x000fe20003f84070 */
[----:B------:R-:W-:-:S04]  /*3640*/  IMAD.HI.U32 R8, R8, R17, RZ ;  /* 0x0000001108087227 */ /* 0x000fc800078e00ff */
[C---:B------:R-:W-:Y:S02]  /*3650*/  IMAD R15, R7.reuse, R19, R15 ;  /* 0x00000013070f7224 */ /* 0x040fe400078e020f */
[----:B------:R-:W2:Y:S01]  /*3660*/  LDL R19, [R1+0x182c] ;  /* 0x00182c0001137983 */ /* 0x000ea20000100800 */
[C---:B------:R-:W-:Y:S01]  /*3670*/  ISETP.GT.U32.AND P3, PT, R7.reuse, R14, PT ;  /* 0x0000000e0700720c */ /* 0x040fe20003f64070 */
[--C-:B------:R-:W-:Y:S01]  /*3680*/  @!P2 IMAD.IADD R12, R12, 0x1, -R7.reuse ;  /* 0x000000010c0ca824 */ /* 0x100fe200078e0a07 */
[----:B------:R-:W-:Y:S01]  /*3690*/  ISETP.GT.U32.AND P0, PT, R7, R15, PT ;  /* 0x0000000f0700720c */ /* 0x000fe20003f04070 */
[----:B------:R-:W-:Y:S02]  /*36a0*/  IMAD.MOV R8, RZ, RZ, -R8 ;  /* 0x000000ffff087224 */ /* 0x000fe400078e0a08 */
[----:B------:R-:W-:Y:S01]  /*36b0*/  @!P4 IMAD.IADD R13, R13, 0x1, -R7 ;  /* 0x000000010d0dc824 */ /* 0x000fe200078e0a07 */
[C---:B------:R-:W-:Y:S01]  /*36c0*/  ISETP.GT.U32.AND P2, PT, R7.reuse, R12, PT ;  /* 0x0000000c0700720c */ /* 0x040fe20003f44070 */
[----:B------:R-:W-:-:S06]  /*36d0*/  IMAD R8, R7, R8, R17 ;  /* 0x0000000807087224 */ /* 0x000fcc00078e0211 */
[--C-:B------:R-:W-:Y:S01]  /*36e0*/  @!P3 IMAD.IADD R14, R14, 0x1, -R7.reuse ;  /* 0x000000010e0eb824 */ /* 0x100fe200078e0a07 */
[----:B------:R-:W-:Y:S01]  /*36f0*/  ISETP.GT.U32.AND P3, PT, R7, R13, PT ;  /* 0x0000000d0700720c */ /* 0x000fe20003f64070 */
[--C-:B------:R-:W-:Y:S02]  /*3700*/  @!P0 IMAD.IADD R15, R15, 0x1, -R7.reuse ;  /* 0x000000010f0f8824 */ /* 0x100fe400078e0a07 */
[--C-:B------:R-:W-:Y:S01]  /*3710*/  @!P1 IMAD.IADD R11, R11, 0x1, -R7.reuse ;  /* 0x000000010b0b9824 */ /* 0x100fe200078e0a07 */
[C---:B------:R-:W-:Y:S02]  /*3720*/  ISETP.GT.U32.AND P0, PT, R7.reuse, R14, PT ;  /* 0x0000000e0700720c */ /* 0x040fe40003f04070 */
[C---:B------:R-:W-:Y:S01]  /*3730*/  ISETP.GT.U32.AND P1, PT, R7.reuse, R8, PT ;  /* 0x000000080700720c */ /* 0x040fe20003f24070 */
[----:B------:R-:W-:Y:S01]  /*3740*/  @!P2 IMAD.IADD R12, R12, 0x1, -R7 ;  /* 0x000000010c0ca824 */ /* 0x000fe200078e0a07 */
[----:B------:R-:W-:-:S05]  /*3750*/  ISETP.GT.U32.AND P2, PT, R7, R15, PT ;  /* 0x0000000f0700720c */ /* 0x000fca0003f44070 */
[--C-:B------:R-:W-:Y:S01]  /*3760*/  @!P3 IMAD.IADD R13, R13, 0x1, -R7.reuse ;  /* 0x000000010d0db824 */ /* 0x100fe200078e0a07 */
[----:B------:R-:W-:Y:S02]  /*3770*/  IABS R16, R5 ;  /* 0x0000000500107213 */ /* 0x000fe40000000000 */
[----:B------:R-:W-:Y:S01]  /*3780*/  IABS R5, R6 ;  /* 0x0000000600057213 */ /* 0x000fe20000000000 */
[--C-:B------:R-:W-:Y:S01]  /*3790*/  @!P0 IMAD.IADD R14, R14, 0x1, -R7.reuse ;  /* 0x000000010e0e8824 */ /* 0x100fe200078e0a07 */
[----:B------:R-:W-:Y:S01]  /*37a0*/  ISETP.GE.AND P0, PT, R24, RZ, PT ;  /* 0x000000ff1800720c */ /* 0x000fe20003f06270 */
[--C-:B------:R-:W-:Y:S01]  /*37b0*/  @!P1 IMAD.IADD R8, R8, 0x1, -R7.reuse ;  /* 0x0000000108089824 */ /* 0x100fe200078e0a07 */
[----:B------:R-:W3:Y:S01]  /*37c0*/  LDL.LU R24, [R1+0x4148] ;  /* 0x0041480001187983 */ /* 0x000ee20000300800 */
[----:B------:R-:W-:Y:S01]  /*37d0*/  @!P5 IMAD.IADD R10, R10, 0x1, -R7 ;  /* 0x000000010a0ad824 */ /* 0x000fe200078e0a07 */
[----:B------:R-:W-:Y:S01]  /*37e0*/  ISETP.GE.AND P5, PT, R6, RZ, PT ;  /* 0x000000ff0600720c */ /* 0x000fe20003fa6270 */
[----:B------:R-:W-:Y:S01]  /*37f0*/  IMAD.MOV.U32 R6, RZ, RZ, R16 ;  /* 0x000000ffff067224 */ /* 0x000fe200078e0010 */
[----:B------:R-:W-:Y:S01]  /*3800*/  ISETP.GT.U32.AND P1, PT, R7, R8, PT ;  /* 0x000000080700720c */ /* 0x000fe20003f24070 */
[----:B------:R-:W-:Y:S01]  /*3810*/  IMAD.HI.U32 R17, R4, R5, RZ ;  /* 0x0000000504117227 */ /* 0x000fe200078e00ff */
[----:B------:R-:W-:-:S03]  /*3820*/  IABS R16, R20 ;  /* 0x0000001400107213 */ /* 0x000fc60000000000 */
[----:B------:R-:W-:Y:S01]  /*3830*/  @!P2 IMAD.IADD R15, R15, 0x1, -R7 ;  /* 0x000000010f0fa824 */ /* 0x000fe200078e0a07 */
[----:B------:R-:W-:Y:S01]  /*3840*/  ISETP.GE.AND P2, PT, R25, RZ, PT ;  /* 0x000000ff1900720c */ /* 0x000fe20003f46270 */
[----:B------:R-:W-:Y:S01]  /*3850*/  IMAD.HI.U32 R18, R4, R6, RZ ;  /* 0x0000000604127227 */ /* 0x000fe200078e00ff */
[----:B------:R-:W4:Y:S03]  /*3860*/  LDL.LU R25, [R1+0x4144] ;  /* 0x0041440001197983 */ /* 0x000f260000300800 */
[----:B------:R-:W-:Y:S02]  /*3870*/  IMAD.MOV R17, RZ, RZ, -R17 ;  /* 0x000000ffff117224 */ /* 0x000fe400078e0a11 */
[----:B------:R-:W-:Y:S02]  /*3880*/  IMAD.MOV R18, RZ, RZ, -R18 ;  /* 0x000000ffff127224 */ /* 0x000fe400078e0a12 */
[----:B------:R-:W-:-:S02]  /*3890*/  IMAD R5, R0, R17, R5 ;  /* 0x0000001100057224 */ /* 0x000fc400078e0205 */
[----:B------:R-:W-:Y:S01]  /*38a0*/  @!P0 IMAD.MOV R10, RZ, RZ, -R10 ;  /* 0x000000ffff0a8224 */ /* 0x000fe200078e0a0a */
[----:B------:R-:W-:Y:S01]  /*38b0*/  ISETP.GE.AND P0, PT, R29, RZ, PT ;  /* 0x000000ff1d00720c */ /* 0x000fe20003f06270 */
[----:B------:R-:W-:-:S04]  /*38c0*/  IMAD.HI.U32 R17, R4, R16, RZ ;  /* 0x0000001004117227 */ /* 0x000fc800078e00ff */
[----:B------:R-:W-:Y:S02]  /*38d0*/  IMAD R6, R0, R18, R6 ;  /* 0x0000001200067224 */ /* 0x000fe400078e0206 */
[----:B------:R-:W-:Y:S02]  /*38e0*/  IMAD.MOV R17, RZ, RZ, -R17 ;  /* 0x000000ffff117224 */ /* 0x000fe400078e0a11 */
[----:B------:R-:W-:Y:S01]  /*38f0*/  @!P1 IMAD.IADD R8, R8, 0x1, -R7 ;  /* 0x0000000108089824 */ /* 0x000fe200078e0a07 */
[----:B------:R-:W-:Y:S01]  /*3900*/  ISETP.GE.AND P1, PT, R26, RZ, PT ;  /* 0x000000ff1a00720c */ /* 0x000fe20003f26270 */
[----:B------:R-:W-:Y:S01]  /*3910*/  @!P2 IMAD.MOV R11, RZ, RZ, -R11 ;  /* 0x000000ffff0ba224 */ /* 0x000fe200078e0a0b */
[C---:B------:R-:W-:Y:S01]  /*3920*/  ISETP.GT.U32.AND P2, PT, R0.reuse, R6, PT ;  /* 0x000000060000720c */ /* 0x040fe20003f44070 */
[----:B------:R-:W-:Y:S01]  /*3930*/  IMAD R7, R0, R17, R16 ;  /* 0x0000001100077224 */ /* 0x000fe200078e0210 */
[----:B------:R-:W5:Y:S01]  /*3940*/  LDL.LU R26, [R1+0x4140] ;  /* 0x00414000011a7983 */ /* 0x000f620000300800 */
[----:B------:R-:W-:-:S04]  /*3950*/  IMAD.MOV.U32 R16, RZ, RZ, R14 ;  /* 0x000000ffff107224 */ /* 0x000fc800078e000e */
[----:B------:R-:W-:Y:S01]  /*3960*/  @!P0 IMAD.MOV R16, RZ, RZ, -R16 ;  /* 0x000000ffff108224 */ /* 0x000fe200078e0a10 */
[----:B------:R-:W-:-:S03]  /*3970*/  ISETP.GE.AND P0, PT, R27, RZ, PT ;  /* 0x000000ff1b00720c */ /* 0x000fc60003f06270 */
[----:B------:R-:W-:Y:S01]  /*3980*/  @!P1 IMAD.MOV R12, RZ, RZ, -R12 ;  /* 0x000000ffff0c9224 */ /* 0x000fe200078e0a0c */
[----:B------:R-:W-:Y:S01]  /*3990*/  ISETP.GE.AND P1, PT, R3, RZ, PT ;  /* 0x000000ff0300720c */ /* 0x000fe20003f26270 */
[----:B------:R-:W-:Y:S01]  /*39a0*/  @!P2 IMAD.IADD R6, R6, 0x1, -R0 ;  /* 0x000000010606a824 */ /* 0x000fe200078e0a00 */
[----:B------:R-:W-:Y:S02]  /*39b0*/  ISETP.NE.AND P2, PT, R2, RZ, PT ;  /* 0x000000ff0200720c */ /* 0x000fe40003f45270 */
[----:B------:R-:W-:-:S04]  /*39c0*/  LOP3.LUT R18, RZ, R2, RZ, 0x33, !PT ;  /* 0x00000002ff127212 */ /* 0x000fc800078e33ff */
[C---:B------:R-:W-:Y:S01]  /*39d0*/  SEL R3, R18.reuse, R10, !P2 ;  /* 0x0000000a12037207 */ /* 0x040fe20005000000 */
[----:B------:R-:W-:Y:S01]  /*39e0*/  @!P0 IMAD.MOV R8, RZ, RZ, -R8 ;  /* 0x000000ffff088224 */ /* 0x000fe200078e0a08 */
[----:B------:R-:W-:-:S03]  /*39f0*/  SEL R10, R18, R11, !P2 ;  /* 0x0000000b120a7207 */ /* 0x000fc60005000000 */
[----:B------:R-:W-:Y:S01]  /*3a00*/  @!P1 IMAD.MOV R15, RZ, RZ, -R15 ;  /* 0x000000ffff0f9224 */ /* 0x000fe200078e0a0f */
[----:B------:R-:W-:Y:S02]  /*3a10*/  IABS R17, R21 ;  /* 0x0000001500117213 */ /* 0x000fe40000000000 */
[----:B------:R-:W-:-:S03]  /*3a20*/  ISETP.GT.U32.AND P1, PT, R0, R7, PT ;  /* 0x000000070000720c */ /* 0x000fc60003f24070 */
[----:B------:R-:W-:-:S04]  /*3a30*/  IMAD.HI.U32 R2, R4, R17, RZ ;  /* 0x0000001104027227 */ /* 0x000fc800078e00ff */
[----:B------:R-:W-:-:S04]  /*3a40*/  IMAD.MOV R2, RZ, RZ, -R2 ;  /* 0x000000ffff027224 */ /* 0x000fc800078e0a02 */
[----:B------:R-:W-:Y:S02]  /*3a50*/  IMAD R17, R0, R2, R17 ;  /* 0x0000000200117224 */ /* 0x000fe400078e0211 */
[----:B------:R-:W-:Y:S01]  /*3a60*/  @!P1 IMAD.IADD R7, R7, 0x1, -R0 ;  /* 0x0000000107079824 */ /* 0x000fe200078e0a00 */
[----:B------:R-:W-:-:S04]  /*3a70*/  ISETP.GE.AND P4, PT, R20, RZ, PT ;  /* 0x000000ff1400720c */ /* 0x000fc80003f86270 */
[----:B------:R-:W-:-:S13]  /*3a80*/  ISETP.GT.U32.AND P1, PT, R0, R7, PT ;  /* 0x000000070000720c */ /* 0x000fda0003f24070 */
[----:B------:R-:W-:Y:S01]  /*3a90*/  @!P1 IMAD.IADD R7, R7, 0x1, -R0 ;  /* 0x0000000107079824 */ /* 0x000fe200078e0a00 */
[----:B--2---:R-:W-:-:S13]  /*3aa0*/  ISETP.GE.AND P3, PT, R19, RZ, PT ;  /* 0x000000ff1300720c */ /* 0x004fda0003f66270 */
[----:B------:R-:W-:Y:S01]  /*3ab0*/  @!P3 IMAD.MOV R9, RZ, RZ, -R9 ;  /* 0x000000ffff09b224 */ /* 0x000fe200078e0a09 */
[----:B------:R-:W-:Y:S02]  /*3ac0*/  ISETP.GE.AND P3, PT, R28, RZ, PT ;  /* 0x000000ff1c00720c */ /* 0x000fe40003f66270 */
[----:B------:R-:W2:Y:S02]  /*3ad0*/  LDL.LU R28, [R1+0x413c] ;  /* 0x00413c00011c7983 */ /* 0x000ea40000300800 */
[----:B------:R-:W-:Y:S02]  /*3ae0*/  SEL R9, R18, R9, !P2 ;  /* 0x0000000912097207 */ /* 0x000fe40005000000 */
[----:B------:R-:W2:Y:S07]  /*3af0*/  LDL.LU R29, [R1+0x4138] ;  /* 0x00413800011d7983 */ /* 0x000eae0000300800 */
[----:B------:R-:W-:Y:S01]  /*3b00*/  @!P3 IMAD.MOV R13, RZ, RZ, -R13 ;  /* 0x000000ffff0db224 */ /* 0x000fe200078e0a0d */
[----:B------:R-:W-:Y:S01]  /*3b10*/  ISETP.GT.U32.AND P3, PT, R0, R5, PT ;  /* 0x000000050000720c */ /* 0x000fe20003f64070 */
[----:B------:R0:W-:-:S12]  /*3b20*/  STL [R1+0x11c], R9 ;  /* 0x00011c0901007387 */ /* 0x0001d80000100800 */
[----:B------:R-:W-:Y:S01]  /*3b30*/  @!P3 IMAD.IADD R5, R5, 0x1, -R0 ;  /* 0x000000010505b824 */ /* 0x000fe200078e0a00 */
[----:B------:R-:W-:-:S04]  /*3b40*/  ISETP.GT.U32.AND P3, PT, R0, R6, PT ;  /* 0x000000060000720c */ /* 0x000fc80003f64070 */
[----:B------:R-:W-:Y:S01]  /*3b50*/  ISETP.GT.U32.AND P0, PT, R0, R5, PT ;  /* 0x000000050000720c */ /* 0x000fe20003f04070 */
[----:B------:R1:W-:Y:S01]  /*3b60*/  STL [R1+0x118], R3 ;  /* 0x0001180301007387 */ /* 0x0003e20000100800 */
[----:B0-----:R-:W-:-:S03]  /*3b70*/  SEL R9, R18, R12, !P2 ;  /* 0x0000000c12097207 */ /* 0x001fc60005000000 */
[----:B------:R0:W-:Y:S01]  /*3b80*/  STL [R1+0x114], R10 ;  /* 0x0001140a01007387 */ /* 0x0001e20000100800 */
[----:B-1----:R-:W-:-:S03]  /*3b90*/  SEL R3, R18, R13, !P2 ;  /* 0x0000000d12037207 */ /* 0x002fc60005000000 */
[----:B------:R1:W-:Y:S01]  /*3ba0*/  STL [R1+0x110], R9 ;  /* 0x0001100901007387 */ /* 0x0003e20000100800 */
[----:B0-----:R-:W-:-:S03]  /*3bb0*/  SEL R10, R18, R16, !P2 ;  /* 0x00000010120a7207 */ /* 0x001fc60005000000 */
[----:B------:R0:W-:Y:S01]  /*3bc0*/  STL [R1+0x10c], R3 ;  /* 0x00010c0301007387 */ /* 0x0001e20000100800 */
[--C-:B------:R-:W-:Y:S02]  /*3bd0*/  @!P3 IMAD.IADD R6, R6, 0x1, -R0.reuse ;  /* 0x000000010606b824 */ /* 0x100fe400078e0a00 */
[----:B------:R-:W-:Y:S01]  /*3be0*/  @!P0 IMAD.IADD R5, R5, 0x1, -R0 ;  /* 0x0000000105058824 */ /* 0x000fe200078e0a00 */
[C---:B-1----:R-:W-:Y:S01]  /*3bf0*/  SEL R9, R18.reuse, R15, !P2 ;  /* 0x0000000f12097207 */ /* 0x042fe20005000000 */
[----:B------:R-:W-:Y:S01]  /*3c00*/  STL [R1+0x108], R10 ;  /* 0x0001080a01007387 */ /* 0x000fe20000100800 */
[----:B0-----:R-:W-:-:S03]  /*3c10*/  SEL R3, R18, R8, !P2 ;  /* 0x0000000812037207 */ /* 0x001fc60005000000 */
[----:B------:R0:W-:Y:S04]  /*3c20*/  STL [R1+0x104], R9 ;  /* 0x0001040901007387 */ /* 0x0001e80000100800 */
[----:B------:R1:W-:Y:S01]  /*3c30*/  STL [R1+0x100], R3 ;  /* 0x0001000301007387 */ /* 0x0003e20000100800 */
[----:B0-----:R-:W-:Y:S02]  /*3c40*/  IMAD.MOV.U32 R9, RZ, RZ, R6 ;  /* 0x000000ffff097224 */ /* 0x001fe400078e0006 */
[----:B-1----:R-:W-:Y:S02]  /*3c50*/  IMAD.MOV.U32 R3, RZ, RZ, R5 ;  /* 0x000000ffff037224 */ /* 0x002fe400078e0005 */
[----:B------:R-:W-:Y:S02]  /*3c60*/  @!P6 IMAD.MOV R9, RZ, RZ, -R9 ;  /* 0x000000ffff09e224 */ /* 0x000fe400078e0a09 */
[----:B------:R-:W-:-:S03]  /*3c70*/  @!P5 IMAD.MOV R3, RZ, RZ, -R3 ;  /* 0x000000ffff03d224 */ /* 0x000fc600078e0a03 */
[----:B------:R-:W-:Y:S04]  /*3c80*/  STL [R1+0x3c], R9 ;  /* 0x00003c0901007387 */ /* 0x000fe80000100800 */
[----:B------:R0:W-:Y:S04]  /*3c90*/  STL [R1+0x24], R3 ;  /* 0x0000240301007387 */ /* 0x0001e80000100800 */
[----:B------:R-:W2:Y:S01]  /*3ca0*/  LDL.LU R12, [R1+0xc] ;  /* 0x00000c00010c7983 */ /* 0x000ea20000300800 */
[----:B------:R-:W-:-:S03]  /*3cb0*/  ISETP.GT.U32.AND P0, PT, R0, R17, PT ;  /* 0x000000110000720c */ /* 0x000fc60003f04070 */
[----:B------:R-:W2:Y:S10]  /*3cc0*/  LDL.LU R20, [R1+0x10] ;  /* 0x0000100001147983 */ /* 0x000eb40000300800 */
[----:B------:R-:W-:-:S05]  /*3cd0*/  @!P0 IMAD.IADD R17, R17, 0x1, -R0 ;  /* 0x0000000111118824 */ /* 0x000fca00078e0a00 */
[----:B------:R-:W-:Y:S01]  /*3ce0*/  ISETP.GT.U32.AND P0, PT, R0, R17, PT ;  /* 0x000000110000720c */ /* 0x000fe20003f04070 */
[----:B0-----:R-:W-:Y:S01]  /*3cf0*/  IMAD.MOV.U32 R3, RZ, RZ, R7 ;  /* 0x000000ffff037224 */ /* 0x001fe200078e0007 */
[----:B------:R-:W-:-:S03]  /*3d00*/  ISETP.GE.AND P2, PT, R21, RZ, PT ;  /* 0x000000ff1500720c */ /* 0x000fc60003f46270 */
[----:B------:R-:W-:-:S05]  /*3d10*/  @!P4 IMAD.MOV R3, RZ, RZ, -R3 ;  /* 0x000000ffff03c224 */ /* 0x000fca00078e0a03 */
[----:B------:R0:W-:Y:S03]  /*3d20*/  STL [R1+0x20], R3 ;  /* 0x0000200301007387 */ /* 0x0001e60000100800 */
[----:B------:R-:W-:-:S04]  /*3d30*/  @!P0 IMAD.IADD R17, R17, 0x1, -R0 ;  /* 0x0000000111118824 */ /* 0x000fc800078e0a00 */
[----:B0-----:R-:W-:-:S04]  /*3d40*/  IMAD.MOV.U32 R3, RZ, RZ, R17 ;  /* 0x000000ffff037224 */ /* 0x001fc800078e0011 */
[----:B------:R-:W-:-:S05]  /*3d50*/  @!P2 IMAD.MOV R3, RZ, RZ, -R3 ;  /* 0x000000ffff03a224 */ /* 0x000fca00078e0a03 */
[----:B------:R0:W-:Y:S04]  /*3d60*/  STL [R1+0x8], R3 ;  /* 0x0000080301007387 */ /* 0x0001e80000100800 */
[----:B0-----:R-:W2:Y:S01]  /*3d70*/  LDL.LU R3, [R1+0x14] ;  /* 0x0000140001037983 */ /* 0x001ea20000300800 */
[----:B------:R-:W-:-:S05]  /*3d80*/  IABS R14, R22 ;  /* 0x00000016000e7213 */ /* 0x000fca0000000000 */
[----:B------:R-:W-:-:S04]  /*3d90*/  IMAD.HI.U32 R19, R4, R14, RZ ;  /* 0x0000000e04137227 */ /* 0x000fc800078e00ff */
[----:B------:R-:W-:Y:S01]  /*3da0*/  IMAD.MOV R19, RZ, RZ, -R19 ;  /* 0x000000ffff137224 */ /* 0x000fe200078e0a13 */
[----:B------:R-:W-:-:S03]  /*3db0*/  IABS R2, R23 ;  /* 0x0000001700027213 */ /* 0x000fc60000000000 */
[----:B------:R-:W-:Y:S02]  /*3dc0*/  IMAD R14, R0, R19, R14 ;  /* 0x00000013000e7224 */ /* 0x000fe400078e020e */
[----:B------:R-:W-:-:S03]  /*3dd0*/  IMAD.HI.U32 R5, R4, R2, RZ ;  /* 0x0000000204057227 */ /* 0x000fc600078e00ff */
[----:B------:R-:W-:Y:S01]  /*3de0*/  ISETP.GT.U32.AND P5, PT, R0, R14, PT ;  /* 0x0000000e0000720c */ /* 0x000fe20003fa4070 */
[----:B------:R-:W-:-:S04]  /*3df0*/  IMAD.MOV R5, RZ, RZ, -R5 ;  /* 0x000000ffff057224 */ /* 0x000fc800078e0a05 */
[----:B------:R-:W-:Y:S01]  /*3e00*/  IMAD R2, R0, R5, R2 ;  /* 0x0000000500027224 */ /* 0x000fe200078e0202 */
[----:B---3--:R-:W-:-:S04]  /*3e10*/  IABS R13, R24 ;  /* 0x00000018000d7213 */ /* 0x008fc80000000000 */
[----:B------:R-:W-:-:S03]  /*3e20*/  ISETP.GT.U32.AND P4, PT, R0, R2, PT ;  /* 0x000000020000720c */ /* 0x000fc60003f84070 */
[----:B------:R-:W-:Y:S01]  /*3e30*/  @!P5 IMAD.IADD R14, R14, 0x1, -R0 ;  /* 0x000000010e0ed824 */ /* 0x000fe200078e0a00 */
[----:B----4-:R-:W-:-:S04]  /*3e40*/  IABS R19, R25 ;  /* 0x0000001900137213 */ /* 0x010fc80000000000 */
[----:B------:R-:W-:Y:S01]  /*3e50*/  ISETP.GT.U32.AND P5, PT, R0, R14, PT ;  /* 0x0000000e0000720c */ /* 0x000fe20003fa4070 */
[----:B------:R-:W-:Y:S01]  /*3e60*/  IMAD.HI.U32 R6, R4, R13, RZ ;  /* 0x0000000d04067227 */ /* 0x000fe200078e00ff */
[----:B------:R-:W-:-:S03]  /*3e70*/  ISETP.GE.AND P3, PT, R22, RZ, PT ;  /* 0x000000ff1600720c */ /* 0x000fc60003f66270 */
[----:B------:R-:W-:-:S04]  /*3e80*/  IMAD.HI.U32 R5, R4, R19, RZ ;  /* 0x0000001304057227 */ /* 0x000fc800078e00ff */
[----:B------:R-:W-:Y:S02]  /*3e90*/  IMAD.MOV R6, RZ, RZ, -R6 ;  /* 0x000000ffff067224 */ /* 0x000fe400078e0a06 */
[----:B------:R-:W-:Y:S02]  /*3ea0*/  IMAD.MOV R5, RZ, RZ, -R5 ;  /* 0x000000ffff057224 */ /* 0x000fe400078e0a05 */
[--C-:B------:R-:W-:Y:S01]  /*3eb0*/  @!P4 IMAD.IADD R2, R2, 0x1, -R0.reuse ;  /* 0x000000010202c824 */ /* 0x100fe200078e0a00 */
[----:B-----5:R-:W-:Y:S01]  /*3ec0*/  IABS R22, R26 ;  /* 0x0000001a00167213 */ /* 0x020fe20000000000 */
[----:B------:R-:W-:Y:S02]  /*3ed0*/  IMAD R13, R0, R6, R13 ;  /* 0x00000006000d7224 */ /* 0x000fe400078e020d */
[----:B------:R-:W-:Y:S01]  /*3ee0*/  @!P5 IMAD.IADD R14, R14, 0x1, -R0 ;  /* 0x000000010e0ed824 */ /* 0x000fe200078e0a00 */
[C---:B------:R-:W-:Y:S01]  /*3ef0*/  ISETP.GT.U32.AND P4, PT, R0.reuse, R2, PT ;  /* 0x000000020000720c */ /* 0x040fe20003f84070 */
[C---:B------:R-:W-:Y:S01]  /*3f00*/  IMAD R19, R0.reuse, R5, R19 ;  /* 0x0000000500137224 */ /* 0x040fe200078e0213 */
[----:B------:R-:W-:Y:S01]  /*3f10*/  ISETP.GT.U32.AND P0, PT, R0, R13, PT ;  /* 0x0000000d0000720c */ /* 0x000fe20003f04070 */
[----:B------:R-:W-:-:S02]  /*3f20*/  IMAD.MOV.U32 R10, RZ, RZ, R14 ;  /* 0x000000ffff0a7224 */ /* 0x000fc400078e000e */
[----:B------:R-:W-:Y:S01]  /*3f30*/  IMAD.HI.U32 R7, R4, R22, RZ ;  /* 0x0000001604077227 */ /* 0x000fe200078e00ff */
[----:B------:R-:W-:-:S03]  /*3f40*/  ISETP.GT.U32.AND P5, PT, R0, R19, PT ;  /* 0x000000130000720c */ /* 0x000fc60003fa4070 */
[----:B------:R-:W-:Y:S01]  /*3f50*/  @!P3 IMAD.MOV R10, RZ, RZ, -R10 ;  /* 0x000000ffff0ab224 */ /* 0x000fe200078e0a0a */
[----:B------:R-:W-:Y:S01]  /*3f60*/  ISETP.GE.AND P6, PT, R23, RZ, PT ;  /* 0x000000ff1700720c */ /* 0x000fe20003fc6270 */
[----:B------:R-:W-:-:S03]  /*3f70*/  IMAD.MOV R9, RZ, RZ, -R7 ;  /* 0x000000ffff097224 */ /* 0x000fc600078e0a07 */
[----:B------:R0:W-:Y:S01]  /*3f80*/  STL [R1+0x4], R10 ;  /* 0x0000040a01007387 */ /* 0x0001e20000100800 */
[----:B------:R-:W-:Y:S02]  /*3f90*/  IMAD R22, R0, R9, R22 ;  /* 0x0000000900167224 */ /* 0x000fe400078e0216 */
[----:B------:R-:W-:Y:S01]  /*3fa0*/  @!P4 IMAD.IADD R2, R2, 0x1, -R0 ;  /* 0x000000010202c824 */ /* 0x000fe200078e0a00 */
[----:B------:R-:W3:Y:S01]  /*3fb0*/  LDL.LU R15, [R1+0x18] ;  /* 0x00001800010f7983 */ /* 0x000ee20000300800 */
[----:B------:R-:W-:-:S03]  /*3fc0*/  ISETP.GE.AND P2, PT, R25, RZ, PT ;  /* 0x000000ff1900720c */ /* 0x000fc60003f46270 */
[----:B------:R-:W4:Y:S01]  /*3fd0*/  LDL.LU R11, [R1+0x1c] ;  /* 0x00001c00010b7983 */ /* 0x000f220000300800 */
[--C-:B------:R-:W-:Y:S01]  /*3fe0*/  @!P0 IMAD.IADD R13, R13, 0x1, -R0.reuse ;  /* 0x000000010d0d8824 */ /* 0x100fe200078e0a00 */
[C---:B------:R-:W-:Y:S01]  /*3ff0*/  ISETP.GT.U32.AND P4, PT, R0.reuse, R22, PT ;  /* 0x000000160000720c */ /* 0x040fe20003f84070 */
[----:B------:R-:W-:Y:S01]  /*4000*/  @!P5 IMAD.IADD R19, R19, 0x1, -R0 ;  /* 0x000000011313d824 */ /* 0x000fe200078e0a00 */
[----:B0-----:R-:W5:Y:S01]  /*4010*/  LDL.LU R10, [R1+0x28] ;  /* 0x00002800010a7983 */ /* 0x001f620000300800 */
[----:B------:R-:W-:Y:S01]  /*4020*/  IMAD.MOV.U32 R9, RZ, RZ, R2 ;  /* 0x000000ffff097224 */ /* 0x000fe200078e0002 */
[C---:B------:R-:W-:Y:S02]  /*4030*/  ISETP.GT.U32.AND P3, PT, R0.reuse, R13, PT ;  /* 0x0000000d0000720c */ /* 0x040fe40003f64070 */
[----:B------:R-:W-:Y:S01]  /*4040*/  ISETP.GT.U32.AND P5, PT, R0, R19, PT ;  /* 0x000000130000720c */ /* 0x000fe20003fa4070 */
[----:B------:R-:W-:Y:S01]  /*4050*/  @!P6 IMAD.MOV R9, RZ, RZ, -R9 ;  /* 0x000000ffff09e224 */ /* 0x000fe200078e0a09 */
[----:B------:R-:W-:-:S05]  /*4060*/  ISETP.GE.AND P1, PT, R24, RZ, PT ;  /* 0x000000ff1800720c */ /* 0x000fca0003f26270 */
[----:B------:R-:W-:-:S04]  /*4070*/  @!P4 IMAD.IADD R22, R22, 0x1, -R0 ;  /* 0x000000011616c824 */ /* 0x000fc800078e0a00 */
[--C-:B------:R-:W-:Y:S02]  /*4080*/  @!P3 IMAD.IADD R13, R13, 0x1, -R0.reuse ;  /* 0x000000010d0db824 */ /* 0x100fe400078e0a00 */
[----:B------:R-:W-:Y:S01]  /*4090*/  @!P5 IMAD.IADD R19, R19, 0x1, -R0 ;  /* 0x000000011313d824 */ /* 0x000fe200078e0a00 */
[----:B------:R-:W-:Y:S01]  /*40a0*/  ISETP.GE.AND P0, PT, R26, RZ, PT ;  /* 0x000000ff1a00720c */ /* 0x000fe20003f06270 */
[----:B------:R-:W-:Y:S02]  /*40b0*/  @!P1 IMAD.MOV R13, RZ, RZ, -R13 ;  /* 0x000000ffff0d9224 */ /* 0x000fe400078e0a0d */
[----:B------:R-:W-:Y:S01]  /*40c0*/  @!P2 IMAD.MOV R19, RZ, RZ, -R19 ;  /* 0x000000ffff13a224 */ /* 0x000fe200078e0a13 */
[----:B------:R0:W-:Y:S04]  /*40d0*/  STL [R1], R9 ;  /* 0x0000000901007387 */ /* 0x0001e80000100800 */
[----:B------:R-:W-:Y:S04]  /*40e0*/  STL [R1+0x411c], R13 ;  /* 0x00411c0d01007387 */ /* 0x000fe80000100800 */
[----:B------:R-:W-:Y:S01]  /*40f0*/  STL [R1+0x4120], R19 ;  /* 0x0041201301007387 */ /* 0x000fe20000100800 */
[----:B--2---:R-:W-:-:S05]  /*4100*/  IABS R5, R28 ;  /* 0x0000001c00057213 */ /* 0x004fca0000000000 */
[----:B------:R-:W-:-:S04]  /*4110*/  IMAD.HI.U32 R7, R4, R5, RZ ;  /* 0x0000000504077227 */ /* 0x000fc800078e00ff */
[----:B------:R-:W-:-:S04]  /*4120*/  IMAD.MOV R7, RZ, RZ, -R7 ;  /* 0x000000ffff077224 */ /* 0x000fc800078e0a07 */
[----:B------:R-:W-:Y:S01]  /*4130*/  IMAD R25, R0, R7, R5 ;  /* 0x0000000700197224 */ /* 0x000fe200078e0205 */
[----:B------:R-:W-:-:S04]  /*4140*/  IABS R6, R29 ;  /* 0x0000001d00067213 */ /* 0x000fc80000000000 */
[----:B------:R-:W-:Y:S01]  /*4150*/  ISETP.GT.U32.AND P6, PT, R0, R25, PT ;  /* 0x000000190000720c */ /* 0x000fe20003fc4070 */
[----:B------:R-:W-:-:S04]  /*4160*/  IMAD.HI.U32 R8, R4, R6, RZ ;  /* 0x0000000604087227 */ /* 0x000fc800078e00ff */
[----:B------:R-:W-:-:S04]  /*4170*/  IMAD.MOV R8, RZ, RZ, -R8 ;  /* 0x000000ffff087224 */ /* 0x000fc800078e0a08 */
[----:B------:R-:W-:-:S04]  /*4180*/  IMAD R26, R0, R8, R6 ;  /* 0x00000008001a7224 */ /* 0x000fc800078e0206 */
[----:B------:R-:W-:Y:S01]  /*4190*/  @!P6 IMAD.IADD R25, R25, 0x1, -R0 ;  /* 0x000000011919e824 */ /* 0x000fe200078e0a00 */
[C---:B------:R-:W-:Y:S02]  /*41a0*/  ISETP.GT.U32.AND P6, PT, R0.reuse, R22, PT ;  /* 0x000000160000720c */ /* 0x040fe40003fc4070 */
[----:B------:R-:W-:-:S11]  /*41b0*/  ISETP.GT.U32.AND P3, PT, R0, R26, PT ;  /* 0x0000001a0000720c */ /* 0x000fd60003f64070 */
[----:B------:R-:W-:-:S04]  /*41c0*/  @!P6 IMAD.IADD R22, R22, 0x1, -R0 ;  /* 0x000000011616e824 */ /* 0x000fc800078e0a00 */
[----:B------:R-:W-:Y:S02]  /*41d0*/  @!P0 IMAD.MOV R22, RZ, RZ, -R22 ;  /* 0x000000ffff168224 */ /* 0x000fe400078e0a16 */
[----:B------:R-:W-:-:S05]  /*41e0*/  @!P3 IMAD.IADD R26, R26, 0x1, -R0 ;  /* 0x000000011a1ab824 */ /* 0x000fca00078e0a00 */
[----:B------:R-:W-:Y:S02]  /*41f0*/  ISETP.GT.U32.AND P3, PT, R0, R26, PT ;  /* 0x0000001a0000720c */ /* 0x000fe40003f64070 */
[----:B------:R-:W-:Y:S02]  /*4200*/  IABS R27, R12 ;  /* 0x0000000c001b7213 */ /* 0x000fe40000000000 */
[----:B------:R-:W-:Y:S02]  /*4210*/  ISETP.GE.AND P2, PT, R12, RZ, PT ;  /* 0x000000ff0c00720c */ /* 0x000fe40003f46270 */
[----:B------:R-:W2:Y:S04]  /*4220*/  LDL.LU R12, [R1+0x2c] ;  /* 0x00002c00010c7983 */ /* 0x000ea80000300800 */
[----:B------:R-:W-:Y:S04]  /*4230*/  STL [R1+0x4124], R22 ;  /* 0x0041241601007387 */ /* 0x000fe80000100800 */
[----:B------:R-:W2:Y:S01]  /*4240*/  LDL.LU R16, [R1+0x30] ;  /* 0x0000300001107983 */ /* 0x000ea20000300800 */
[----:B------:R-:W-:Y:S01]  /*4250*/  @!P3 IMAD.IADD R26, R26, 0x1, -R0 ;  /* 0x000000011a1ab824 */ /* 0x000fe200078e0a00 */
[----:B------:R-:W-:-:S02]  /*4260*/  IABS R24, R20 ;  /* 0x0000001400187213 */ /* 0x000fc40000000000 */
[----:B------:R-:W-:Y:S02]  /*4270*/  ISETP.GE.AND P3, PT, R20, RZ, PT ;  /* 0x000000ff1400720c */ /* 0x000fe40003f66270 */
[----:B------:R-:W2:Y:S01]  /*4280*/  LDL.LU R20, [R1+0x34] ;  /* 0x0000340001147983 */ /* 0x000ea20000300800 */
[----:B------:R-:W-:Y:S01]  /*4290*/  ISETP.GT.U32.AND P1, PT, R0, R25, PT ;  /* 0x000000190000720c */ /* 0x000fe20003f24070 */
[----:B------:R-:W-:-:S04]  /*42a0*/  IMAD.HI.U32 R2, R4, R24, RZ ;  /* 0x0000001804027227 */ /* 0x000fc800078e00ff */
[----:B------:R-:W-:-:S04]  /*42b0*/  IMAD.MOV R2, RZ, RZ, -R2 ;  /* 0x000000ffff027224 */ /* 0x000fc800078e0a02 */
[----:B------:R-:W-:-:S04]  /*42c0*/  IMAD R24, R0, R2, R24 ;  /* 0x0000000200187224 */ /* 0x000fc800078e0218 */
[----:B------:R-:W-:Y:S01]  /*42d0*/  @!P1 IMAD.IADD R25, R25, 0x1, -R0 ;  /* 0x0000000119199824 */ /* 0x000fe200078e0a00 */
[----:B------:R-:W-:-:S13]  /*42e0*/  ISETP.GT.U32.AND P1, PT, R0, R24, PT ;  /* 0x000000180000720c */ /* 0x000fda0003f24070 */
[----:B------:R-:W-:Y:S01]  /*42f0*/  @!P1 IMAD.IADD R24, R24, 0x1, -R0 ;  /* 0x0000000118189824 */ /* 0x000fe200078e0a00 */
[----:B0-----:R-:W-:Y:S02]  /*4300*/  IABS R9, R3 ;  /* 0x0000000300097213 */ /* 0x001fe40000000000 */
[----:B------:R-:W-:Y:S02]  /*4310*/  ISETP.GE.AND P1, PT, R3, RZ, PT ;  /* 0x000000ff0300720c */ /* 0x000fe40003f26270 */
[----:B------:R-:W2:Y:S01]  /*4320*/  LDL.LU R3, [R1+0x38] ;  /* 0x0000380001037983 */ /* 0x000ea20000300800 */
[----:B------:R-:W-:-:S04]  /*4330*/  IMAD.HI.U32 R5, R4, R27, RZ ;  /* 0x0000001b04057227 */ /* 0x000fc800078e00ff */
[----:B------:R-:W-:-:S04]  /*4340*/  IMAD.MOV R5, RZ, RZ, -R5 ;  /* 0x000000ffff057224 */ /* 0x000fc800078e0a05 */
[----:B------:R-:W-:Y:S02]  /*4350*/  IMAD R27, R0, R5, R27 ;  /* 0x00000005001b7224 */ /* 0x000fe400078e021b */
[----:B------:R-:W-:-:S03]  /*4360*/  IMAD.HI.U32 R2, R4, R9, RZ ;  /* 0x0000000904027227 */ /* 0x000fc600078e00ff */
[----:B------:R-:W-:Y:S01]  /*4370*/  ISETP.GT.U32.AND P6, PT, R0, R27, PT ;  /* 0x0000001b0000720c */ /* 0x000fe20003fc4070 */
[----:B------:R-:W-:Y:S01]  /*4380*/  IMAD.MOV R2, RZ, RZ, -R2 ;  /* 0x000000ffff027224 */ /* 0x000fe200078e0a02 */
[----:B------:R-:W-:Y:S02]  /*4390*/  ISETP.GE.AND P5, PT, R28, RZ, PT ;  /* 0x000000ff1c00720c */ /* 0x000fe40003fa6270 */
[----:B------:R-:W2:Y:S01]  /*43a0*/  LDL.LU R28, [R1+0x40] ;  /* 0x00004000011c7983 */ /* 0x000ea20000300800 */
[----:B------:R-:W-:-:S08]  /*43b0*/  IMAD R9, R0, R2, R9 ;  /* 0x0000000200097224 */ /* 0x000fd000078e0209 */
[----:B------:R-:W-:Y:S01]  /*43c0*/  @!P6 IMAD.IADD R27, R27, 0x1, -R0 ;  /* 0x000000011b1be824 */ /* 0x000fe200078e0a00 */
[C---:B------:R-:W-:Y:S01]  /*43d0*/  ISETP.GT.U32.AND P6, PT, R0.reuse, R9, PT ;  /* 0x000000090000720c */ /* 0x040fe20003fc4070 */
[----:B------:R-:W-:Y:S01]  /*43e0*/  @!P5 IMAD.MOV R25, RZ, RZ, -R25 ;  /* 0x000000ffff19d224 */ /* 0x000fe200078e0a19 */
[C---:B------:R-:W-:Y:S02]  /*43f0*/  ISETP.GT.U32.AND P5, PT, R0.reuse, R24, PT ;  /* 0x000000180000720c */ /* 0x040fe40003fa4070 */
[----:B------:R-:W-:Y:S02]  /*4400*/  ISETP.GT.U32.AND P0, PT, R0, R27, PT ;  /* 0x0000001b0000720c */ /* 0x000fe40003f04070 */
[----:B------:R-:W-:-:S07]  /*4410*/  ISETP.GE.AND P4, PT, R29, RZ, PT ;  /* 0x000000ff1d00720c */ /* 0x000fce0003f86270 */
[--C-:B------:R-:W-:Y:S02]  /*4420*/  @!P6 IMAD.IADD R9, R9, 0x1, -R0.reuse ;  /* 0x000000010909e824 */ /* 0x100fe400078e0a00 */
[--C-:B------:R-:W-:Y:S02]  /*4430*/  @!P5 IMAD.IADD R24, R24, 0x1, -R0.reuse ;  /* 0x000000011818d824 */ /* 0x100fe400078e0a00 */
[----:B------:R-:W-:Y:S01]  /*4440*/  @!P0 IMAD.IADD R27, R27, 0x1, -R0 ;  /* 0x000000011b1b8824 */ /* 0x000fe200078e0a00 */
[----:B------:R-:W-:Y:S01]  /*4450*/  ISETP.GT.U32.AND P6, PT, R0, R9, PT ;  /* 0x000000090000720c */ /* 0x000fe20003fc4070 */
[----:B------:R-:W-:Y:S02]  /*4460*/  @!P4 IMAD.MOV R26, RZ, RZ, -R26 ;  /* 0x000000ffff1ac224 */ /* 0x000fe400078e0a1a */
[----:B------:R-:W-:Y:S02]  /*4470*/  @!P2 IMAD.MOV R27, RZ, RZ, -R27 ;  /* 0x000000ffff1ba224 */ /* 0x000fe400078e0a1b */
[----:B------:R-:W-:Y:S01]  /*4480*/  @!P3 IMAD.MOV R24, RZ, RZ, -R24 ;  /* 0x000000ffff18b224 */ /* 0x000fe200078e0a18 */
[----:B------:R-:W-:Y:S01]  /*4490*/  STL [R1+0x4128], R25 ;  /* 0x0041281901007387 */ /* 0x000fe20000100800 */
[----:B---3--:R-:W-:-:S02]  /*44a0*/  IABS R8, R15 ;  /* 0x0000000f00087213 */ /* 0x008fc40000000000 */
[----:B----4-:R-:W-:-:S03]  /*44b0*/  IABS R5, R11 ;  /* 0x0000000b00057213 */ /* 0x010fc60000000000 */
[----:B------:R-:W-:-:S04]  /*44c0*/  IMAD.HI.U32 R6, R4, R8, RZ ;  /* 0x0000000804067227 */ /* 0x000fc800078e00ff */
[----:B------:R-:W-:Y:S01]  /*44d0*/  IMAD.HI.U32 R7, R4, R5, RZ ;  /* 0x0000000504077227 */ /* 0x000fe200078e00ff */
[----:B-----5:R-:W-:-:S03]  /*44e0*/  IABS R2, R10 ;  /* 0x0000000a00027213 */ /* 0x020fc60000000000 */
[----:B------:R-:W-:Y:S02]  /*44f0*/  IMAD.MOV R7, RZ, RZ, -R7 ;  /* 0x000000ffff077224 */ /* 0x000fe400078e0a07 */
[----:B------:R-:W-:Y:S02]  /*4500*/  IMAD.MOV R6, RZ, RZ, -R6 ;  /* 0x000000ffff067224 */ /* 0x000fe400078e0a06 */
[----:B------:R-:W-:Y:S02]  /*4510*/  IMAD R5, R0, R7, R5 ;  /* 0x0000000700057224 */ /* 0x000fe400078e0205 */
[----:B------:R-:W-:Y:S01]  /*4520*/  IMAD.HI.U32 R7, R4, R2, RZ ;  /* 0x0000000204077227 */ /* 0x000fe200078e00ff */
[----:B------:R-:W-:Y:S03]  /*4530*/  STL [R1+0x412c], R26 ;  /* 0x00412c1a01007387 */ /* 0x000fe60000100800 */
[----:B------:R-:W-:-:S02]  /*4540*/  IMAD R8, R0, R6, R8 ;  /* 0x0000000600087224 */ /* 0x000fc400078e0208 */
[----:B------:R-:W-:Y:S01]  /*4550*/  IMAD.MOV R7, RZ, RZ, -R7 ;  /* 0x000000ffff077224 */ /* 0x000fe200078e0a07 */
[----:B------:R-:W-:Y:S01]  /*4560*/  STL [R1+0x4130], R27 ;  /* 0x0041301b01007387 */ /* 0x000fe20000100800 */
[C---:B------:R-:W-:Y:S02]  /*4570*/  ISETP.GT.U32.AND P2, PT, R0.reuse, R5, PT ;  /* 0x000000050000720c */ /* 0x040fe40003f44070 */
[C---:B------:R-:W-:Y:S01]  /*4580*/  ISETP.GT.U32.AND P0, PT, R0.reuse, R8, PT ;  /* 0x000000080000720c */ /* 0x040fe20003f04070 */
[----:B------:R-:W-:Y:S01]  /*4590*/  IMAD R2, R0, R7, R2 ;  /* 0x0000000700027224 */ /* 0x000fe200078e0202 */
[----:B------:R-:W-:Y:S01]  /*45a0*/  STL [R1+0x4134], R24 ;  /* 0x0041341801007387 */ /* 0x000fe20000100800 */
[----:B------:R-:W-:-:S03]  /*45b0*/  @!P6 IMAD.IADD R9, R9, 0x1, -R0 ;  /* 0x000000010909e824 */ /* 0x000fc600078e0a00 */
[----:B------:R-:W3:Y:S01]  /*45c0*/  LDL.LU R17, [R1+0x44] ;  /* 0x0000440001117983 */ /* 0x000ee20000300800 */
[----:B------:R-:W-:Y:S02]  /*45d0*/  ISETP.GE.AND P4, PT, R15, RZ, PT ;  /* 0x000000ff0f00720c */ /* 0x000fe40003f86270 */
[----:B------:R-:W-:Y:S01]  /*45e0*/  ISETP.GT.U32.AND P6, PT, R0, R2, PT ;  /* 0x000000020000720c */ /* 0x000fe20003fc4070 */
[----:B------:R-:W4:Y:S01]  /*45f0*/  LDL.LU R15, [R1+0x48] ;  /* 0x00004800010f7983 */ /* 0x000f220000300800 */
[----:B------:R-:W-:Y:S02]  /*4600*/  @!P1 IMAD.MOV R9, RZ, RZ, -R9 ;  /* 0x000000ffff099224 */ /* 0x000fe400078e0a09 */
[--C-:B------:R-:W-:Y:S02]  /*4610*/  @!P0 IMAD.IADD R8, R8, 0x1, -R0.reuse ;  /* 0x0000000108088824 */ /* 0x100fe400078e0a00 */
[--C-:B------:R-:W-:Y:S01]  /*4620*/  @!P2 IMAD.IADD R5, R5, 0x1, -R0.reuse ;  /* 0x000000010505a824 */ /* 0x100fe200078e0a00 */
[----:B------:R0:W-:Y:S04]  /*4630*/  STL [R1+0xa4], R9 ;  /* 0x0000a40901007387 */ /* 0x0001e80000100800 */
[----:B------:R-:W5:Y:S01]  /*4640*/  LDL.LU R21, [R1+0x4c] ;  /* 0x00004c0001157983 */ /* 0x000f620000300800 */
[----:B------:R-:W-:Y:S01]  /*4650*/  ISETP.GT.U32.AND P2, PT, R0, R8, PT ;  /* 0x000000080000720c */ /* 0x000fe20003f44070 */
[----:B------:R-:W-:Y:S01]  /*4660*/  @!P6 IMAD.IADD R2, R2, 0x1, -R0 ;  /* 0x000000010202e824 */ /* 0x000fe200078e0a00 */
[----:B------:R-:W-:-:S02]  /*4670*/  ISETP.GT.U32.AND P6, PT, R0, R5, PT ;  /* 0x000000050000720c */ /* 0x000fc40003fc4070 */
[----:B------:R-:W-:Y:S02]  /*4680*/  ISETP.GE.AND P5, PT, R11, RZ, PT ;  /* 0x000000ff0b00720c */ /* 0x000fe40003fa6270 */
[----:B------:R-:W-:-:S07]  /*4690*/  ISETP.GT.U32.AND P3, PT, R0, R2, PT ;  /* 0x000000020000720c */ /* 0x000fce0003f64070 */
[--C-:B------:R-:W-:Y:S02]  /*46a0*/  @!P2 IMAD.IADD R8, R8, 0x1, -R0.reuse ;  /* 0x000000010808a824 */ /* 0x100fe400078e0a00 */
[----:B------:R-:W-:Y:S02]  /*46b0*/  @!P6 IMAD.IADD R5, R5, 0x1, -R0 ;  /* 0x000000010505e824 */ /* 0x000fe400078e0a00 */
[----:B------:R-:W-:Y:S02]  /*46c0*/  @!P4 IMAD.MOV R8, RZ, RZ, -R8 ;  /* 0x000000ffff08c224 */ /* 0x000fe400078e0a08 */
[----:B------:R-:W-:Y:S01]  /*46d0*/  @!P5 IMAD.MOV R5, RZ, RZ, -R5 ;  /* 0x000000ffff05d224 */ /* 0x000fe200078e0a05 */
[----:B------:R-:W-:Y:S01]  /*46e0*/  ISETP.GE.AND P0, PT, R10, RZ, PT ;  /* 0x000000ff0a00720c */ /* 0x000fe20003f06270 */
[----:B------:R-:W-:Y:S01]  /*46f0*/  @!P3 IMAD.IADD R2, R2, 0x1, -R0 ;  /* 0x000000010202b824 */ /* 0x000fe200078e0a00 */
[----:B------:R3:W-:Y:S04]  /*4700*/  STL [R1+0x94], R8 ;  /* 0x0000940801007387 */ /* 0x0007e80000100800 */
[----:B------:R1:W-:Y:S07]  /*4710*/  STL [R1+0x98], R5 ;  /* 0x0000980501007387 */ /* 0x0003ee0000100800 */
[----:B------:R-:W-:Y:S01]  /*4720*/  @!P0 IMAD.MOV R2, RZ, RZ, -R2 ;  /* 0x000000ffff028224 */ /* 0x000fe200078e0a02 */
[----:B--2---:R-:W-:-:S05]  /*4730*/  IABS R6, R12 ;  /* 0x0000000c00067213 */ /* 0x004fca0000000000 */
        /* <DEDUP_REMOVED lines=8> */
[----:B------:R-:W-:Y:S02]  /*47c0*/  ISETP.GE.AND P3, PT, R16, RZ, PT ;  /* 0x000000ff1000720c */ /* 0x000fe40003f66270 */
[----:B------:R-:W-:Y:S01]  /*47d0*/  IABS R10, R20 ;  /* 0x00000014000a7213 */ /* 0x000fe20000000000 */
[----:B------:R-:W2:Y:S01]  /*47e0*/  LDL.LU R16, [R1+0x50] ;  /* 0x0000500001107983 */ /* 0x000ea20000300800 */
[----:B------:R-:W-:-:S03]  /*47f0*/  ISETP.GT.U32.AND P6, PT, R0, R23, PT ;  /* 0x000000170000720c */ /* 0x000fc60003fc4070 */
[--C-:B------:R-:W-:Y:S01]  /*4800*/  @!P1 IMAD.IADD R6, R6, 0x1, -R0.reuse ;  /* 0x0000000106069824 */ /* 0x100fe200078e0a00 */
[----:B------:R-:W-:Y:S02]  /*4810*/  ISETP.GE.AND P1, PT, R20, RZ, PT ;  /* 0x000000ff1400720c */ /* 0x000fe40003f26270 */
[----:B------:R-:W2:Y:S07]  /*4820*/  LDL.LU R20, [R1+0x54] ;  /* 0x0000540001147983 */ /* 0x000eae0000300800 */
[----:B------:R-:W-:-:S05]  /*4830*/  @!P6 IMAD.IADD R23, R23, 0x1, -R0 ;  /* 0x000000011717e824 */ /* 0x000fca00078e0a00 */
[----:B------:R-:W-:Y:S01]  /*4840*/  ISETP.GT.U32.AND P6, PT, R0, R23, PT ;  /* 0x000000170000720c */ /* 0x000fe20003fc4070 */
[----:B------:R0:W-:Y:S01]  /*4850*/  STL [R1+0xa0], R2 ;  /* 0x0000a00201007387 */ /* 0x0001e20000100800 */
[----:B------:R-:W-:-:S11]  /*4860*/  IABS R11, R3 ;  /* 0x00000003000b7213 */ /* 0x000fd60000000000 */
[----:B------:R-:W-:Y:S01]  /*4870*/  @!P6 IMAD.IADD R23, R23, 0x1, -R0 ;  /* 0x000000011717e824 */ /* 0x000fe200078e0a00 */
[----:B------:R-:W-:Y:S02]  /*4880*/  ISETP.GE.AND P6, PT, R3, RZ, PT ;  /* 0x000000ff0300720c */ /* 0x000fe40003fc6270 */
[----:B------:R-:W2:Y:S01]  /*4890*/  LDL.LU R3, [R1+0x58] ;  /* 0x0000580001037983 */ /* 0x000ea20000300800 */
[----:B------:R-:W-:Y:S01]  /*48a0*/  ISETP.GE.AND P2, PT, R12, RZ, PT ;  /* 0x000000ff0c00720c */ /* 0x000fe20003f46270 */
[----:B------:R-:W-:Y:S01]  /*48b0*/  IMAD.HI.U32 R12, R4, R10, RZ ;  /* 0x0000000a040c7227 */ /* 0x000fe200078e00ff */
[----:B------:R-:W-:-:S03]  /*48c0*/  ISETP.GT.U32.AND P4, PT, R0, R6, PT ;  /* 0x000000060000720c */ /* 0x000fc60003f84070 */
[----:B------:R-:W-:Y:S01]  /*48d0*/  IMAD.MOV R12, RZ, RZ, -R12 ;  /* 0x000000ffff0c7224 */ /* 0x000fe200078e0a0c */
[----:B------:R-:W-:-:S03]  /*48e0*/  IABS R14, R28 ;  /* 0x0000001c000e7213 */ /* 0x000fc60000000000 */
[----:B------:R-:W-:Y:S02]  /*48f0*/  IMAD R10, R0, R12, R10 ;  /* 0x0000000c000a7224 */ /* 0x000fe400078e020a */
[----:B------:R-:W-:-:S04]  /*4900*/  IMAD.HI.U32 R7, R4, R14, RZ ;  /* 0x0000000e04077227 */ /* 0x000fc800078e00ff */
[----:B------:R-:W-:Y:S01]  /*4910*/  IMAD.MOV R7, RZ, RZ, -R7 ;  /* 0x000000ffff077224 */ /* 0x000fe200078e0a07 */
[----:B------:R-:W-:-:S03]  /*4920*/  ISETP.GT.U32.AND P5, PT, R0, R10, PT ;  /* 0x0000000a0000720c */ /* 0x000fc60003fa4070 */
[----:B------:R-:W-:Y:S02]  /*4930*/  IMAD R14, R0, R7, R14 ;  /* 0x00000007000e7224 */ /* 0x000fe400078e020e */
[----:B------:R-:W-:-:S03]  /*4940*/  @!P4 IMAD.IADD R6, R6, 0x1, -R0 ;  /* 0x000000010606c824 */ /* 0x000fc600078e0a00 */
[----:B------:R-:W-:Y:S01]  /*4950*/  ISETP.GT.U32.AND P4, PT, R0, R14, PT ;  /* 0x0000000e0000720c */ /* 0x000fe20003f84070 */
[----:B0-----:R-:W-:-:S04]  /*4960*/  IMAD.HI.U32 R9, R4, R11, RZ ;  /* 0x0000000b04097227 */ /* 0x001fc800078e00ff */
[----:B------:R-:W-:Y:S02]  /*4970*/  IMAD.MOV R9, RZ, RZ, -R9 ;  /* 0x000000ffff097224 */ /* 0x000fe400078e0a09 */
[----:B------:R-:W-:Y:S02]  /*4980*/  @!P5 IMAD.IADD R10, R10, 0x1, -R0 ;  /* 0x000000010a0ad824 */ /* 0x000fe400078e0a00 */
[----:B------:R-:W-:-:S03]  /*4990*/  IMAD R11, R0, R9, R11 ;  /* 0x00000009000b7224 */ /* 0x000fc600078e020b */
[----:B------:R-:W-:Y:S01]  /*49a0*/  ISETP.GT.U32.AND P5, PT, R0, R10, PT ;  /* 0x0000000a0000720c */ /* 0x000fe20003fa4070 */
[----:B------:R-:W-:Y:S01]  /*49b0*/  @!P4 IMAD.IADD R14, R14, 0x1, -R0 ;  /* 0x000000010e0ec824 */ /* 0x000fe200078e0a00 */
[----:B------:R-:W-:Y:S01]  /*49c0*/  ISETP.GT.U32.AND P0, PT, R0, R11, PT ;  /* 0x0000000b0000720c */ /* 0x000fe20003f04070 */
[----:B------:R-:W-:-:S03]  /*49d0*/  @!P2 IMAD.MOV R6, RZ, RZ, -R6 ;  /* 0x000000ffff06a224 */ /* 0x000fc600078e0a06 */
[----:B------:R-:W-:Y:S02]  /*49e0*/  ISETP.GT.U32.AND P2, PT, R0, R14, PT ;  /* 0x0000000e0000720c */ /* 0x000fe40003f44070 */
[----:B------:R-:W-:Y:S02]  /*49f0*/  ISETP.GE.AND P4, PT, R28, RZ, PT ;  /* 0x000000ff1c00720c */ /* 0x000fe40003f86270 */
[----:B------:R-:W2:Y:S03]  /*4a00*/  LDL.LU R28, [R1+0x5c] ;  /* 0x00005c00011c7983 */ /* 0x000ea60000300800 */
[--C-:B------:R-:W-:Y:S02]  /*4a10*/  @!P5 IMAD.IADD R10, R10, 0x1, -R0.reuse ;  /* 0x000000010a0ad824 */ /* 0x100fe400078e0a00 */
[--C-:B------:R-:W-:Y:S01]  /*4a20*/  @!P0 IMAD.IADD R11, R11, 0x1, -R0.reuse ;  /* 0x000000010b0b8824 */ /* 0x100fe200078e0a00 */
[----:B------:R0:W-:Y:S03]  /*4a30*/  STL [R1+0x9c], R6 ;  /* 0x00009c0601007387 */ /* 0x0001e60000100800 */
[----:B------:R-:W-:Y:S01]  /*4a40*/  @!P2 IMAD.IADD R14, R14, 0x1, -R0 ;  /* 0x000000010e0ea824 */ /* 0x000fe200078e0a00 */
[----:B------:R-:W-:-:S02]  /*4a50*/  ISETP.GT.U32.AND P0, PT, R0, R11, PT ;  /* 0x0000000b0000720c */ /* 0x000fc40003f04070 */
[----:B---3--:R-:W-:Y:S02]  /*4a60*/  IABS R8, R17 ;  /* 0x0000001100087213 */ /* 0x008fe40000000000 */
[----:B----4-:R-:W-:-:S03]  /*4a70*/  IABS R18, R15 ;  /* 0x0000000f00127213 */ /* 0x010fc60000000000 */
[----:B-1----:R-:W-:-:S04]  /*4a80*/  IMAD.HI.U32 R5, R4, R8, RZ ;  /* 0x0000000804057227 */ /* 0x002fc800078e00ff */
[----:B------:R-:W-:Y:S02]  /*4a90*/  IMAD.MOV R5, RZ, RZ, -R5 ;  /* 0x000000ffff057224 */ /* 0x000fe400078e0a05 */
[----:B------:R-:W-:Y:S01]  /*4aa0*/  IMAD.HI.U32 R2, R4, R18, RZ ;  /* 0x0000001204027227 */ /* 0x000fe200078e00ff */
[----:B-----5:R-:W-:-:S03]  /*4ab0*/  IABS R12, R21 ;  /* 0x00000015000c7213 */ /* 0x020fc60000000000 */
[----:B------:R-:W-:Y:S02]  /*4ac0*/  IMAD R8, R0, R5, R8 ;  /* 0x0000000500087224 */ /* 0x000fe400078e0208 */
[----:B------:R-:W-:-:S03]  /*4ad0*/  IMAD.MOV R2, RZ, RZ, -R2 ;  /* 0x000000ffff027224 */ /* 0x000fc600078e0a02 */
[C---:B------:R-:W-:Y:S01]  /*4ae0*/  ISETP.GT.U32.AND P5, PT, R0.reuse, R8, PT ;  /* 0x000000080000720c */ /* 0x040fe20003fa4070 */
[----:B------:R-:W-:Y:S02]  /*4af0*/  IMAD R18, R0, R2, R18 ;  /* 0x0000000200127224 */ /* 0x000fe400078e0212 */
[----:B------:R-:W-:Y:S01]  /*4b00*/  IMAD.HI.U32 R2, R4, R12, RZ ;  /* 0x0000000c04027227 */ /* 0x000fe200078e00ff */
[----:B------:R-:W-:Y:S02]  /*4b10*/  ISETP.GE.AND P2, PT, R17, RZ, PT ;  /* 0x000000ff1100720c */ /* 0x000fe40003f46270 */
[----:B------:R-:W3:Y:S01]  /*4b20*/  LDL.LU R17, [R1+0x60] ;  /* 0x0000600001117983 */ /* 0x000ee20000300800 */
[----:B------:R-:W-:-:S04]  /*4b30*/  IMAD.MOV R2, RZ, RZ, -R2 ;  /* 0x000000ffff027224 */ /* 0x000fc800078e0a02 */
[----:B------:R-:W-:Y:S02]  /*4b40*/  IMAD R12, R0, R2, R12 ;  /* 0x00000002000c7224 */ /* 0x000fe400078e020c */
[----:B------:R-:W-:-:S03]  /*4b50*/  @!P5 IMAD.IADD R8, R8, 0x1, -R0 ;  /* 0x000000010808d824 */ /* 0x000fc600078e0a00 */
[C---:B------:R-:W-:Y:S01]  /*4b60*/  ISETP.GT.U32.AND P5, PT, R0.reuse, R12, PT ;  /* 0x0000000c0000720c */ /* 0x040fe20003fa4070 */
[----:B------:R-:W-:Y:S01]  /*4b70*/  @!P0 IMAD.IADD R11, R11, 0x1, -R0 ;  /* 0x000000010b0b8824 */ /* 0x000fe200078e0a00 */
[----:B------:R-:W-:-:S11]  /*4b80*/  ISETP.GT.U32.AND P0, PT, R0, R18, PT ;  /* 0x000000120000720c */ /* 0x000fd60003f04070 */
[--C-:B------:R-:W-:Y:S01]  /*4b90*/  @!P5 IMAD.IADD R12, R12, 0x1, -R0.reuse ;  /* 0x000000010c0cd824 */ /* 0x100fe200078e0a00 */
[----:B------:R-:W-:Y:S01]  /*4ba0*/  ISETP.GT.U32.AND P5, PT, R0, R8, PT ;  /* 0x000000080000720c */ /* 0x000fe20003fa4070 */
[----:B------:R-:W-:Y:S02]  /*4bb0*/  @!P0 IMAD.IADD R18, R18, 0x1, -R0 ;  /* 0x0000000112128824 */ /* 0x000fe400078e0a00 */
[----:B------:R-:W-:-:S03]  /*4bc0*/  @!P1 IMAD.MOV R10, RZ, RZ, -R10 ;  /* 0x000000ffff0a9224 */ /* 0x000fc600078e0a0a */
[----:B------:R-:W-:Y:S01]  /*4bd0*/  ISETP.GT.U32.AND P1, PT, R0, R18, PT ;  /* 0x000000120000720c */ /* 0x000fe20003f24070 */
[----:B------:R-:W-:-:S06]  /*4be0*/  IMAD.MOV.U32 R13, RZ, RZ, R14 ;  /* 0x000000ffff0d7224 */ /* 0x000fcc00078e000e */
[----:B------:R-:W-:Y:S02]  /*4bf0*/  @!P5 IMAD.IADD R8, R8, 0x1, -R0 ;  /* 0x000000010808d824 */ /* 0x000fe400078e0a00 */
[----:B------:R-:W-:Y:S01]  /*4c00*/  @!P4 IMAD.MOV R13, RZ, RZ, -R13 ;  /* 0x000000ffff0dc224 */ /* 0x000fe200078e0a0d */
[----:B------:R-:W-:Y:S01]  /*4c10*/  ISETP.GE.AND P0, PT, R15, RZ, PT ;  /* 0x000000ff0f00720c */ /* 0x000fe20003f06270 */
[----:B------:R-:W-:Y:S01]  /*4c20*/  @!P2 IMAD.MOV R8, RZ, RZ, -R8 ;  /* 0x000000ffff08a224 */ /* 0x000fe200078e0a08 */
[----:B------:R-:W4:Y:S01]  /*4c30*/  LDL.LU R15, [R1+0x64] ;  /* 0x00006400010f7983 */ /* 0x000f220000300800 */
[----:B------:R-:W-:Y:S01]  /*4c40*/  @!P1 IMAD.IADD R18, R18, 0x1, -R0 ;  /* 0x0000000112129824 */ /* 0x000fe200078e0a00 */
[----:B------:R-:W-:Y:S02]  /*4c50*/  ISETP.GE.AND P4, PT, R21, RZ, PT ;  /* 0x000000ff1500720c */ /* 0x000fe40003f86270 */
[----:B------:R-:W-:Y:S01]  /*4c60*/  STL [R1+0x8c], R13 ;  /* 0x00008c0d01007387 */ /* 0x000fe20000100800 */
[----:B--2---:R-:W-:-:S05]  /*4c70*/  IABS R7, R20 ;  /* 0x0000001400077213 */ /* 0x004fca0000000000 */
[----:B------:R-:W-:-:S04]  /*4c80*/  IMAD.HI.U32 R2, R4, R7, RZ ;  /* 0x0000000704027227 */ /* 0x000fc800078e00ff */
[----:B------:R-:W-:-:S04]  /*4c90*/  IMAD.MOV R2, RZ, RZ, -R2 ;  /* 0x000000ffff027224 */ /* 0x000fc800078e0a02 */
[----:B------:R-:W-:-:S05]  /*4ca0*/  IMAD R7, R0, R2, R7 ;  /* 0x0000000200077224 */ /* 0x000fca00078e0207 */
[----:B------:R-:W-:Y:S02]  /*4cb0*/  ISETP.GT.U32.AND P5, PT, R0, R7, PT ;  /* 0x000000070000720c */ /* 0x000fe40003fa4070 */
[----:B------:R-:W-:Y:S02]  /*4cc0*/  IABS R5, R16 ;  /* 0x0000001000057213 */ /* 0x000fe40000000000 */
[----:B------:R-:W-:Y:S02]  /*4cd0*/  ISETP.GE.AND P1, PT, R16, RZ, PT ;  /* 0x000000ff1000720c */ /* 0x000fe40003f26270 */
[----:B------:R-:W2:Y:S04]  /*4ce0*/  LDL.LU R16, [R1+0x68] ;  /* 0x0000680001107983 */ /* 0x000ea80000300800 */
[----:B------:R3:W-:Y:S01]  /*4cf0*/  STL [R1+0x90], R8 ;  /* 0x0000900801007387 */ /* 0x0007e20000100800 */
[----:B0-----:R-:W-:-:S02]  /*4d00*/  IABS R6, R3 ;  /* 0x0000000300067213 */ /* 0x001fc40000000000 */
[----:B------:R-:W-:Y:S01]  /*4d10*/  @!P5 IMAD.IADD R7, R7, 0x1, -R0 ;  /* 0x000000010707d824 */ /* 0x000fe200078e0a00 */
[----:B------:R-:W-:Y:S01]  /*4d20*/  ISETP.GE.AND P5, PT, R3, RZ, PT ;  /* 0x000000ff0300720c */ /* 0x000fe20003fa6270 */
[----:B------:R-:W5:Y:S04]  /*4d30*/  LDL.LU R21, [R1+0x6c] ;  /* 0x00006c0001157983 */ /* 0x000f680000300800 */
[----:B------:R-:W5:Y:S01]  /*4d40*/  LDL.LU R3, [R1+0x70] ;  /* 0x0000700001037983 */ /* 0x000f620000300800 */
[----:B------:R-:W-:Y:S01]  /*4d50*/  @!P3 IMAD.MOV R23, RZ, RZ, -R23 ;  /* 0x000000ffff17b224 */ /* 0x000fe200078e0a17 */
[----:B------:R-:W-:Y:S01]  /*4d60*/  ISETP.GT.U32.AND P3, PT, R0, R12, PT ;  /* 0x0000000c0000720c */ /* 0x000fe20003f64070 */
[----:B------:R-:W-:-:S04]  /*4d70*/  IMAD.HI.U32 R2, R4, R6, RZ ;  /* 0x0000000604027227 */ /* 0x000fc800078e00ff */
[----:B------:R-:W-:-:S04]  /*4d80*/  IMAD.HI.U32 R9, R4, R5, RZ ;  /* 0x0000000504097227 */ /* 0x000fc800078e00ff */
[----:B------:R-:W-:Y:S02]  /*4d90*/  IMAD.MOV R2, RZ, RZ, -R2 ;  /* 0x000000ffff027224 */ /* 0x000fe400078e0a02 */
[----:B------:R-:W-:Y:S02]  /*4da0*/  IMAD.MOV R9, RZ, RZ, -R9 ;  /* 0x000000ffff097224 */ /* 0x000fe400078e0a09 */
[C---:B------:R-:W-:Y:S02]  /*4db0*/  IMAD R6, R0.reuse, R2, R6 ;  /* 0x0000000200067224 */ /* 0x040fe400078e0206 */
[----:B------:R-:W-:Y:S02]  /*4dc0*/  IMAD R5, R0, R9, R5 ;  /* 0x0000000900057224 */ /* 0x000fe400078e0205 */
[----:B------:R-:W-:Y:S01]  /*4dd0*/  @!P3 IMAD.IADD R12, R12, 0x1, -R0 ;  /* 0x000000010c0cb824 */ /* 0x000fe200078e0a00 */
[C---:B------:R-:W-:Y:S01]  /*4de0*/  ISETP.GT.U32.AND P3, PT, R0.reuse, R6, PT ;  /* 0x000000060000720c */ /* 0x040fe20003f64070 */
[----:B------:R-:W-:Y:S01]  /*4df0*/  @!P6 IMAD.MOV R11, RZ, RZ, -R11 ;  /* 0x000000ffff0be224 */ /* 0x000fe200078e0a0b */
[----:B------:R-:W-:-:S11]  /*4e00*/  ISETP.GT.U32.AND P6, PT, R0, R5, PT ;  /* 0x000000050000720c */ /* 0x000fd60003fc4070 */
[----:B------:R-:W-:Y:S01]  /*4e10*/  @!P3 IMAD.IADD R6, R6, 0x1, -R0 ;  /* 0x000000010606b824 */ /* 0x000fe200078e0a00 */
[----:B------:R-:W-:-:S05]  /*4e20*/  IABS R9, R28 ;  /* 0x0000001c00097213 */ /* 0x000fca0000000000 */
[----:B------:R-:W-:-:S04]  /*4e30*/  IMAD.HI.U32 R2, R4, R9, RZ ;  /* 0x0000000904027227 */ /* 0x000fc800078e00ff */
[----:B------:R-:W-:Y:S02]  /*4e40*/  IMAD.MOV R2, RZ, RZ, -R2 ;  /* 0x000000ffff027224 */ /* 0x000fe400078e0a02 */
[----:B------:R-:W-:Y:S01]  /*4e50*/  @!P6 IMAD.IADD R5, R5, 0x1, -R0 ;  /* 0x000000010505e824 */ /* 0x000fe200078e0a00 */
[C---:B------:R-:W-:Y:S01]  /*4e60*/  ISETP.GT.U32.AND P3, PT, R0.reuse, R6, PT ;  /* 0x000000060000720c */ /* 0x040fe20003f64070 */
[----:B------:R-:W-:-:S03]  /*4e70*/  IMAD R9, R0, R2, R9 ;  /* 0x0000000200097224 */ /* 0x000fc600078e0209 */
[----:B------:R-:W-:Y:S01]  /*4e80*/  ISETP.GT.U32.AND P2, PT, R0, R5, PT ;  /* 0x000000050000720c */ /* 0x000fe20003f44070 */
[----:B------:R-:W-:-:S08]  /*4e90*/  @!P0 IMAD.MOV R18, RZ, RZ, -R18 ;  /* 0x000000ffff128224 */ /* 0x000fd000078e0a12 */
[----:B------:R-:W-:-:S04]  /*4ea0*/  @!P3 IMAD.IADD R6, R6, 0x1, -R0 ;  /* 0x000000010606b824 */ /* 0x000fc800078e0a00 */
[----:B------:R-:W-:Y:S01]  /*4eb0*/  @!P2 IMAD.IADD R5, R5, 0x1, -R0 ;  /* 0x000000010505a824 */ /* 0x000fe200078e0a00 */
[C---:B------:R-:W-:Y:S02]  /*4ec0*/  ISETP.GT.U32.AND P2, PT, R0.reuse, R9, PT ;  /* 0x000000090000720c */ /* 0x040fe40003f44070 */
[----:B------:R-:W-:Y:S02]  /*4ed0*/  ISETP.GT.U32.AND P0, PT, R0, R7, PT ;  /* 0x000000070000720c */ /* 0x000fe40003f04070 */
[----:B------:R-:W-:Y:S02]  /*4ee0*/  ISETP.GE.AND P6, PT, R20, RZ, PT ;  /* 0x000000ff1400720c */ /* 0x000fe40003fc6270 */
[----:B---3--:R-:W-:-:S05]  /*4ef0*/  IABS R8, R17 ;  /* 0x0000001100087213 */ /* 0x008fca0000000000 */
[----:B------:R-:W-:-:S04]  /*4f00*/  IMAD.HI.U32 R2, R4, R8, RZ ;  /* 0x0000000804027227 */ /* 0x000fc800078e00ff */
[----:B------:R-:W-:-:S04]  /*4f10*/  IMAD.MOV R2, RZ, RZ, -R2 ;  /* 0x000000ffff027224 */ /* 0x000fc800078e0a02 */
[----:B------:R-:W-:-:S05]  /*4f20*/  IMAD R2, R0, R2, R8 ;  /* 0x0000000200027224 */ /* 0x000fca00078e0208 */
[----:B------:R-:W-:Y:S01]  /*4f30*/  ISETP.GT.U32.AND P3, PT, R0, R2, PT ;  /* 0x000000020000720c */ /* 0x000fe20003f64070 */
[--C-:B------:R-:W-:Y:S02]  /*4f40*/  @!P2 IMAD.IADD R9, R9, 0x1, -R0.reuse ;  /* 0x000000010909a824 */ /* 0x100fe400078e0a00 */
[----:B------:R-:W-:Y:S02]  /*4f50*/  IMAD.MOV.U32 R13, RZ, RZ, R5 ;  /* 0x000000ffff0d7224 */ /* 0x000fe400078e0005 */
[----:B------:R-:W-:-:S08]  /*4f60*/  @!P0 IMAD.IADD R7, R7, 0x1, -R0 ;  /* 0x0000000107078824 */ /* 0x000fd000078e0a00 */
[----:B------:R-:W-:Y:S01]  /*4f70*/  @!P3 IMAD.IADD R2, R2, 0x1, -R0 ;  /* 0x000000010202b824 */ /* 0x000fe200078e0a00 */
[----:B------:R-:W-:-:S04]  /*4f80*/  ISETP.GT.U32.AND P2, PT, R0, R9, PT ;  /* 0x000000090000720c */ /* 0x000fc80003f44070 */
[----:B------:R-:W-:Y:S01]  /*4f90*/  ISETP.GT.U32.AND P3, PT, R0, R2, PT ;  /* 0x000000020000720c */ /* 0x000fe20003f64070 */
[----:B------:R-:W-:Y:S01]  /*4fa0*/  @!P4 IMAD.MOV R12, RZ, RZ, -R12 ;  /* 0x000000ffff0cc224 */ /* 0x000fe200078e0a0c */
[----:B------:R-:W-:Y:S01]  /*4fb0*/  ISETP.GE.AND P4, PT, R28, RZ, PT ;  /* 0x000000ff1c00720c */ /* 0x000fe20003f86270 */
[----:B------:R-:W-:Y:S01]  /*4fc0*/  @!P1 IMAD.MOV R13, RZ, RZ, -R13 ;  /* 0x000000ffff0d9224 */ /* 0x000fe200078e0a0d */
[----:B------:R-:W-:Y:S01]  /*4fd0*/  ISETP.GE.AND P1, PT, R17, RZ, PT ;  /* 0x000000ff1100720c */ /* 0x000fe20003f26270 */
[----:B------:R-:W-:Y:S01]  /*4fe0*/  @!P6 IMAD.MOV R7, RZ, RZ, -R7 ;  /* 0x000000ffff07e224 */ /* 0x000fe200078e0a07 */
[----:B------:R0:W-:Y:S01]  /*4ff0*/  STL [R1+0x48], R12 ;  /* 0x0000480c01007387 */ /* 0x0001e20000100800 */
[----:B----4-:R-:W-:Y:S02]  /*5000*/  IABS R20, R15 ;  /* 0x0000000f00147213 */ /* 0x010fe40000000000 */
[----:B------:R-:W-:Y:S01]  /*5010*/  ISETP.GE.AND P0, PT, R15, RZ, PT ;  /* 0x000000ff0f00720c */ /* 0x000fe20003f06270 */
[----:B------:R-:W-:Y:S03]  /*5020*/  STL [R1+0x88], R13 ;  /* 0x0000880d01007387 */ /* 0x000fe60000100800 */
[--C-:B------:R-:W-:Y:S01]  /*5030*/  @!P3 IMAD.IADD R2, R2, 0x1, -R0.reuse ;  /* 0x000000010202b824 */ /* 0x100fe200078e0a00 */
[----:B------:R5:W-:Y:S01]  /*5040*/  STL [R1+0x80], R7 ;  /* 0x0000800701007387 */ /* 0x000be20000100800 */
[----:B------:R-:W-:-:S03]  /*5050*/  @!P2 IMAD.IADD R9, R9, 0x1, -R0 ;  /* 0x000000010909a824 */ /* 0x000fc600078e0a00 */
[----:B------:R-:W3:Y:S01]  /*5060*/  LDL.LU R15, [R1+0x74] ;  /* 0x00007400010f7983 */ /* 0x000ee20000300800 */
[----:B0-----:R-:W-:Y:S02]  /*5070*/  IMAD.MOV.U32 R12, RZ, RZ, R6 ;  /* 0x000000ffff0c7224 */ /* 0x001fe400078e0006 */
[----:B------:R-:W-:-:S04]  /*5080*/  IMAD.HI.U32 R5, R4, R20, RZ ;  /* 0x0000001404057227 */ /* 0x000fc800078e00ff */
[----:B------:R-:W-:Y:S02]  /*5090*/  @!P5 IMAD.MOV R12, RZ, RZ, -R12 ;  /* 0x000000ffff0cd224 */ /* 0x000fe400078e0a0c */
[----:B------:R-:W-:Y:S02]  /*50a0*/  @!P4 IMAD.MOV R9, RZ, RZ, -R9 ;  /* 0x000000ffff09c224 */ /* 0x000fe400078e0a09 */
[----:B------:R-:W-:Y:S01]  /*50b0*/  IMAD.MOV R8, RZ, RZ, -R5 ;  /* 0x000000ffff087224 */ /* 0x000fe200078e0a05 */
[----:B--2---:R-:W-:Y:S02]  /*50c0*/  IABS R5, R16 ;  /* 0x0000001000057213 */ /* 0x004fe40000000000 */
[----:B------:R-:W-:Y:S02]  /*50d0*/  ISETP.GE.AND P6, PT, R16, RZ, PT ;  /* 0x000000ff1000720c */ /* 0x000fe40003fc6270 */
[----:B------:R-:W2:Y:S01]  /*50e0*/  LDL.LU R16, [R1+0x78] ;  /* 0x0000780001107983 */ /* 0x000ea20000300800 */
[----:B-----5:R-:W-:-:S02]  /*50f0*/  IABS R7, R3 ;  /* 0x0000000300077213 */ /* 0x020fc40000000000 */
[----:B------:R-:W-:Y:S01]  /*5100*/  ISETP.GE.AND P3, PT, R3, RZ, PT ;  /* 0x000000ff0300720c */ /* 0x000fe20003f66270 */
[----:B------:R-:W-:Y:S01]  /*5110*/  IMAD.MOV.U32 R3, RZ, RZ, R2 ;  /* 0x000000ffff037224 */ /* 0x000fe200078e0002 */
[----:B------:R-:W-:Y:S03]  /*5120*/  STL [R1+0x84], R12 ;  /* 0x0000840c01007387 */ /* 0x000fe60000100800 */
[----:B------:R-:W-:Y:S01]  /*5130*/  @!P1 IMAD.MOV R3, RZ, RZ, -R3 ;  /* 0x000000ffff039224 */ /* 0x000fe200078e0a03 */
[----:B------:R-:W-:Y:S04]  /*5140*/  STL [R1+0x50], R9 ;  /* 0x0000500901007387 */ /* 0x000fe80000100800 */
[----:B------:R0:W-:Y:S04]  /*5150*/  STL [R1+0x4c], R3 ;  /* 0x00004c0301007387 */ /* 0x0001e80000100800 */
[----:B0-----:R-:W4:Y:S01]  /*5160*/  LDL.LU R3, [R1+0x7c] ;  /* 0x00007c0001037983 */ /* 0x001f220000300800 */
[----:B------:R-:W-:-:S02]  /*5170*/  IMAD R20, R0, R8, R20 ;  /* 0x0000000800147224 */ /* 0x000fc400078e0214 */
[----:B------:R-:W-:-:S04]  /*5180*/  IMAD.HI.U32 R8, R4, R5, RZ ;  /* 0x0000000504087227 */ /* 0x000fc800078e00ff */
[----:B------:R-:W-:Y:S01]  /*5190*/  IMAD.MOV R8, RZ, RZ, -R8 ;  /* 0x000000ffff087224 */ /* 0x000fe200078e0a08 */
[----:B------:R-:W-:-:S03]  /*51a0*/  ISETP.GT.U32.AND P5, PT, R0, R20, PT ;  /* 0x000000140000720c */ /* 0x000fc60003fa4070 */
[----:B------:R-:W-:-:S05]  /*51b0*/  IMAD R5, R0, R8, R5 ;  /* 0x0000000800057224 */ /* 0x000fca00078e0205 */
[----:B------:R-:W-:-:S05]  /*51c0*/  ISETP.GT.U32.AND P4, PT, R0, R5, PT ;  /* 0x000000050000720c */ /* 0x000fca0003f84070 */
[----:B------:R-:W-:Y:S01]  /*51d0*/  @!P5 IMAD.IADD R20, R20, 0x1, -R0 ;  /* 0x000000011414d824 */ /* 0x000fe200078e0a00 */
[----:B------:R-:W-:-:S04]  /*51e0*/  IABS R6, R21 ;  /* 0x0000001500067213 */ /* 0x000fc80000000000 */
[----:B------:R-:W-:-:S03]  /*51f0*/  ISETP.GT.U32.AND P5, PT, R0, R20, PT ;  /* 0x000000140000720c */ /* 0x000fc60003fa4070 */
[----:B------:R-:W-:Y:S02]  /*5200*/  @!P4 IMAD.IADD R5, R5, 0x1, -R0 ;  /* 0x000000010505c824 */ /* 0x000fe400078e0a00 */
[----:B------:R-:W-:-:S03]  /*5210*/  IMAD.HI.U32 R12, R4, R6, RZ ;  /* 0x00000006040c7227 */ /* 0x000fc600078e00ff */
[----:B------:R-:W-:Y:S01]  /*5220*/  ISETP.GT.U32.AND P4, PT, R0, R5, PT ;  /* 0x000000050000720c */ /* 0x000fe20003f84070 */
[----:B------:R-:W-:-:S04]  /*5230*/  IMAD.MOV R12, RZ, RZ, -R12 ;  /* 0x000000ffff0c7224 */ /* 0x000fc800078e0a0c */
[----:B------:R-:W-:Y:S02]  /*5240*/  IMAD R2, R0, R12, R6 ;  /* 0x0000000c00027224 */ /* 0x000fe400078e0206 */
[----:B------:R-:W-:-:S04]  /*5250*/  @!P5 IMAD.IADD R20, R20, 0x1, -R0 ;  /* 0x000000011414d824 */ /* 0x000fc800078e0a00 */
[----:B------:R-:W-:Y:S02]  /*5260*/  @!P0 IMAD.MOV R20, RZ, RZ, -R20 ;  /* 0x000000ffff148224 */ /* 0x000fe400078e0a14 */
[----:B------:R-:W-:-:S04]  /*5270*/  @!P4 IMAD.IADD R5, R5, 0x1, -R0 ;  /* 0x000000010505c824 */ /* 0x000fc800078e0a00 */
[----:B------:R-:W-:Y:S01]  /*5280*/  @!P6 IMAD.MOV R5, RZ, RZ, -R5 ;  /* 0x000000ffff05e224 */ /* 0x000fe200078e0a05 */
[----:B---3--:R-:W-:Y:S02]  /*5290*/  ISETP.GE.AND P1, PT, R15, RZ, PT ;  /* 0x000000ff0f00720c */ /* 0x008fe40003f26270 */
[----:B------:R-:W-:Y:S02]  /*52a0*/  IABS R9, R15 ;  /* 0x0000000f00097213 */ /* 0x000fe40000000000 */
[----:B------:R-:W3:Y:S03]  /*52b0*/  LDL.LU R15, [R1+0xa8] ;  /* 0x0000a800010f7983 */ /* 0x000ee60000300800 */
[----:B------:R-:W-:-:S04]  /*52c0*/  IMAD.HI.U32 R12, R4, R9, RZ ;  /* 0x00000009040c7227 */ /* 0x000fc800078e00ff */
[----:B------:R-:W-:Y:S01]  /*52d0*/  IMAD.MOV R12, RZ, RZ, -R12 ;  /* 0x000000ffff0c7224 */ /* 0x000fe200078e0a0c */
[----:B------:R-:W-:Y:S03]  /*52e0*/  STL [R1+0x4100], R20 ;  /* 0x0041001401007387 */ /* 0x000fe60000100800 */
[----:B------:R-:W-:Y:S01]  /*52f0*/  IMAD R9, R0, R12, R9 ;  /* 0x0000000c00097224 */ /* 0x000fe200078e0209 */
[----:B--2---:R-:W-:Y:S02]  /*5300*/  IABS R6, R16 ;  /* 0x0000001000067213 */ /* 0x004fe40000000000 */
[----:B------:R-:W-:Y:S02]  /*5310*/  ISETP.GE.AND P4, PT, R16, RZ, PT ;  /* 0x000000ff1000720c */ /* 0x000fe40003f86270 */
[----:B------:R-:W2:Y:S01]  /*5320*/  LDL.LU R16, [R1+0xac] ;  /* 0x0000ac0001107983 */ /* 0x000ea20000300800 */
[----:B----4-:R-:W-:-:S02]  /*5330*/  IABS R12, R3 ;  /* 0x00000003000c7213 */ /* 0x010fc40000000000 */
[----:B------:R-:W-:Y:S02]  /*5340*/  ISETP.GE.AND P6, PT, R3, RZ, PT ;  /* 0x000000ff0300720c */ /* 0x000fe40003fc6270 */
[----:B------:R-:W4:Y:S01]  /*5350*/  LDL.LU R3, [R1+0xb0] ;  /* 0x0000b00001037983 */ /* 0x000f220000300800 */
[----:B------:R-:W-:Y:S01]  /*5360*/  ISETP.GT.U32.AND P5, PT, R0, R2, PT ;  /* 0x000000020000720c */ /* 0x000fe20003fa4070 */
[----:B------:R-:W-:-:S04]  /*5370*/  IMAD.HI.U32 R8, R4, R7, RZ ;  /* 0x0000000704087227 */ /* 0x000fc800078e00ff */
[----:B------:R-:W-:-:S08]  /*5380*/  IMAD.MOV R8, RZ, RZ, -R8 ;  /* 0x000000ffff087224 */ /* 0x000fd000078e0a08 */
[----:B------:R-:W-:Y:S02]  /*5390*/  @!P5 IMAD.IADD R2, R2, 0x1, -R0 ;  /* 0x000000010202d824 */ /* 0x000fe400078e0a00 */
[----:B------:R-:W-:-:S03]  /*53a0*/  IMAD R7, R0, R8, R7 ;  /* 0x0000000800077224 */ /* 0x000fc600078e0207 */
[C---:B------:R-:W-:Y:S02]  /*53b0*/  ISETP.GT.U32.AND P5, PT, R0.reuse, R2, PT ;  /* 0x000000020000720c */ /* 0x040fe40003fa4070 */
[----:B------:R-:W-:Y:S01]  /*53c0*/  ISETP.GT.U32.AND P0, PT, R0, R7, PT ;  /* 0x000000070000720c */ /* 0x000fe20003f04070 */
[----:B------:R-:W-:Y:S01]  /*53d0*/  IMAD.HI.U32 R8, R4, R6, RZ ;  /* 0x0000000604087227 */ /* 0x000fe200078e00ff */
[----:B------:R-:W-:-:S03]  /*53e0*/  ISETP.GE.AND P2, PT, R21, RZ, PT ;  /* 0x000000ff1500720c */ /* 0x000fc60003f46270 */
[----:B------:R-:W-:-:S06]  /*53f0*/  IMAD.MOV R8, RZ, RZ, -R8 ;  /* 0x000000ffff087224 */ /* 0x000fcc00078e0a08 */
[----:B------:R-:W-:Y:S02]  /*5400*/  @!P5 IMAD.IADD R2, R2, 0x1, -R0 ;  /* 0x000000010202d824 */ /* 0x000fe400078e0a00 */
[C---:B------:R-:W-:Y:S02]  /*5410*/  IMAD R6, R0.reuse, R8, R6 ;  /* 0x0000000800067224 */ /* 0x040fe400078e0206 */
[----:B------:R-:W-:Y:S02]  /*5420*/  IMAD.MOV.U32 R13, RZ, RZ, R2 ;  /* 0x000000ffff0d7224 */ /* 0x000fe400078e0002 */
[----:B------:R-:W-:Y:S02]  /*5430*/  @!P0 IMAD.IADD R7, R7, 0x1, -R0 ;  /* 0x0000000107078824 */ /* 0x000fe400078e0a00 */
[----:B------:R-:W-:Y:S01]  /*5440*/  @!P2 IMAD.MOV R13, RZ, RZ, -R13 ;  /* 0x000000ffff0da224 */ /* 0x000fe200078e0a0d */
[C---:B------:R-:W-:Y:S02]  /*5450*/  ISETP.GT.U32.AND P2, PT, R0.reuse, R6, PT ;  /* 0x000000060000720c */ /* 0x040fe40003f44070 */
[----:B------:R-:W-:-:S02]  /*5460*/  ISETP.GT.U32.AND P0, PT, R0, R7, PT ;  /* 0x000000070000720c */ /* 0x000fc40003f04070 */
[----:B------:R-:W-:Y:S01]  /*5470*/  ISETP.GT.U32.AND P5, PT, R0, R9, PT ;  /* 0x000000090000720c */ /* 0x000fe20003fa4070 */
[----:B------:R-:W-:-:S04]  /*5480*/  IMAD.HI.U32 R2, R4, R12, RZ ;  /* 0x0000000c04027227 */ /* 0x000fc800078e00ff */
[----:B------:R-:W-:-:S04]  /*5490*/  IMAD.MOV R2, RZ, RZ, -R2 ;  /* 0x000000ffff027224 */ /* 0x000fc800078e0a02 */
[--C-:B------:R-:W-:Y:S02]  /*54a0*/  @!P2 IMAD.IADD R6, R6, 0x1, -R0.reuse ;  /* 0x000000010606a824 */ /* 0x100fe400078e0a00 */
[----:B------:R-:W-:Y:S02]  /*54b0*/  @!P0 IMAD.IADD R7, R7, 0x1, -R0 ;  /* 0x0000000107078824 */ /* 0x000fe400078e0a00 */
[C---:B------:R-:W-:Y:S02]  /*54c0*/  IMAD R12, R0.reuse, R2, R12 ;  /* 0x00000002000c7224 */ /* 0x040fe400078e020c */
[----:B------:R-:W-:Y:S01]  /*54d0*/  @!P5 IMAD.IADD R9, R9, 0x1, -R0 ;  /* 0x000000010909d824 */ /* 0x000fe200078e0a00 */
[C---:B------:R-:W-:Y:S01]  /*54e0*/  ISETP.GT.U32.AND P2, PT, R0.reuse, R6, PT ;  /* 0x000000060000720c */ /* 0x040fe20003f44070 */
[----:B------:R3:W-:Y:S01]  /*54f0*/  STL [R1+0x40], R5 ;  /* 0x0000400501007387 */ /* 0x0007e20000100800 */
[----:B------:R-:W-:Y:S01]  /*5500*/  @!P3 IMAD.MOV R7, RZ, RZ, -R7 ;  /* 0x000000ffff07b224 */ /* 0x000fe200078e0a07 */
[----:B------:R-:W-:-:S02]  /*5510*/  ISETP.GT.U32.AND P3, PT, R0, R12, PT ;  /* 0x0000000c0000720c */ /* 0x000fc40003f64070 */
[----:B------:R-:W-:-:S08]  /*5520*/  ISETP.GT.U32.AND P5, PT, R0, R9, PT ;  /* 0x000000090000720c */ /* 0x000fd00003fa4070 */
[----:B------:R-:W-:-:S03]  /*5530*/  @!P2 IMAD.IADD R6, R6, 0x1, -R0 ;  /* 0x000000010606a824 */ /* 0x000fc600078e0a00 */
[--C-:B------:R-:W-:Y:S02]  /*5540*/  @!P3 IMAD.IADD R12, R12, 0x1, -R0.reuse ;  /* 0x000000010c0cb824 */ /* 0x100fe400078e0a00 */
[----:B------:R-:W-:Y:S01]  /*5550*/  @!P5 IMAD.IADD R9, R9, 0x1, -R0 ;  /* 0x000000010909d824 */ /* 0x000fe200078e0a00 */
[----:B------:R-:W-:Y:S03]  /*5560*/  STL [R1+0x44], R13 ;  /* 0x0000440d01007387 */ /* 0x000fe60000100800 */
[----:B------:R-:W-:Y:S01]  /*5570*/  @!P1 IMAD.MOV R9, RZ, RZ, -R9 ;  /* 0x000000ffff099224 */ /* 0x000fe200078e0a09 */
[----:B------:R-:W5:Y:S01]  /*5580*/  LDL.LU R21, [R1+0xb4] ;  /* 0x0000b40001157983 */ /* 0x000f620000300800 */
[----:B---3--:R-:W-:-:S05]  /*5590*/  IABS R5, R15 ;  /* 0x0000000f00057213 */ /* 0x008fca0000000000 */
[----:B------:R-:W-:-:S04]  /*55a0*/  IMAD.HI.U32 R8, R4, R5, RZ ;  /* 0x0000000504087227 */ /* 0x000fc800078e00ff */
[----:B------:R-:W-:-:S04]  /*55b0*/  IMAD.MOV R8, RZ, RZ, -R8 ;  /* 0x000000ffff087224 */ /* 0x000fc800078e0a08 */
[----:B------:R-:W-:Y:S01]  /*55c0*/  IMAD R5, R0, R8, R5 ;  /* 0x0000000800057224 */ /* 0x000fe200078e0205 */
[----:B------:R-:W-:Y:S02]  /*55d0*/  ISETP.GE.AND P0, PT, R15, RZ, PT ;  /* 0x000000ff0f00720c */ /* 0x000fe40003f06270 */
[----:B------:R-:W3:Y:S04]  /*55e0*/  LDL.LU R15, [R1+0xb8] ;  /* 0x0000b800010f7983 */ /* 0x000ee80000300800 */
[----:B------:R-:W-:Y:S04]  /*55f0*/  STL [R1+0x7c], R7 ;  /* 0x00007c0701007387 */ /* 0x000fe80000100800 */
[----:B------:R-:W-:Y:S01]  /*5600*/  STL [R1+0x74], R9 ;  /* 0x0000740901007387 */ /* 0x000fe20000100800 */
[----:B----4-:R-:W-:-:S02]  /*5610*/  IABS R8, R3 ;  /* 0x0000000300087213 */ /* 0x010fc40000000000 */
[----:B------:R-:W-:Y:S01]  /*5620*/  ISETP.GE.AND P3, PT, R3, RZ, PT ;  /* 0x000000ff0300720c */ /* 0x000fe20003f66270 */
[----:B------:R-:W-:-:S04]  /*5630*/  IMAD.MOV.U32 R3, RZ, RZ, R6 ;  /* 0x000000ffff037224 */ /* 0x000fc800078e0006 */
[----:B------:R-:W-:-:S05]  /*5640*/  @!P4 IMAD.MOV R3, RZ, RZ, -R3 ;  /* 0x000000ffff03c224 */ /* 0x000fca00078e0a03 */
[----:B------:R0:W-:Y:S04]  /*5650*/  STL [R1+0x78], R3 ;  /* 0x0000780301007387 */ /* 0x0001e80000100800 */
[----:B0-----:R-:W4:Y:S01]  /*5660*/  LDL.LU R3, [R1+0xbc] ;  /* 0x0000bc0001037983 */ /* 0x001f220000300800 */
[----:B--2---:R-:W-:-:S05]  /*5670*/  IABS R2, R16 ;  /* 0x0000001000027213 */ /* 0x004fca0000000000 */
[----:B------:R-:W-:Y:S01]  /*5680*/  IMAD.HI.U32 R7, R4, R2, RZ ;  /* 0x0000000204077227 */ /* 0x000fe200078e00ff */
[----:B------:R-:W-:Y:S02]  /*5690*/  ISETP.GE.AND P5, PT, R16, RZ, PT ;  /* 0x000000ff1000720c */ /* 0x000fe40003fa6270 */
[C---:B------:R-:W-:Y:S01]  /*56a0*/  ISETP.GT.U32.AND P2, PT, R0.reuse, R5, PT ;  /* 0x000000050000720c */ /* 0x040fe20003f44070 */
[----:B------:R-:W-:Y:S01]  /*56b0*/  IMAD.MOV R7, RZ, RZ, -R7 ;  /* 0x000000ffff077224 */ /* 0x000fe200078e0a07 */
[----:B------:R-:W2:Y:S03]  /*56c0*/  LDL.LU R16, [R1+0xc0] ;  /* 0x0000c00001107983 */ /* 0x000ea60000300800 */
[----:B------:R-:W-:-:S05]  /*56d0*/  IMAD R2, R0, R7, R2 ;  /* 0x0000000700027224 */ /* 0x000fca00078e0202 */
[----:B------:R-:W-:-:S03]  /*56e0*/  ISETP.GT.U32.AND P4, PT, R0, R2, PT ;  /* 0x000000020000720c */ /* 0x000fc60003f84070 */
[----:B------:R-:W-:Y:S01]  /*56f0*/  @!P2 IMAD.IADD R5, R5, 0x1, -R0 ;  /* 0x000000010505a824 */ /* 0x000fe200078e0a00 */
[----:B------:R-:W-:-:S04]  /*5700*/  ISETP.GT.U32.AND P1, PT, R0, R12, PT ;  /* 0x0000000c0000720c */ /* 0x000fc80003f24070 */
[----:B------:R-:W-:-:S05]  /*5710*/  ISETP.GT.U32.AND P2, PT, R0, R5, PT ;  /* 0x000000050000720c */ /* 0x000fca0003f44070 */
[----:B------:R-:W-:-:S05]  /*5720*/  @!P4 IMAD.IADD R2, R2, 0x1, -R0 ;  /* 0x000000010202c824 */ /* 0x000fca00078e0a00 */
[----:B------:R-:W-:Y:S01]  /*5730*/  ISETP.GT.U32.AND P4, PT, R0, R2, PT ;  /* 0x000000020000720c */ /* 0x000fe20003f84070 */
[--C-:B------:R-:W-:Y:S02]  /*5740*/  @!P1 IMAD.IADD R12, R12, 0x1, -R0.reuse ;  /* 0x000000010c0c9824 */ /* 0x100fe400078e0a00 */
[----:B------:R-:W-:Y:S02]  /*5750*/  @!P2 IMAD.IADD R5, R5, 0x1, -R0 ;  /* 0x000000010505a824 */ /* 0x000fe400078e0a00 */
[----:B------:R-:W-:Y:S02]  /*5760*/  @!P6 IMAD.MOV R12, RZ, RZ, -R12 ;  /* 0x000000ffff0ce224 */ /* 0x000fe400078e0a0c */
[----:B------:R-:W-:-:S03]  /*5770*/  @!P0 IMAD.MOV R5, RZ, RZ, -R5 ;  /* 0x000000ffff058224 */ /* 0x000fc600078e0a05 */
[----:B------:R-:W-:Y:S03]  /*5780*/  STL [R1+0x70], R12 ;  /* 0x0000700c01007387 */ /* 0x000fe60000100800 */
[----:B------:R-:W-:Y:S01]  /*5790*/  @!P4 IMAD.IADD R2, R2, 0x1, -R0 ;  /* 0x000000010202c824 */ /* 0x000fe200078e0a00 */
[----:B------:R-:W2:Y:S04]  /*57a0*/  LDL.LU R17, [R1+0xc4] ;  /* 0x0000c40001117983 */ /* 0x000ea80000300800 */
[----:B------:R0:W-:Y:S01]  /*57b0*/  STL [R1+0x6c], R5 ;  /* 0x00006c0501007387 */ /* 0x0001e20000100800 */
[----:B------:R-:W-:-:S04]  /*57c0*/  IMAD.HI.U32 R9, R4, R8, RZ ;  /* 0x0000000804097227 */ /* 0x000fc800078e00ff */
[----:B------:R-:W-:-:S04]  /*57d0*/  IMAD.MOV R9, RZ, RZ, -R9 ;  /* 0x000000ffff097224 */ /* 0x000fc800078e0a09 */
[----:B------:R-:W-:-:S05]  /*57e0*/  IMAD R8, R0, R9, R8 ;  /* 0x0000000900087224 */ /* 0x000fca00078e0208 */
[----:B------:R-:W-:Y:S02]  /*57f0*/  ISETP.GT.U32.AND P6, PT, R0, R8, PT ;  /* 0x000000080000720c */ /* 0x000fe40003fc4070 */
[----:B----4-:R-:W-:Y:S02]  /*5800*/  ISETP.GE.AND P0, PT, R3, RZ, PT ;  /* 0x000000ff0300720c */ /* 0x010fe40003f06270 */
[----:B0-----:R-:W-:Y:S01]  /*5810*/  IABS R5, R3 ;  /* 0x0000000300057213 */ /* 0x001fe20000000000 */
[----:B------:R-:W-:-:S04]  /*5820*/  IMAD.MOV.U32 R3, RZ, RZ, R2 ;  /* 0x000000ffff037224 */ /* 0x000fc800078e0002 */
[----:B------:R-:W-:-:S05]  /*5830*/  @!P5 IMAD.MOV R3, RZ, RZ, -R3 ;  /* 0x000000ffff03d224 */ /* 0x000fca00078e0a03 */
[----:B------:R0:W-:Y:S04]  /*5840*/  STL [R1+0x5c], R3 ;  /* 0x00005c0301007387 */ /* 0x0001e80000100800 */
[----:B0-----:R-:W4:Y:S01]  /*5850*/  LDL.LU R3, [R1+0xc8] ;  /* 0x0000c80001037983 */ /* 0x001f220000300800 */
[----:B------:R-:W-:Y:S01]  /*5860*/  @!P6 IMAD.IADD R8, R8, 0x1, -R0 ;  /* 0x000000010808e824 */ /* 0x000fe200078e0a00 */
[----:B---3--:R-:W-:-:S04]  /*5870*/  IABS R7, R15 ;  /* 0x0000000f00077213 */ /* 0x008fc80000000000 */
[----:B------:R-:W-:Y:S02]  /*5880*/  ISETP.GT.U32.AND P6, PT, R0, R8, PT ;  /* 0x000000080000720c */ /* 0x000fe40003fc4070 */
[----:B-----5:R-:W-:Y:S01]  /*5890*/  IABS R6, R21 ;  /* 0x0000001500067213 */ /* 0x020fe20000000000 */
[----:B------:R-:W-:-:S04]  /*58a0*/  IMAD.HI.U32 R9, R4, R7, RZ ;  /* 0x0000000704097227 */ /* 0x000fc800078e00ff */
[----:B------:R-:W-:-:S04]  /*58b0*/  IMAD.HI.U32 R14, R4, R6, RZ ;  /* 0x00000006040e7227 */ /* 0x000fc800078e00ff */
[----:B------:R-:W-:Y:S02]  /*58c0*/  IMAD.MOV R9, RZ, RZ, -R9 ;  /* 0x000000ffff097224 */ /* 0x000fe400078e0a09 */
[----:B------:R-:W-:Y:S02]  /*58d0*/  IMAD.MOV R14, RZ, RZ, -R14 ;  /* 0x000000ffff0e7224 */ /* 0x000fe400078e0a0e */
[----:B------:R-:W-:Y:S01]  /*58e0*/  IMAD R7, R0, R9, R7 ;  /* 0x0000000900077224 */ /* 0x000fe200078e0207 */
[----:B--2---:R-:W-:Y:S01]  /*58f0*/  IABS R9, R16 ;  /* 0x0000001000097213 */ /* 0x004fe20000000000 */
[----:B------:R-:W-:Y:S01]  /*5900*/  @!P6 IMAD.IADD R8, R8, 0x1, -R0 ;  /* 0x000000010808e824 */ /* 0x000fe200078e0a00 */
[----:B------:R-:W-:Y:S01]  /*5910*/  ISETP.GE.AND P6, PT, R16, RZ, PT ;  /* 0x000000ff1000720c */ /* 0x000fe20003fc6270 */
[----:B------:R-:W-:Y:S01]  /*5920*/  IMAD R6, R0, R14, R6 ;  /* 0x0000000e00067224 */ /* 0x000fe200078e0206 */
[----:B------:R-:W2:Y:S01]  /*5930*/  LDL.LU R16, [R1+0xcc] ;  /* 0x0000cc0001107983 */ /* 0x000ea20000300800 */
[----:B------:R-:W-:-:S03]  /*5940*/  ISETP.GE.AND P2, PT, R15, RZ, PT ;  /* 0x000000ff0f00720c */ /* 0x000fc60003f46270 */
[----:B------:R-:W3:Y:S01]  /*5950*/  LDL.LU R15, [R1+0xd0] ;  /* 0x0000d000010f7983 */ /* 0x000ee20000300800 */
[C---:B------:R-:W-:Y:S02]  /*5960*/  ISETP.GT.U32.AND P4, PT, R0.reuse, R6, PT ;  /* 0x000000060000720c */ /* 0x040fe40003f84070 */
[----:B------:R-:W-:-:S11]  /*5970*/  ISETP.GT.U32.AND P5, PT, R0, R7, PT ;  /* 0x000000070000720c */ /* 0x000fd60003fa4070 */
[----:B------:R-:W-:-:S05]  /*5980*/  @!P4 IMAD.IADD R6, R6, 0x1, -R0 ;  /* 0x000000010606c824 */ /* 0x000fca00078e0a00 */
[----:B------:R-:W-:Y:S01]  /*5990*/  ISETP.GT.U32.AND P4, PT, R0, R6, PT ;  /* 0x000000060000720c */ /* 0x000fe20003f84070 */
[----:B------:R-:W-:Y:S01]  /*59a0*/  @!P5 IMAD.IADD R7, R7, 0x1, -R0 ;  /* 0x000000010707d824 */ /* 0x000fe200078e0a00 */
[----:B------:R-:W-:-:S04]  /*59b0*/  ISETP.GE.AND P1, PT, R21, RZ, PT ;  /* 0x000000ff1500720c */ /* 0x000fc80003f26270 */
[----:B------:R-:W-:Y:S01]  /*59c0*/  ISETP.GT.U32.AND P5, PT, R0, R7, PT ;  /* 0x000000070000720c */ /* 0x000fe20003fa4070 */
[----:B------:R-:W-:-:S06]  /*59d0*/  @!P3 IMAD.MOV R8, RZ, RZ, -R8 ;  /* 0x000000ffff08b224 */ /* 0x000fcc00078e0a08 */
[----:B------:R-:W-:-:S04]  /*59e0*/  @!P4 IMAD.IADD R6, R6, 0x1, -R0 ;  /* 0x000000010606c824 */ /* 0x000fc800078e0a00 */
[----:B------:R-:W-:Y:S01]  /*59f0*/  IMAD.MOV.U32 R13, RZ, RZ, R6 ;  /* 0x000000ffff0d7224 */ /* 0x000fe200078e0006 */
[----:B------:R3:W-:Y:S03]  /*5a00*/  STL [R1+0x60], R8 ;  /* 0x0000600801007387 */ /* 0x0007e60000100800 */
[----:B------:R-:W-:Y:S01]  /*5a10*/  @!P1 IMAD.MOV R13, RZ, RZ, -R13 ;  /* 0x000000ffff0d9224 */ /* 0x000fe200078e0a0d */
[----:B------:R-:W5:Y:S01]  /*5a20*/  LDL.LU R28, [R1+0xd4] ;  /* 0x0000d400011c7983 */ /* 0x000f620000300800 */
[----:B------:R-:W-:-:S03]  /*5a30*/  @!P5 IMAD.IADD R7, R7, 0x1, -R0 ;  /* 0x000000010707d824 */ /* 0x000fc600078e0a00 */
[----:B------:R0:W-:Y:S01]  /*5a40*/  STL [R1+0x68], R13 ;  /* 0x0000680d01007387 */ /* 0x0001e20000100800 */
[----:B------:R-:W-:-:S04]  /*5a50*/  IMAD.MOV.U32 R2, RZ, RZ, R9 ;  /* 0x000000ffff027224 */ /* 0x000fc800078e0009 */
[----:B------:R-:W-:-:S04]  /*5a60*/  IMAD.HI.U32 R9, R4, R2, RZ ;  /* 0x0000000204097227 */ /* 0x000fc800078e00ff */
[----:B------:R-:W-:Y:S02]  /*5a70*/  IMAD.MOV R9, RZ, RZ, -R9 ;  /* 0x000000ffff097224 */ /* 0x000fe400078e0a09 */
[----:B------:R-:W-:-:S04]  /*5a80*/  IMAD.HI.U32 R12, R4, R5, RZ ;  /* 0x00000005040c7227 */ /* 0x000fc800078e00ff */
[C---:B------:R-:W-:Y:S01]  /*5a90*/  IMAD R2, R0.reuse, R9, R2 ;  /* 0x0000000900027224 */ /* 0x040fe200078e0202 */
[----:B----4-:R-:W-:Y:S02]  /*5aa0*/  ISETP.GE.AND P5, PT, R3, RZ, PT ;  /* 0x000000ff0300720c */ /* 0x010fe40003fa6270 */
[----:B------:R-:W-:Y:S02]  /*5ab0*/  IABS R14, R3 ;  /* 0x00000003000e7213 */ /* 0x000fe40000000000 */
[----:B------:R-:W4:Y:S01]  /*5ac0*/  LDL.LU R3, [R1+0xd8] ;  /* 0x0000d80001037983 */ /* 0x000f220000300800 */
[----:B------:R-:W-:Y:S01]  /*5ad0*/  ISETP.GT.U32.AND P3, PT, R0, R2, PT ;  /* 0x000000020000720c */ /* 0x000fe20003f64070 */
[----:B------:R-:W-:Y:S01]  /*5ae0*/  IMAD.MOV R12, RZ, RZ, -R12 ;  /* 0x000000ffff0c7224 */ /* 0x000fe200078e0a0c */
[----:B------:R-:W-:-:S03]  /*5af0*/  IABS R21, R17 ;  /* 0x0000001100157213 */ /* 0x000fc60000000000 */
[----:B------:R-:W-:Y:S02]  /*5b00*/  IMAD R5, R0, R12, R5 ;  /* 0x0000000c00057224 */ /* 0x000fe400078e0205 */
[----:B------:R-:W-:-:S03]  /*5b10*/  IMAD.HI.U32 R6, R4, R21, RZ ;  /* 0x0000001504067227 */ /* 0x000fc600078e00ff */
[----:B------:R-:W-:Y:S01]  /*5b20*/  ISETP.GT.U32.AND P4, PT, R0, R5, PT ;  /* 0x000000050000720c */ /* 0x000fe20003f84070 */
[----:B------:R-:W-:Y:S02]  /*5b30*/  IMAD.MOV R6, RZ, RZ, -R6 ;  /* 0x000000ffff067224 */ /* 0x000fe400078e0a06 */
[----:B------:R-:W-:Y:S02]  /*5b40*/  @!P3 IMAD.IADD R2, R2, 0x1, -R0 ;  /* 0x000000010202b824 */ /* 0x000fe400078e0a00 */
[----:B------:R-:W-:Y:S02]  /*5b50*/  IMAD R21, R0, R6, R21 ;  /* 0x0000000600157224 */ /* 0x000fe400078e0215 */
[----:B------:R-:W-:Y:S01]  /*5b60*/  IMAD.HI.U32 R6, R4, R14, RZ ;  /* 0x0000000e04067227 */ /* 0x000fe200078e00ff */
[----:B------:R-:W-:-:S03]  /*5b70*/  ISETP.GT.U32.AND P3, PT, R0, R2, PT ;  /* 0x000000020000720c */ /* 0x000fc60003f64070 */
[----:B------:R-:W-:Y:S02]  /*5b80*/  IMAD.MOV R6, RZ, RZ, -R6 ;  /* 0x000000ffff067224 */ /* 0x000fe400078e0a06 */
[----:B------:R-:W-:Y:S02]  /*5b90*/  @!P4 IMAD.IADD R5, R5, 0x1, -R0 ;  /* 0x000000010505c824 */ /* 0x000fe400078e0a00 */
[----:B------:R-:W-:Y:S01]  /*5ba0*/  @!P2 IMAD.MOV R7, RZ, RZ, -R7 ;  /* 0x000000ffff07a224 */ /* 0x000fe200078e0a07 */
[C---:B------:R-:W-:Y:S01]  /*5bb0*/  ISETP.GT.U32.AND P2, PT, R0.reuse, R21, PT ;  /* 0x000000150000720c */ /* 0x040fe20003f44070 */
[C---:B------:R-:W-:Y:S01]  /*5bc0*/  IMAD R14, R0.reuse, R6, R14 ;  /* 0x00000006000e7224 */ /* 0x040fe200078e020e */
[----:B------:R-:W-:-:S03]  /*5bd0*/  ISETP.GT.U32.AND P4, PT, R0, R5, PT ;  /* 0x000000050000720c */ /* 0x000fc60003f84070 */
[----:B------:R-:W-:Y:S01]  /*5be0*/  @!P3 IMAD.IADD R2, R2, 0x1, -R0 ;  /* 0x000000010202b824 */ /* 0x000fe200078e0a00 */
[----:B------:R-:W-:Y:S02]  /*5bf0*/  ISETP.GT.U32.AND P3, PT, R0, R14, PT ;  /* 0x0000000e0000720c */ /* 0x000fe40003f64070 */
[----:B--2---:R-:W-:Y:S01]  /*5c00*/  IABS R9, R16 ;  /* 0x0000001000097213 */ /* 0x004fe20000000000 */
[----:B------:R-:W-:Y:S01]  /*5c10*/  STL [R1+0x64], R7 ;  /* 0x0000640701007387 */ /* 0x000fe20000100800 */
[----:B---3--:R-:W-:-:S03]  /*5c20*/  IABS R8, R15 ;  /* 0x0000000f00087213 */ /* 0x008fc60000000000 */
[--C-:B------:R-:W-:Y:S02]  /*5c30*/  @!P2 IMAD.IADD R21, R21, 0x1, -R0.reuse ;  /* 0x000000011515a824 */ /* 0x100fe400078e0a00 */
[--C-:B------:R-:W-:Y:S01]  /*5c40*/  @!P4 IMAD.IADD R5, R5, 0x1, -R0.reuse ;  /* 0x000000010505c824 */ /* 0x100fe200078e0a00 */
[----:B------:R-:W-:Y:S01]  /*5c50*/  ISETP.GE.AND P4, PT, R16, RZ, PT ;  /* 0x000000ff1000720c */ /* 0x000fe20003f86270 */
[----:B------:R-:W-:Y:S01]  /*5c60*/  IMAD.HI.U32 R12, R4, R9, RZ ;  /* 0x00000009040c7227 */ /* 0x000fe200078e00ff */
[----:B------:R-:W2:Y:S03]  /*5c70*/  LDL.LU R16, [R1+0xdc] ;  /* 0x0000dc0001107983 */ /* 0x000ea60000300800 */
[----:B------:R-:W-:Y:S01]  /*5c80*/  @!P3 IMAD.IADD R14, R14, 0x1, -R0 ;  /* 0x000000010e0eb824 */ /* 0x000fe200078e0a00 */
[----:B------:R-:W-:Y:S01]  /*5c90*/  ISETP.GT.U32.AND P3, PT, R0, R21, PT ;  /* 0x000000150000720c */ /* 0x000fe20003f64070 */
[----:B------:R-:W-:-:S02]  /*5ca0*/  IMAD.MOV R12, RZ, RZ, -R12 ;  /* 0x000000ffff0c7224 */ /* 0x000fc400078e0a0c */
[----:B------:R-:W-:-:S04]  /*5cb0*/  IMAD.HI.U32 R6, R4, R8, RZ ;  /* 0x0000000804067227 */ /* 0x000fc800078e00ff */
[C---:B------:R-:W-:Y:S02]  /*5cc0*/  IMAD R9, R0.reuse, R12, R9 ;  /* 0x0000000c00097224 */ /* 0x040fe400078e0209 */
[----:B------:R-:W-:Y:S02]  /*5cd0*/  IMAD.MOV R6, RZ, RZ, -R6 ;  /* 0x000000ffff067224 */ /* 0x000fe400078e0a06 */
[----:B------:R-:W-:Y:S02]  /*5ce0*/  IMAD.MOV.U32 R12, RZ, RZ, R2 ;  /* 0x000000ffff0c7224 */ /* 0x000fe400078e0002 */
[C---:B------:R-:W-:Y:S02]  /*5cf0*/  IMAD R8, R0.reuse, R6, R8 ;  /* 0x0000000600087224 */ /* 0x040fe400078e0208 */
[----:B------:R-:W-:Y:S01]  /*5d00*/  @!P6 IMAD.MOV R12, RZ, RZ, -R12 ;  /* 0x000000ffff0ce224 */ /* 0x000fe200078e0a0c */
[C---:B------:R-:W-:Y:S01]  /*5d10*/  ISETP.GT.U32.AND P6, PT, R0.reuse, R9, PT ;  /* 0x000000090000720c */ /* 0x040fe20003fc4070 */
[----:B------:R-:W-:Y:S01]  /*5d20*/  @!P3 IMAD.IADD R21, R21, 0x1, -R0 ;  /* 0x000000011515b824 */ /* 0x000fe200078e0a00 */
[C---:B------:R-:W-:Y:S01]  /*5d30*/  ISETP.GT.U32.AND P3, PT, R0.reuse, R8, PT ;  /* 0x000000080000720c */ /* 0x040fe20003f64070 */
[----:B------:R-:W-:Y:S01]  /*5d40*/  @!P0 IMAD.MOV R5, RZ, RZ, -R5 ;  /* 0x000000ffff058224 */ /* 0x000fe200078e0a05 */
[----:B------:R-:W-:-:S02]  /*5d50*/  ISETP.GT.U32.AND P0, PT, R0, R14, PT ;  /* 0x0000000e0000720c */ /* 0x000fc40003f04070 */
[----:B------:R-:W-:Y:S02]  /*5d60*/  ISETP.GE.AND P1, PT, R17, RZ, PT ;  /* 0x000000ff1100720c */ /* 0x000fe40003f26270 */
[----:B------:R-:W3:Y:S05]  /*5d70*/  LDL.LU R17, [R1+0xe0] ;  /* 0x0000e00001117983 */ /* 0x000eea0000300800 */
[--C-:B------:R-:W-:Y:S02]  /*5d80*/  @!P6 IMAD.IADD R9, R9, 0x1, -R0.reuse ;  /* 0x000000010909e824 */ /* 0x100fe400078e0a00 */
[--C-:B------:R-:W-:Y:S02]  /*5d90*/  @!P3 IMAD.IADD R8, R8, 0x1, -R0.reuse ;  /* 0x000000010808b824 */ /* 0x100fe400078e0a00 */
[----:B------:R-:W-:Y:S01]  /*5da0*/  @!P0 IMAD.IADD R14, R14, 0x1, -R0 ;  /* 0x000000010e0e8824 */ /* 0x000fe200078e0a00 */
[----:B------:R-:W-:-:S03]  /*5db0*/  ISETP.GT.U32.AND P3, PT, R0, R9, PT ;  /* 0x000000090000720c */ /* 0x000fc60003f64070 */
[----:B0-----:R-:W-:Y:S02]  /*5dc0*/  IMAD.MOV.U32 R13, RZ, RZ, R14 ;  /* 0x000000ffff0d7224 */ /* 0x001fe400078e000e */
[----:B------:R-:W-:Y:S01]  /*5dd0*/  @!P1 IMAD.MOV R21, RZ, RZ, -R21 ;  /* 0x000000ffff159224 */ /* 0x000fe200078e0a15 */
[----:B------:R-:W-:Y:S01]  /*5de0*/  ISETP.GE.AND P2, PT, R15, RZ, PT ;  /* 0x000000ff0f00720c */ /* 0x000fe20003f46270 */
[----:B------:R-:W-:Y:S01]  /*5df0*/  @!P5 IMAD.MOV R13, RZ, RZ, -R13 ;  /* 0x000000ffff0dd224 */ /* 0x000fe200078e0a0d */
[----:B------:R4:W-:Y:S04]  /*5e00*/  STL [R1+0x58], R5 ;  /* 0x0000580501007387 */ /* 0x0009e80000100800 */
[----:B------:R-:W3:Y:S01]  /*5e10*/  LDL.LU R15, [R1+0xe4] ;  /* 0x0000e400010f7983 */ /* 0x000ee20000300800 */
[----:B------:R-:W-:-:S03]  /*5e20*/  @!P3 IMAD.IADD R9, R9, 0x1, -R0 ;  /* 0x000000010909b824 */ /* 0x000fc600078e0a00 */
[----:B------:R0:W-:Y:S04]  /*5e30*/  STL [R1+0x54], R12 ;  /* 0x0000540c01007387 */ /* 0x0001e80000100800 */
[----:B------:R-:W-:Y:S04]  /*5e40*/  STL [R1+0x40ec], R21 ;  /* 0x0040ec1501007387 */ /* 0x000fe80000100800 */
[----:B------:R-:W-:Y:S01]  /*5e50*/  STL [R1+0x38], R13 ;  /* 0x0000380d01007387 */ /* 0x000fe20000100800 */
[----:B----4-:R-:W-:Y:S02]  /*5e60*/  IABS R5, R3 ;  /* 0x0000000300057213 */ /* 0x010fe40000000000 */
[----:B------:R-:W-:-:S02]  /*5e70*/  ISETP.GE.AND P3, PT, R3, RZ, PT ;  /* 0x000000ff0300720c */ /* 0x000fc40003f66270 */
[----:B------:R-:W4:Y:S01]  /*5e80*/  LDL.LU R3, [R1+0xe8] ;  /* 0x0000e80001037983 */ /* 0x000f220000300800 */
[----:B-----5:R-:W-:-:S05]  /*5e90*/  IABS R7, R28 ;  /* 0x0000001c00077213 */ /* 0x020fca0000000000 */
[----:B------:R-:W-:-:S04]  /*5ea0*/  IMAD.HI.U32 R6, R4, R7, RZ ;  /* 0x0000000704067227 */ /* 0x000fc800078e00ff */
[----:B------:R-:W-:-:S04]  /*5eb0*/  IMAD.MOV R6, RZ, RZ, -R6 ;  /* 0x000000ffff067224 */ /* 0x000fc800078e0a06 */
[----:B------:R-:W-:Y:S02]  /*5ec0*/  IMAD R7, R0, R6, R7 ;  /* 0x0000000600077224 */ /* 0x000fe400078e0207 */
[----:B------:R-:W-:-:S03]  /*5ed0*/  IMAD.MOV.U32 R2, RZ, RZ, R5 ;  /* 0x000000ffff027224 */ /* 0x000fc600078e0005 */
[----:B------:R-:W-:Y:S01]  /*5ee0*/  ISETP.GT.U32.AND P0, PT, R0, R7, PT ;  /* 0x000000070000720c */ /* 0x000fe20003f04070 */
[----:B------:R-:W-:-:S04]  /*5ef0*/  IMAD.HI.U32 R5, R4, R2, RZ ;  /* 0x0000000204057227 */ /* 0x000fc800078e00ff */
[----:B------:R-:W-:-:S04]  /*5f00*/  IMAD.MOV R5, RZ, RZ, -R5 ;  /* 0x000000ffff057224 */ /* 0x000fc800078e0a05 */
[----:B------:R-:W-:-:S04]  /*5f10*/  IMAD R2, R0, R5, R2 ;  /* 0x0000000500027224 */ /* 0x000fc800078e0202 */
[----:B------:R-:W-:Y:S01]  /*5f20*/  @!P0 IMAD.IADD R7, R7, 0x1, -R0 ;  /* 0x0000000107078824 */ /* 0x000fe200078e0a00 */
[----:B------:R-:W-:Y:S02]  /*5f30*/  ISETP.GT.U32.AND P0, PT, R0, R8, PT ;  /* 0x000000080000720c */ /* 0x000fe40003f04070 */
[----:B--2---:R-:W-:-:S05]  /*5f40*/  IABS R6, R16 ;  /* 0x0000001000067213 */ /* 0x004fca0000000000 */
[----:B------:R-:W-:-:S04]  /*5f50*/  IMAD.HI.U32 R5, R4, R6, RZ ;  /* 0x0000000604057227 */ /* 0x000fc800078e00ff */
[----:B------:R-:W-:Y:S01]  /*5f60*/  IMAD.MOV R5, RZ, RZ, -R5 ;  /* 0x000000ffff057224 */ /* 0x000fe200078e0a05 */
[----:B------:R-:W-:-:S03]  /*5f70*/  ISETP.GT.U32.AND P5, PT, R0, R2, PT ;  /* 0x000000020000720c */ /* 0x000fc60003fa4070 */
[----:B------:R-:W-:Y:S02]  /*5f80*/  IMAD R6, R0, R5, R6 ;  /* 0x0000000500067224 */ /* 0x000fe400078e0206 */
[----:B------:R-:W-:-:S03]  /*5f90*/  @!P0 IMAD.IADD R8, R8, 0x1, -R0 ;  /* 0x0000000108088824 */ /* 0x000fc600078e0a00 */
[C---:B------:R-:W-:Y:S02]  /*5fa0*/  ISETP.GT.U32.AND P0, PT, R0.reuse, R6, PT ;  /* 0x000000060000720c */ /* 0x040fe40003f04070 */
[----:B------:R-:W-:Y:S02]  /*5fb0*/  ISETP.GT.U32.AND P1, PT, R0, R7, PT ;  /* 0x000000070000720c */ /* 0x000fe40003f24070 */
[----:B------:R-:W-:Y:S01]  /*5fc0*/  ISETP.GE.AND P6, PT, R28, RZ, PT ;  /* 0x000000ff1c00720c */ /* 0x000fe20003fc6270 */
[----:B------:R-:W-:-:S08]  /*5fd0*/  @!P5 IMAD.IADD R2, R2, 0x1, -R0 ;  /* 0x000000010202d824 */ /* 0x000fd000078e0a00 */
[--C-:B------:R-:W-:Y:S01]  /*5fe0*/  @!P0 IMAD.IADD R6, R6, 0x1, -R0.reuse ;  /* 0x0000000106068824 */ /* 0x100fe200078e0a00 */
[----:B------:R-:W-:Y:S01]  /*5ff0*/  ISETP.GT.U32.AND P0, PT, R0, R2, PT ;  /* 0x000000020000720c */ /* 0x000fe20003f04070 */
[----:B------:R-:W-:Y:S02]  /*6000*/  @!P1 IMAD.IADD R7, R7, 0x1, -R0 ;  /* 0x0000000107079824 */ /* 0x000fe400078e0a00 */
[----:B------:R-:W-:Y:S01]  /*6010*/  @!P4 IMAD.MOV R9, RZ, RZ, -R9 ;  /* 0x000000ffff09c224 */ /* 0x000fe200078e0a09 */
[----:B------:R-:W-:Y:S01]  /*6020*/  ISETP.GE.AND P1, PT, R16, RZ, PT ;  /* 0x000000ff1000720c */ /* 0x000fe20003f26270 */
[----:B------:R-:W-:Y:S01]  /*6030*/  @!P2 IMAD.MOV R8, RZ, RZ, -R8 ;  /* 0x000000ffff08a224 */ /* 0x000fe200078e0a08 */
[----:B------:R-:W2:Y:S01]  /*6040*/  LDL.LU R16, [R1+0xec] ;  /* 0x0000ec0001107983 */ /* 0x000ea20000300800 */
[----:B------:R-:W-:-:S03]  /*6050*/  @!P6 IMAD.MOV R7, RZ, RZ, -R7 ;  /* 0x000000ffff07e224 */ /* 0x000fc600078e0a07 */
[----:B------:R-:W5:Y:S03]  /*6060*/  LDL.LU R28, [R1+0xf0] ;  /* 0x0000f000011c7983 */ /* 0x000f660000300800 */
[----:B------:R-:W-:Y:S01]  /*6070*/  @!P0 IMAD.IADD R2, R2, 0x1, -R0 ;  /* 0x0000000102028824 */ /* 0x000fe200078e0a00 */
[----:B------:R1:W-:Y:S01]  /*6080*/  STL [R1+0x40f0], R9 ;  /* 0x0040f00901007387 */ /* 0x0003e20000100800 */
[----:B---3--:R-:W-:-:S03]  /*6090*/  IABS R14, R15 ;  /* 0x0000000f000e7213 */ /* 0x008fc60000000000 */
[----:B------:R3:W-:Y:S01]  /*60a0*/  STL [R1+0x30], R8 ;  /* 0x0000300801007387 */ /* 0x0007e20000100800 */
[----:B------:R-:W-:-:S03]  /*60b0*/  ISETP.GE.AND P2, PT, R15, RZ, PT ;  /* 0x000000ff0f00720c */ /* 0x000fc60003f46270 */
[----:B------:R-:W-:Y:S01]  /*60c0*/  STL [R1+0x34], R7 ;  /* 0x0000340701007387 */ /* 0x000fe20000100800 */
[----:B----4-:R-:W-:Y:S02]  /*60d0*/  ISETP.GE.AND P0, PT, R3, RZ, PT ;  /* 0x000000ff0300720c */ /* 0x010fe40003f06270 */
[----:B------:R-:W-:Y:S02]  /*60e0*/  IABS R15, R3 ;  /* 0x00000003000f7213 */ /* 0x000fe40000000000 */
[----:B------:R-:W4:Y:S01]  /*60f0*/  LDL.LU R3, [R1+0xf4] ;  /* 0x0000f40001037983 */ /* 0x000f220000300800 */
[----:B0-----:R-:W-:Y:S02]  /*6100*/  IABS R12, R17 ;  /* 0x00000011000c7213 */ /* 0x001fe40000000000 */
[----:B------:R-:W-:Y:S01]  /*6110*/  ISETP.GT.U32.AND P4, PT, R0, R6, PT ;  /* 0x000000060000720c */ /* 0x000fe20003f84070 */
[----:B-1----:R-:W2:Y:S02]  /*6120*/  LDL.LU R9, [R1+0xf8] ;  /* 0x0000f80001097983 */ /* 0x002ea40000300800 */
[----:B------:R-:W-:Y:S01]  /*6130*/  IMAD.HI.U32 R5, R4, R12, RZ ;  /* 0x0000000c04057227 */ /* 0x000fe200078e00ff */
[----:B------:R-:W-:Y:S01]  /*6140*/  ISETP.GE.AND P5, PT, R17, RZ, PT ;  /* 0x000000ff1100720c */ /* 0x000fe20003fa6270 */
[----:B------:R-:W2:Y:S02]  /*6150*/  LDL.LU R19, [R1+0xfc] ;  /* 0x0000fc0001137983 */ /* 0x000ea40000300800 */
[----:B------:R-:W-:-:S02]  /*6160*/  IMAD.MOV R5, RZ, RZ, -R5 ;  /* 0x000000ffff057224 */ /* 0x000fc400078e0a05 */
[----:B------:R-:W2:Y:S02]  /*6170*/  LDL.LU R13, [R1+0x120] ;  /* 0x00012000010d7983 */ /* 0x000ea40000300800 */
[----:B------:R-:W-:-:S05]  /*6180*/  IMAD R12, R0, R5, R12 ;  /* 0x00000005000c7224 */ /* 0x000fca00078e020c */
[----:B------:R-:W-:Y:S01]  /*6190*/  ISETP.GT.U32.AND P6, PT, R0, R12, PT ;  /* 0x0000000c0000720c */ /* 0x000fe20003fc4070 */
[----:B------:R-:W-:-:S12]  /*61a0*/  @!P4 IMAD.IADD R6, R6, 0x1, -R0 ;  /* 0x000000010606c824 */ /* 0x000fd800078e0a00 */
[----:B------:R-:W-:-:S05]  /*61b0*/  @!P6 IMAD.IADD R12, R12, 0x1, -R0 ;  /* 0x000000010c0ce824 */ /* 0x000fca00078e0a00 */
[----:B------:R-:W-:Y:S01]  /*61c0*/  ISETP.GT.U32.AND P6, PT, R0, R12, PT ;  /* 0x0000000c0000720c */ /* 0x000fe20003fc4070 */
[----:B---3--:R-:W-:Y:S02]  /*61d0*/  IMAD.MOV.U32 R8, RZ, RZ, R6 ;  /* 0x000000ffff087224 */ /* 0x008fe400078e0006 */
[----:B------:R-:W-:Y:S02]  /*61e0*/  @!P3 IMAD.MOV R2, RZ, RZ, -R2 ;  /* 0x000000ffff02b224 */ /* 0x000fe400078e0a02 */
[----:B------:R-:W-:-:S03]  /*61f0*/  @!P1 IMAD.MOV R8, RZ, RZ, -R8 ;  /* 0x000000ffff089224 */ /* 0x000fc600078e0a08 */
[----:B------:R-:W-:Y:S05]  /*6200*/  STL [R1+0x2c], R2 ;  /* 0x00002c0201007387 */ /* 0x000fea0000100800 */
[----:B------:R-:W-:Y:S01]  /*6210*/  @!P6 IMAD.IADD R12, R12, 0x1, -R0 ;  /* 0x000000010c0ce824 */ /* 0x000fe200078e0a00 */
[----:B------:R-:W-:Y:S03]  /*6220*/  STL [R1+0x28], R8 ;  /* 0x0000280801007387 */ /* 0x000fe60000100800 */
[----:B------:R-:W-:Y:S02]  /*6230*/  @!P5 IMAD.MOV R12, RZ, RZ, -R12 ;  /* 0x000000ffff0cd224 */ /* 0x000fe400078e0a0c */
[----:B------:R-:W-:-:S04]  /*6240*/  IMAD.HI.U32 R5, R4, R14, RZ ;  /* 0x0000000e04057227 */ /* 0x000fc800078e00ff */
[----:B------:R-:W-:-:S04]  /*6250*/  IMAD.MOV R5, RZ, RZ, -R5 ;  /* 0x000000ffff057224 */ /* 0x000fc800078e0a05 */
[----:B------:R-:W-:-:S05]  /*6260*/  IMAD R14, R0, R5, R14 ;  /* 0x00000005000e7224 */ /* 0x000fca00078e020e */
[----:B------:R-:W-:Y:S02]  /*6270*/  ISETP.GT.U32.AND P3, PT, R0, R14, PT ;  /* 0x0000000e0000720c */ /* 0x000fe40003f64070 */
[----:B----4-:R-:W-:Y:S02]  /*6280*/  ISETP.GE.AND P6, PT, R3, RZ, PT ;  /* 0x000000ff0300720c */ /* 0x010fe40003fc6270 */
[----:B------:R-:W-:Y:S02]  /*6290*/  IABS R29, R3 ;  /* 0x00000003001d7213 */ /* 0x000fe40000000000 */
[----:B------:R-:W3:Y:S04]  /*62a0*/  LDL.LU R3, [R1+0x124] ;  /* 0x0001240001037983 */ /* 0x000ee80000300800 */
[----:B------:R-:W4:Y:S04]  /*62b0*/  LDL.LU R21, [R1+0x128] ;  /* 0x0001280001157983 */ /* 0x000f280000300800 */
[----:B------:R-:W4:Y:S04]  /*62c0*/  LDL R20, [R1+0x177c] ;  /* 0x00177c0001147983 */ /* 0x000f280000100800 */
[----:B------:R0:W-:Y:S04]  /*62d0*/  STL [R1+0x40f4], R12 ;  /* 0x0040f40c01007387 */ /* 0x0001e80000100800 */
[----:B0-----:R-:W4:Y:S01]  /*62e0*/  LDL.LU R12, [R1+0x12c] ;  /* 0x00012c00010c7983 */ /* 0x001f220000300800 */
[----:B------:R-:W-:Y:S01]  /*62f0*/  IMAD.HI.U32 R7, R4, R15, RZ ;  /* 0x0000000f04077227 */ /* 0x000fe200078e00ff */
[----:B--2---:R-:W-:-:S02]  /*6300*/  ISETP.GE.AND P4, PT, R16, RZ, PT ;  /* 0x000000ff1000720c */ /* 0x004fc40003f86270 */
[----:B------:R-:W-:Y:S01]  /*6310*/  IABS R16, R16 ;  /* 0x0000001000107213 */ /* 0x000fe20000000000 */
[----:B------:R-:W-:Y:S02]  /*6320*/  IMAD.MOV R6, RZ, RZ, -R7 ;  /* 0x000000ffff067224 */ /* 0x000fe400078e0a07 */
[----:B------:R-:W-:Y:S02]  /*6330*/  @!P3 IMAD.IADD R14, R14, 0x1, -R0 ;  /* 0x000000010e0eb824 */ /* 0x000fe400078e0a00 */
[----:B------:R-:W-:Y:S02]  /*6340*/  IMAD R15, R0, R6, R15 ;  /* 0x00000006000f7224 */ /* 0x000fe400078e020f */
[----:B------:R-:W-:Y:S01]  /*6350*/  IMAD.HI.U32 R5, R4, R16, RZ ;  /* 0x0000001004057227 */ /* 0x000fe200078e00ff */
[C---:B------:R-:W-:Y:S02]  /*6360*/  ISETP.GT.U32.AND P3, PT, R0.reuse, R14, PT ;  /* 0x0000000e0000720c */ /* 0x040fe40003f64070 */
[----:B------:R-:W-:Y:S01]  /*6370*/  ISETP.GT.U32.AND P5, PT, R0, R15, PT ;  /* 0x0000000f0000720c */ /* 0x000fe20003fa4070 */
[----:B------:R-:W-:-:S04]  /*6380*/  IMAD.MOV R5, RZ, RZ, -R5 ;  /* 0x000000ffff057224 */ /* 0x000fc800078e0a05 */
[----:B------:R-:W-:Y:S01]  /*6390*/  IMAD R16, R0, R5, R16 ;  /* 0x0000000500107224 */ /* 0x000fe200078e0210 */
[----:B-----5:R-:W-:-:S05]  /*63a0*/  IABS R17, R28 ;  /* 0x0000001c00117213 */ /* 0x020fca0000000000 */
[--C-:B------:R-:W-:Y:S01]  /*63b0*/  @!P3 IMAD.IADD R14, R14, 0x1, -R0.reuse ;  /* 0x000000010e0eb824 */ /* 0x100fe200078e0a00 */
[----:B------:R-:W-:Y:S01]  /*63c0*/  ISETP.GT.U32.AND P3, PT, R0, R16, PT ;  /* 0x000000100000720c */ /* 0x000fe20003f64070 */
[----:B------:R-:W-:Y:S02]  /*63d0*/  @!P5 IMAD.IADD R15, R15, 0x1, -R0 ;  /* 0x000000010f0fd824 */ /* 0x000fe400078e0a00 */
[----:B------:R-:W-:-:S03]  /*63e0*/  IMAD.HI.U32 R2, R4, R17, RZ ;  /* 0x0000001104027227 */ /* 0x000fc600078e00ff */
[----:B------:R-:W-:Y:S01]  /*63f0*/  ISETP.GT.U32.AND P5, PT, R0, R15, PT ;  /* 0x0000000f0000720c */ /* 0x000fe20003fa4070 */
[----:B------:R-:W-:Y:S01]  /*6400*/  IMAD.MOV R2, RZ, RZ, -R2 ;  /* 0x000000ffff027224 */ /* 0x000fe200078e0a02 */
[----:B------:R-:W-:-:S05]  /*6410*/  ISETP.GE.AND P1, PT, R28, RZ, PT ;  /* 0x000000ff1c00720c */ /* 0x000fca0003f26270 */
[----:B------:R-:W-:Y:S01]  /*6420*/  @!P3 IMAD.IADD R16, R16, 0x1, -R0 ;  /* 0x000000011010b824 */ /* 0x000fe200078e0a00 */
[----:B------:R-:W-:Y:S01]  /*6430*/  IABS R28, R9 ;  /* 0x00000009001c7213 */ /* 0x000fe20000000000 */
[----:B------:R-:W-:Y:S02]  /*6440*/  IMAD R17, R0, R2, R17 ;  /* 0x0000000200117224 */ /* 0x000fe400078e0211 */
[----:B------:R-:W-:Y:S01]  /*6450*/  IMAD.HI.U32 R2, R4, R29, RZ ;  /* 0x0000001d04027227 */ /* 0x000fe200078e00ff */
[----:B------:R-:W-:-:S03]  /*6460*/  ISETP.GT.U32.AND P3, PT, R0, R16, PT ;  /* 0x000000100000720c */ /* 0x000fc60003f64070 */
[----:B------:R-:W-:Y:S01]  /*6470*/  @!P5 IMAD.IADD R15, R15, 0x1, -R0 ;  /* 0x000000010f0fd824 */ /* 0x000fe200078e0a00 */
[----:B------:R-:W-:Y:S01]  /*6480*/  ISETP.GT.U32.AND P5, PT, R0, R17, PT ;  /* 0x000000110000720c */ /* 0x000fe20003fa4070 */
[----:B------:R-:W-:-:S04]  /*6490*/  IMAD.HI.U32 R6, R4, R28, RZ ;  /* 0x0000001c04067227 */ /* 0x000fc800078e00ff */
[----:B------:R-:W-:Y:S02]  /*64a0*/  IMAD.MOV R2, RZ, RZ, -R2 ;  /* 0x000000ffff027224 */ /* 0x000fe400078e0a02 */
[----:B------:R-:W-:Y:S02]  /*64b0*/  IMAD.MOV R6, RZ, RZ, -R6 ;  /* 0x000000ffff067224 */ /* 0x000fe400078e0a06 */
[C---:B------:R-:W-:Y:S01]  /*64c0*/  IMAD R29, R0.reuse, R2, R29 ;  /* 0x00000002001d7224 */ /* 0x040fe200078e021d */
[----:B------:R-:W-:Y:S01]  /*64d0*/  IABS R8, R19 ;  /* 0x0000001300087213 */ /* 0x000fe20000000000 */
[----:B------:R-:W-:Y:S02]  /*64e0*/  IMAD R28, R0, R6, R28 ;  /* 0x00000006001c7224 */ /* 0x000fe400078e021c */
[--C-:B------:R-:W-:Y:S01]  /*64f0*/  @!P3 IMAD.IADD R16, R16, 0x1, -R0.reuse ;  /* 0x000000011010b824 */ /* 0x100fe200078e0a00 */
[----:B------:R-:W-:Y:S01]  /*6500*/  ISETP.GT.U32.AND P3, PT, R0, R29, PT ;  /* 0x0000001d0000720c */ /* 0x000fe20003f64070 */
[----:B------:R-:W-:Y:S01]  /*6510*/  @!P5 IMAD.IADD R17, R17, 0x1, -R0 ;  /* 0x000000011111d824 */ /* 0x000fe200078e0a00 */
[----:B------:R-:W-:Y:S01]  /*6520*/  IABS R7, R13 ;  /* 0x0000000d00077213 */ /* 0x000fe20000000000 */
[----:B------:R-:W-:Y:S01]  /*6530*/  IMAD.HI.U32 R5, R4, R8, RZ ;  /* 0x0000000804057227 */ /* 0x000fe200078e00ff */
[----:B------:R-:W-:-:S03]  /*6540*/  ISETP.GT.U32.AND P5, PT, R0, R28, PT ;  /* 0x0000001c0000720c */ /* 0x000fc60003fa4070 */
[----:B------:R-:W-:-:S04]  /*6550*/  IMAD.HI.U32 R22, R4, R7, RZ ;  /* 0x0000000704167227 */ /* 0x000fc800078e00ff */
[----:B------:R-:W-:Y:S02]  /*6560*/  IMAD.MOV R5, RZ, RZ, -R5 ;  /* 0x000000ffff057224 */ /* 0x000fe400078e0a05 */
[----:B------:R-:W-:Y:S02]  /*6570*/  IMAD.MOV R2, RZ, RZ, -R22 ;  /* 0x000000ffff027224 */ /* 0x000fe400078e0a16 */
[C---:B------:R-:W-:Y:S02]  /*6580*/  IMAD R8, R0.reuse, R5, R8 ;  /* 0x0000000500087224 */ /* 0x040fe400078e0208 */
[--C-:B------:R-:W-:Y:S02]  /*6590*/  @!P3 IMAD.IADD R29, R29, 0x1, -R0.reuse ;  /* 0x000000011d1db824 */ /* 0x100fe400078e0a00 */
[----:B------:R-:W-:Y:S02]  /*65a0*/  IMAD R7, R0, R2, R7 ;  /* 0x0000000200077224 */ /* 0x000fe400078e0207 */
[----:B------:R-:W-:Y:S01]  /*65b0*/  @!P5 IMAD.IADD R28, R28, 0x1, -R0 ;  /* 0x000000011c1cd824 */ /* 0x000fe200078e0a00 */
[C---:B------:R-:W-:Y:S01]  /*65c0*/  ISETP.GT.U32.AND P5, PT, R0.reuse, R29, PT ;  /* 0x0000001d0000720c */ /* 0x040fe20003fa4070 */
[----:B------:R-:W-:Y:S01]  /*65d0*/  @!P2 IMAD.MOV R14, RZ, RZ, -R14 ;  /* 0x000000ffff0ea224 */ /* 0x000fe200078e0a0e */
[C---:B------:R-:W-:Y:S01]  /*65e0*/  ISETP.GT.U32.AND P3, PT, R0.reuse, R17, PT ;  /* 0x000000110000720c */ /* 0x040fe20003f64070 */
[----:B------:R-:W-:Y:S01]  /*65f0*/  @!P0 IMAD.MOV R15, RZ, RZ, -R15 ;  /* 0x000000ffff0f8224 */ /* 0x000fe200078e0a0f */
[----:B------:R-:W-:-:S02]  /*6600*/  ISETP.GT.U32.AND P2, PT, R0, R28, PT ;  /* 0x0000001c0000720c */ /* 0x000fc40003f44070 */
[C---:B------:R-:W-:Y:S01]  /*6610*/  ISETP.GT.U32.AND P0, PT, R0.reuse, R8, PT ;  /* 0x000000080000720c */ /* 0x040fe20003f04070 */
[----:B------:R-:W-:Y:S01]  /*6620*/  @!P4 IMAD.MOV R16, RZ, RZ, -R16 ;  /* 0x000000ffff10c224 */ /* 0x000fe200078e0a10 */
[----:B------:R-:W-:-:S05]  /*6630*/  ISETP.GT.U32.AND P4, PT, R0, R7, PT ;  /* 0x000000070000720c */ /* 0x000fca0003f84070 */
[--C-:B------:R-:W-:Y:S02]  /*6640*/  @!P5 IMAD.IADD R29, R29, 0x1, -R0.reuse ;  /* 0x000000011d1dd824 */ /* 0x100fe400078e0a00 */
[--C-:B------:R-:W-:Y:S02]  /*6650*/  @!P3 IMAD.IADD R17, R17, 0x1, -R0.reuse ;  /* 0x000000011111b824 */ /* 0x100fe400078e0a00 */
[--C-:B------:R-:W-:Y:S02]  /*6660*/  @!P2 IMAD.IADD R28, R28, 0x1, -R0.reuse ;  /* 0x000000011c1ca824 */ /* 0x100fe400078e0a00 */
[--C-:B------:R-:W-:Y:S02]  /*6670*/  @!P0 IMAD.IADD R8, R8, 0x1, -R0.reuse ;  /* 0x0000000108088824 */ /* 0x100fe400078e0a00 */
[----:B------:R-:W-:Y:S02]  /*6680*/  @!P4 IMAD.IADD R7, R7, 0x1, -R0 ;  /* 0x000000010707c824 */ /* 0x000fe400078e0a00 */
[----:B------:R-:W-:-:S03]  /*6690*/  @!P1 IMAD.MOV R17, RZ, RZ, -R17 ;  /* 0x000000ffff119224 */ /* 0x000fc600078e0a11 */
[----:B------:R-:W-:Y:S01]  /*66a0*/  ISETP.GT.U32.AND P1, PT, R0, R7, PT ;  /* 0x000000070000720c */ /* 0x000fe20003f24070 */
[----:B------:R-:W-:Y:S01]  /*66b0*/  @!P6 IMAD.MOV R29, RZ, RZ, -R29 ;  /* 0x000000ffff1de224 */ /* 0x000fe200078e0a1d */
[----:B------:R-:W-:Y:S02]  /*66c0*/  ISETP.GE.AND P4, PT, R9, RZ, PT ;  /* 0x000000ff0900720c */ /* 0x000fe40003f86270 */
[----:B------:R-:W0:Y:S09]  /*66d0*/  LDC R9, c[0x0][0x3ac] ;  /* 0x0000eb00ff097b82 */ /* 0x000e320000000800 */
[----:B------:R-:W-:Y:S01]  /*66e0*/  @!P1 IMAD.IADD R7, R7, 0x1, -R0 ;  /* 0x0000000107079824 */ /* 0x000fe200078e0a00 */
[----:B------:R-:W-:Y:S01]  /*66f0*/  ISETP.GE.AND P1, PT, R13, RZ, PT ;  /* 0x000000ff0d00720c */ /* 0x000fe20003f26270 */
[----:B------:R-:W-:Y:S01]  /*6700*/  @!P4 IMAD.MOV R28, RZ, RZ, -R28 ;  /* 0x000000ffff1cc224 */ /* 0x000fe200078e0a1c */
[----:B---3--:R-:W-:-:S02]  /*6710*/  IABS R6, R3 ;  /* 0x0000000300067213 */ /* 0x008fc40000000000 */
[----:B----4-:R-:W-:Y:S02]  /*6720*/  IABS R5, R21 ;  /* 0x0000001500057213 */ /* 0x010fe40000000000 */
[----:B------:R-:W-:-:S05]  /*6730*/  IABS R22, R20 ;  /* 0x0000001400167213 */ /* 0x000fca0000000000 */
[----:B------:R-:W-:Y:S02]  /*6740*/  IMAD.MOV.U32 R25, RZ, RZ, R22 ;  /* 0x000000ffff197224 */ /* 0x000fe400078e0016 */
[----:B------:R-:W-:Y:S01]  /*6750*/  IMAD.HI.U32 R22, R4, R5, RZ ;  /* 0x0000000504167227 */ /* 0x000fe200078e00ff */
[----:B------:R-:W-:-:S03]  /*6760*/  IABS R2, R12 ;  /* 0x0000000c00027213 */ /* 0x000fc60000000000 */
[----:B------:R-:W-:-:S04]  /*6770*/  IMAD.HI.U32 R24, R4, R6, RZ ;  /* 0x0000000604187227 */ /* 0x000fc800078e00ff */
[----:B------:R-:W-:Y:S02]  /*6780*/  IMAD.MOV R27, RZ, RZ, -R22 ;  /* 0x000000ffff1b7224 */ /* 0x000fe400078e0a16 */
[----:B------:R-:W-:-:S04]  /*6790*/  IMAD.HI.U32 R26, R4, R2, RZ ;  /* 0x00000002041a7227 */ /* 0x000fc800078e00ff */
[----:B------:R-:W-:-:S04]  /*67a0*/  IMAD.HI.U32 R22, R4, R25, RZ ;  /* 0x0000001904167227 */ /* 0x000fc800078e00ff */
[----:B------:R-:W-:Y:S02]  /*67b0*/  IMAD.MOV R24, RZ, RZ, -R24 ;  /* 0x000000ffff187224 */ /* 0x000fe400078e0a18 */
[C---:B------:R-:W-:Y:S02]  /*67c0*/  IMAD R5, R0.reuse, R27, R5 ;  /* 0x0000001b00057224 */ /* 0x040fe400078e0205 */
[----:B------:R-:W-:Y:S02]  /*67d0*/  IMAD.MOV R4, RZ, RZ, -R26 ;  /* 0x000000ffff047224 */ /* 0x000fe400078e0a1a */
[----:B------:R-:W-:Y:S01]  /*67e0*/  IMAD.MOV R22, RZ, RZ, -R22 ;  /* 0x000000ffff167224 */ /* 0x000fe200078e0a16 */
[C---:B------:R-:W-:Y:S01]  /*67f0*/  ISETP.GT.U32.AND P5, PT, R0.reuse, R5, PT ;  /* 0x000000050000720c */ /* 0x040fe20003fa4070 */
[C---:B------:R-:W-:Y:S02]  /*6800*/  IMAD R6, R0.reuse, R24, R6 ;  /* 0x0000001800067224 */ /* 0x040fe400078e0206 */
[C---:B------:R-:W-:Y:S01]  /*6810*/  IMAD R4, R0.reuse, R4, R2 ;  /* 0x0000000400047224 */ /* 0x040fe200078e0202 */
[----:B------:R-:W2:Y:S01]  /*6820*/  LDL.LU R24, [R1+0x4134] ;  /* 0x0041340001187983 */ /* 0x000ea20000300800 */
[C---:B------:R-:W-:Y:S01]  /*6830*/  IMAD R2, R0.reuse, R22, R25 ;  /* 0x0000001600027224 */ /* 0x040fe200078e0219 */
[----:B------:R-:W-:-:S02]  /*6840*/  ISETP.GT.U32.AND P3, PT, R0, R6, PT ;  /* 0x000000060000720c */ /* 0x000fc40003f64070 */
[C---:B------:R-:W-:Y:S01]  /*6850*/  ISETP.GT.U32.AND P2, PT, R0.reuse, R4, PT ;  /* 0x000000040000720c */ /* 0x040fe20003f44070 */
[----:B------:R-:W3:Y:S01]  /*6860*/  LDL.LU R27, [R1+0x4130] ;  /* 0x00413000011b7983 */ /* 0x000ee20000300800 */
[----:B------:R-:W-:-:S03]  /*6870*/  ISETP.GT.U32.AND P0, PT, R0, R2, PT ;  /* 0x000000020000720c */ /* 0x000fc60003f04070 */
[--C-:B------:R-:W-:Y:S01]  /*6880*/  @!P5 IMAD.IADD R5, R5, 0x1, -R0.reuse ;  /* 0x000000010505d824 */ /* 0x100fe200078e0a00 */
[----:B------:R-:W4:Y:S05]  /*6890*/  LDL.LU R26, [R1+0x412c] ;  /* 0x00412c00011a7983 */ /* 0x000f2a0000300800 */
[--C-:B------:R-:W-:Y:S02]  /*68a0*/  @!P3 IMAD.IADD R6, R6, 0x1, -R0.reuse ;  /* 0x000000010606b824 */ /* 0x100fe400078e0a00 */
[--C-:B------:R-:W-:Y:S01]  /*68b0*/  @!P2 IMAD.IADD R4, R4, 0x1, -R0.reuse ;  /* 0x000000010404a824 */ /* 0x100fe200078e0a00 */
[----:B------:R-:W-:Y:S01]  /*68c0*/  ISETP.GT.U32.AND P2, PT, R0, R5, PT ;  /* 0x000000050000720c */ /* 0x000fe20003f44070 */
[----:B------:R-:W-:Y:S01]  /*68d0*/  @!P0 IMAD.IADD R2, R2, 0x1, -R0 ;  /* 0x0000000102028824 */ /* 0x000fe200078e0a00 */
[----:B------:R-:W-:-:S02]  /*68e0*/  ISETP.GT.U32.AND P3, PT, R0, R8, PT ;  /* 0x000000080000720c */ /* 0x000fc40003f64070 */
[C---:B------:R-:W-:Y:S02]  /*68f0*/  ISETP.GT.U32.AND P5, PT, R0.reuse, R6, PT ;  /* 0x000000060000720c */ /* 0x040fe40003fa4070 */
[C---:B------:R-:W-:Y:S02]  /*6900*/  ISETP.GT.U32.AND P6, PT, R0.reuse, R4, PT ;  /* 0x000000040000720c */ /* 0x040fe40003fc4070 */
[----:B------:R-:W-:Y:S01]  /*6910*/  ISETP.GT.U32.AND P0, PT, R0, R2, PT ;  /* 0x000000020000720c */ /* 0x000fe20003f04070 */
[----:B------:R-:W-:Y:S04]  /*6920*/  STL [R1+0x40f8], R14 ;  /* 0x0040f80e01007387 */ /* 0x000fe80000100800 */
[----:B------:R-:W-:Y:S01]  /*6930*/  STL [R1+0x40fc], R15 ;  /* 0x0040fc0f01007387 */ /* 0x000fe20000100800 */
[----:B------:R-:W-:Y:S01]  /*6940*/  @!P2 IMAD.IADD R5, R5, 0x1, -R0 ;  /* 0x000000010505a824 */ /* 0x000fe200078e0a00 */
[----:B------:R-:W-:-:S02]  /*6950*/  ISETP.GE.AND P2, PT, R21, RZ, PT ;  /* 0x000000ff1500720c */ /* 0x000fc40003f46270 */
[----:B------:R-:W-:Y:S01]  /*6960*/  STL [R1+0x4104], R16 ;  /* 0x0041041001007387 */ /* 0x000fe20000100800 */
[----:B------:R-:W-:-:S03]  /*6970*/  @!P3 IMAD.IADD R8, R8, 0x1, -R0 ;  /* 0x000000010808b824 */ /* 0x000fc600078e0a00 */
[----:B------:R-:W5:Y:S01]  /*6980*/  LDL.LU R25, [R1+0x4128] ;  /* 0x0041280001197983 */ /* 0x000f620000300800 */
[----:B------:R-:W-:-:S03]  /*6990*/  ISETP.GE.AND P3, PT, R19, RZ, PT ;  /* 0x000000ff1300720c */ /* 0x000fc60003f66270 */
[----:B------:R-:W2:Y:S01]  /*69a0*/  LDL.LU R22, [R1+0x4124] ;  /* 0x0041240001167983 */ /* 0x000ea20000300800 */
[----:B------:R-:W-:-:S03]  /*69b0*/  @!P5 IMAD.IADD R6, R6, 0x1, -R0 ;  /* 0x000000010606d824 */ /* 0x000fc600078e0a00 */
[----:B------:R-:W-:Y:S01]  /*69c0*/  STL [R1+0x4108], R17 ;  /* 0x0041081101007387 */ /* 0x000fe20000100800 */
[----:B------:R-:W-:Y:S01]  /*69d0*/  ISETP.GE.AND P5, PT, R3, RZ, PT ;  /* 0x000000ff0300720c */ /* 0x000fe20003fa6270 */
[----:B------:R-:W1:Y:S01]  /*69e0*/  S2R R21, SR_TID.X ;  /* 0x0000000000157919 */ /* 0x000e620000002100 */
[--C-:B------:R-:W-:Y:S01]  /*69f0*/  @!P6 IMAD.IADD R4, R4, 0x1, -R0.reuse ;  /* 0x000000010404e824 */ /* 0x100fe200078e0a00 */
[----:B------:R0:W-:Y:S01]  /*6a00*/  STL [R1+0x410c], R29 ;  /* 0x00410c1d01007387 */ /* 0x0001e20000100800 */
[----:B------:R-:W-:-:S03]  /*6a10*/  @!P0 IMAD.IADD R2, R2, 0x1, -R0 ;  /* 0x0000000102028824 */ /* 0x000fc600078e0a00 */
[----:B------:R-:W2:Y:S04]  /*6a20*/  LDL.LU R19, [R1+0x4120] ;  /* 0x0041200001137983 */ /* 0x000ea80000300800 */
[----:B------:R-:W2:Y:S04]  /*6a30*/  LDL.LU R13, [R1+0x411c] ;  /* 0x00411c00010d7983 */ /* 0x000ea80000300800 */
[----:B------:R-:W2:Y:S04]  /*6a40*/  LDL.LU R3, [R1+0x4118] ;  /* 0x0041180001037983 */ /* 0x000ea80000300800 */
[----:B------:R-:W3:Y:S04]  /*6a50*/  LDL.LU R0, [R1+0x24] ;  /* 0x0000240001007983 */ /* 0x000ee80000300800 */
[----:B0-----:R-:W4:Y:S04]  /*6a60*/  LDL.LU R29, [R1+0x20] ;  /* 0x00002000011d7983 */ /* 0x001f280000300800 */
[----:B------:R-:W4:Y:S04]  /*6a70*/  LDL.LU R17, [R1+0x8] ;  /* 0x0000080001117983 */ /* 0x000f280000300800 */
[----:B------:R-:W4:Y:S04]  /*6a80*/  LDL.LU R16, [R1+0x4] ;  /* 0x0000040001107983 */ /* 0x000f280000300800 */
[----:B------:R-:W4:Y:S04]  /*6a90*/  LDL.LU R15, [R1] ;  /* 0x00000000010f7983 */ /* 0x000f280000300800 */
[----:B------:R0:W-:Y:S04]  /*6aa0*/  STL [R1+0x4110], R28 ;  /* 0x0041101c01007387 */ /* 0x0001e80000100800 */
[----:B0-----:R-:W5:Y:S01]  /*6ab0*/  LDL.LU R28, [R1+0x3c] ;  /* 0x00003c00011c7983 */ /* 0x001f620000300800 */
[----:B-1----:R-:W-:-:S02]  /*6ac0*/  LOP3.LUT R21, R21, 0x3f, RZ, 0xc0, !PT ;  /* 0x0000003f15157812 */ /* 0x002fc400078ec0ff */
[----:B------:R-:W-:Y:S01]  /*6ad0*/  ISETP.GE.AND P6, PT, R12, RZ, PT ;  /* 0x000000ff0c00720c */ /* 0x000fe20003fc6270 */
[----:B------:R-:W5:Y:S02]  /*6ae0*/  LDL.LU R14, [R1+0xa4] ;  /* 0x0000a400010e7983 */ /* 0x000f640000300800 */
[----:B------:R-:W-:Y:S01]  /*6af0*/  IMAD R12, R21, R9, RZ ;  /* 0x00000009150c7224 */ /* 0x000fe200078e02ff */
[----:B------:R-:W-:-:S03]  /*6b00*/  ISETP.GE.AND P4, PT, R20, RZ, PT ;  /* 0x000000ff1400720c */ /* 0x000fc60003f86270 */
[----:B------:R-:W-:Y:S02]  /*6b10*/  IMAD R9, R9, 0x40, R12 ;  /* 0x0000004009097824 */ /* 0x000fe400078e020c */
[----:B------:R-:W5:Y:S04]  /*6b20*/  LDL.LU R12, [R1+0x94] ;  /* 0x00009400010c7983 */ /* 0x000f680000300800 */
[----:B------:R-:W5:Y:S01]  /*6b30*/  LDL.LU R20, [R1+0x98] ;  /* 0x0000980001147983 */ /* 0x000f620000300800 */
[----:B------:R-:W-:-:S03]  /*6b40*/  @!P3 IMAD.MOV R8, RZ, RZ, -R8 ;  /* 0x000000ffff08b224 */ /* 0x000fc600078e0a08 */
[----:B------:R-:W5:Y:S04]  /*6b50*/  LDL.LU R9, [R1+0xa0] ;  /* 0x0000a00001097983 */ /* 0x000f680000300800 */
[----:B------:R-:W5:Y:S04]  /*6b60*/  LDL.LU R21, [R1+0x9c] ;  /* 0x00009c0001157983 */ /* 0x000f680000300800 */
[----:B------:R5:W-:Y:S01]  /*6b70*/  STL [R1+0x4114], R8 ;  /* 0x0041140801007387 */ /* 0x000be20000100800 */
[----:B--2---:R-:W-:Y:S02]  /*6b80*/  ISETP.NE.AND P0, PT, R3, RZ, PT ;  /* 0x000000ff0300720c */ /* 0x004fe40003f05270 */
[----:B------:R-:W-:-:S04]  /*6b90*/  LOP3.LUT R3, RZ, R3, RZ, 0x33, !PT ;  /* 0x00000003ff037212 */ /* 0x000fc800078e33ff */
[C---:B---3--:R-:W-:Y:S02]  /*6ba0*/  SEL R0, R3.reuse, R0, !P0 ;  /* 0x0000000003007207 */ /* 0x048fe40004000000 */
[C---:B----4-:R-:W-:Y:S02]  /*6bb0*/  SEL R15, R3.reuse, R15, !P0 ;  /* 0x0000000f030f7207 */ /* 0x050fe40004000000 */
[C---:B-----5:R-:W-:Y:S02]  /*6bc0*/  SEL R8, R3.reuse, R28, !P0 ;  /* 0x0000001c03087207 */ /* 0x060fe40004000000 */
[----:B------:R-:W-:-:S03]  /*6bd0*/  SEL R28, R3, R29, !P0 ;  /* 0x0000001d031c7207 */ /* 0x000fc60004000000 */
[----:B------:R0:W-:Y:S04]  /*6be0*/  STL [R1+0xf4], R8 ;  /* 0x0000f40801007387 */ /* 0x0001e80000100800 */
[----:B------:R1:W-:Y:S01]  /*6bf0*/  STL [R1+0xf0], R0 ;  /* 0x0000f00001007387 */ /* 0x0003e20000100800 */
[----:B0-----:R-:W-:-:S03]  /*6c00*/  SEL R8, R3, R17, !P0 ;  /* 0x0000001103087207 */ /* 0x001fc60004000000 */
[----:B------:R-:W-:Y:S01]  /*6c10*/  STL [R1+0xec], R28 ;  /* 0x0000ec1c01007387 */ /* 0x000fe20000100800 */
[----:B-1----:R-:W-:-:S03]  /*6c20*/  SEL R0, R3, R16, !P0 ;  /* 0x0000001003007207 */ /* 0x002fc60004000000 */
[----:B------:R0:W-:Y:S04]  /*6c30*/  STL [R1+0xe8], R8 ;  /* 0x0000e80801007387 */ /* 0x0001e80000100800 */
[----:B------:R1:W-:Y:S01]  /*6c40*/  STL [R1+0xe4], R0 ;  /* 0x0000e40001007387 */ /* 0x0003e20000100800 */
[----:B0-----:R-:W-:-:S03]  /*6c50*/  SEL R8, R3, R13, !P0 ;  /* 0x0000000d03087207 */ /* 0x001fc60004000000 */
[----:B------:R-:W-:Y:S01]  /*6c60*/  STL [R1+0xe0], R15 ;  /* 0x0000e00f01007387 */ /* 0x000fe20000100800 */
[C---:B------:R-:W-:Y:S02]  /*6c70*/  SEL R13, R3.reuse, R22, !P0 ;  /* 0x00000016030d7207 */ /* 0x040fe40004000000 */
[C---:B-1----:R-:W-:Y:S01]  /*6c80*/  SEL R0, R3.reuse, R19, !P0 ;  /* 0x0000001303007207 */ /* 0x042fe20004000000 */
[----:B------:R0:W-:Y:S04]  /*6c90*/  STL [R1+0xdc], R8 ;  /* 0x0000dc0801007387 */ /* 0x0001e80000100800 */
[----:B------:R1:W-:Y:S01]  /*6ca0*/  STL [R1+0xd8], R0 ;  /* 0x0000d80001007387 */ /* 0x0003e20000100800 */
[----:B0-----:R-:W-:-:S03]  /*6cb0*/  SEL R8, R3, R25, !P0 ;  /* 0x0000001903087207 */ /* 0x001fc60004000000 */
[----:B------:R0:W-:Y:S01]  /*6cc0*/  STL [R1+0xd4], R13 ;  /* 0x0000d40d01007387 */ /* 0x0001e20000100800 */
[----:B-1----:R-:W-:-:S03]  /*6cd0*/  SEL R0, R3, R26, !P0 ;  /* 0x0000001a03007207 */ /* 0x002fc60004000000 */
[----:B0-----:R-:W2:Y:S04]  /*6ce0*/  LDL.LU R13, [R1+0x8c] ;  /* 0x00008c00010d7983 */ /* 0x001ea80000300800 */
[----:B------:R0:W-:Y:S04]  /*6cf0*/  STL [R1+0xd0], R8 ;  /* 0x0000d00801007387 */ /* 0x0001e80000100800 */
[----:B------:R1:W-:Y:S04]  /*6d00*/  STL [R1+0xcc], R0 ;  /* 0x0000cc0001007387 */ /* 0x0003e80000100800 */
[----:B------:R-:W3:Y:S01]  /*6d10*/  LDL.LU R19, [R1+0x90] ;  /* 0x0000900001137983 */ /* 0x000ee20000300800 */
[----:B0-----:R-:W-:-:S02]  /*6d20*/  SEL R8, R3, R27, !P0 ;  /* 0x0000001b03087207 */ /* 0x001fc40004000000 */
[----:B-1----:R-:W-:-:S03]  /*6d30*/  SEL R0, R3, R24, !P0 ;  /* 0x0000001803007207 */ /* 0x002fc60004000000 */
[----:B------:R0:W-:Y:S01]  /*6d40*/  STL [R1+0xc8], R8 ;  /* 0x0000c80801007387 */ /* 0x0001e20000100800 */
[----:B------:R-:W-:-:S03]  /*6d50*/  SEL R12, R3, R12, !P0 ;  /* 0x0000000c030c7207 */ /* 0x000fc60004000000 */
[----:B------:R1:W-:Y:S01]  /*6d60*/  STL [R1+0xc4], R0 ;  /* 0x0000c40001007387 */ /* 0x0003e20000100800 */
[C---:B0-----:R-:W-:Y:S02]  /*6d70*/  SEL R8, R3.reuse, R14, !P0 ;  /* 0x0000000e03087207 */ /* 0x041fe40004000000 */
[----:B-1----:R-:W-:-:S03]  /*6d80*/  SEL R0, R3, R20, !P0 ;  /* 0x0000001403007207 */ /* 0x002fc60004000000 */
[----:B------:R0:W-:Y:S04]  /*6d90*/  STL [R1+0xc0], R8 ;  /* 0x0000c00801007387 */ /* 0x0001e80000100800 */
[----:B0-----:R-:W4:Y:S04]  /*6da0*/  LDL.LU R8, [R1+0x48] ;  /* 0x0000480001087983 */ /* 0x001f280000300800 */
[----:B------:R-:W-:Y:S04]  /*6db0*/  STL [R1+0xbc], R12 ;  /* 0x0000bc0c01007387 */ /* 0x000fe80000100800 */
[----:B------:R-:W5:Y:S04]  /*6dc0*/  LDL.LU R28, [R1+0x88] ;  /* 0x00008800011c7983 */ /* 0x000f680000300800 */
[----:B------:R0:W-:Y:S04]  /*6dd0*/  STL [R1+0xb8], R0 ;  /* 0x0000b80001007387 */ /* 0x0001e80000100800 */
[----:B------:R-:W5:Y:S04]  /*6de0*/  LDL.LU R29, [R1+0x80] ;  /* 0x00008000011d7983 */ /* 0x000f680000300800 */
[----:B------:R-:W5:Y:S04]  /*6df0*/  LDL.LU R17, [R1+0x84] ;  /* 0x0000840001117983 */ /* 0x000f680000300800 */
[----:B------:R-:W5:Y:S04]  /*6e00*/  LDL.LU R16, [R1+0x50] ;  /* 0x0000500001107983 */ /* 0x000f680000300800 */
[----:B------:R-:W5:Y:S01]  /*6e10*/  LDL.LU R20, [R1+0x4c] ;  /* 0x00004c0001147983 */ /* 0x000f620000300800 */
[----:B------:R-:W-:-:S02]  /*6e20*/  SEL R9, R3, R9, !P0 ;  /* 0x0000000903097207 */ /* 0x000fc40004000000 */
[C---:B0-----:R-:W-:Y:S01]  /*6e30*/  SEL R0, R3.reuse, R21, !P0 ;  /* 0x0000001503007207 */ /* 0x041fe20004000000 */
[----:B------:R-:W5:Y:S04]  /*6e40*/  LDL.LU R15, [R1+0x40] ;  /* 0x00004000010f7983 */ /* 0x000f680000300800 */
[----:B------:R0:W-:Y:S04]  /*6e50*/  STL [R1+0xb4], R9 ;  /* 0x0000b40901007387 */ /* 0x0001e80000100800 */
[----:B------:R-:W5:Y:S04]  /*6e60*/  LDL.LU R14, [R1+0x44] ;  /* 0x00004400010e7983 */ /* 0x000f680000300800 */
[----:B------:R1:W-:Y:S01]  /*6e70*/  STL [R1+0xb0], R0 ;  /* 0x0000b00001007387 */ /* 0x0003e20000100800 */
[----:B------:R-:W-:-:S03]  /*6e80*/  SEL R22, R3, R23, !P0 ;  /* 0x0000001703167207 */ /* 0x000fc60004000000 */
[----:B------:R-:W5:Y:S04]  /*6e90*/  LDL.LU R12, [R1+0x7c] ;  /* 0x00007c00010c7983 */ /* 0x000f680000300800 */
[----:B0-----:R-:W5:Y:S04]  /*6ea0*/  LDL.LU R9, [R1+0x74] ;  /* 0x0000740001097983 */ /* 0x001f680000300800 */
[----:B------:R-:W5:Y:S01]  /*6eb0*/  LDL.LU R21, [R1+0x78] ;  /* 0x0000780001157983 */ /* 0x000f620000300800 */
[----:B------:R-:W-:-:S03]  /*6ec0*/  SEL R25, R3, R10, !P0 ;  /* 0x0000000a03197207 */ /* 0x000fc60004000000 */
[----:B------:R-:W5:Y:S04]  /*6ed0*/  LDL.LU R24, [R1+0x64] ;  /* 0x0000640001187983 */ /* 0x000f680000300800 */
[----:B------:R-:W5:Y:S04]  /*6ee0*/  LDL.LU R27, [R1+0x58] ;  /* 0x00005800011b7983 */ /* 0x000f680000300800 */
[----:B------:R-:W5:Y:S04]  /*6ef0*/  LDL.LU R26, [R1+0x54] ;  /* 0x00005400011a7983 */ /* 0x000f680000300800 */
[----:B------:R-:W5:Y:S04]  /*6f00*/  LDL.LU R23, [R1+0x68] ;  /* 0x0000680001177983 */ /* 0x000f680000300800 */
[----:B-1----:R-:W5:Y:S04]  /*6f10*/  LDL.LU R0, [R1+0x38] ;  /* 0x0000380001007983 */ /* 0x002f680000300800 */
[----:B------:R0:W-:Y:S04]  /*6f20*/  STL [R1+0xac], R22 ;  /* 0x0000ac1601007387 */ /* 0x0001e80000100800 */
[----:B------:R-:W5:Y:S04]  /*6f30*/  LDL.LU R10, [R1+0x60] ;  /* 0x00006000010a7983 */ /* 0x000f680000300800 */
[----:B------:R1:W-:Y:S01]  /*6f40*/  STL [R1+0xa8], R25 ;  /* 0x0000a81901007387 */ /* 0x0003e20000100800 */
[----:B0-----:R-:W-:-:S03]  /*6f50*/  SEL R22, R3, R11, !P0 ;  /* 0x0000000b03167207 */ /* 0x001fc60004000000 */
[----:B------:R-:W5:Y:S04]  /*6f60*/  LDL.LU R11, [R1+0x5c] ;  /* 0x00005c00010b7983 */ /* 0x000f680000300800 */
[----:B-1----:R-:W5:Y:S04]  /*6f70*/  LDL.LU R25, [R1+0x30] ;  /* 0x0000300001197983 */ /* 0x002f680000300800 */
[----:B------:R2:W-:Y:S02]  /*6f80*/  STL [R1+0xa4], R22 ;  /* 0x0000a41601007387 */ /* 0x0005e40000100800 */
[----:B--2---:R-:W-:-:S02]  /*6f90*/  SEL R22, R3, R13, !P0 ;  /* 0x0000000d03167207 */ /* 0x004fc40004000000 */
[----:B------:R-:W2:Y:S04]  /*6fa0*/  LDL.LU R13, [R1+0x34] ;  /* 0x00003400010d7983 */ /* 0x000ea80000300800 */
[----:B------:R0:W-:Y:S01]  /*6fb0*/  STL [R1+0xa0], R22 ;  /* 0x0000a01601007387 */ /* 0x0001e20000100800 */
[----:B---3--:R-:W-:-:S03]  /*6fc0*/  SEL R19, R3, R19, !P0 ;  /* 0x0000001303137207 */ /* 0x008fc60004000000 */
[----:B0-----:R-:W3:Y:S04]  /*6fd0*/  LDL.LU R22, [R1+0x2c] ;  /* 0x00002c0001167983 */ /* 0x001ee80000300800 */
[----:B------:R0:W-:Y:S02]  /*6fe0*/  STL [R1+0x9c], R19 ;  /* 0x00009c1301007387 */ /* 0x0001e40000100800 */
[C---:B0-----:R-:W-:Y:S02]  /*6ff0*/  SEL R19, R3.reuse, R18, !P0 ;  /* 0x0000001203137207 */ /* 0x041fe40004000000 */
[----:B------:R-:W2:Y:S04]  /*7000*/  LDL.LU R18, [R1+0x6c] ;  /* 0x00006c0001127983 */ /* 0x000ea80000300800 */
[----:B------:R0:W-:Y:S01]  /*7010*/  STL [R1+0x98], R19 ;  /* 0x0000981301007387 */ /* 0x0001e20000100800 */
[----:B----4-:R-:W-:-:S03]  /*7020*/  SEL R8, R3, R8, !P0 ;  /* 0x0000000803087207 */ /* 0x010fc60004000000 */
[----:B0-----:R-:W4:Y:S01]  /*7030*/  LDL.LU R19, [R1+0x28] ;  /* 0x0000280001137983 */ /* 0x001f220000300800 */
[----:B-----5:R-:W-:-:S03]  /*7040*/  SEL R28, R3, R28, !P0 ;  /* 0x0000001c031c7207 */ /* 0x020fc60004000000 */
[----:B------:R0:W-:Y:S01]  /*7050*/  STL [R1+0x94], R8 ;  /* 0x0000940801007387 */ /* 0x0001e20000100800 */
[----:B------:R-:W-:-:S03]  /*7060*/  SEL R29, R3, R29, !P0 ;  /* 0x0000001d031d7207 */ /* 0x000fc60004000000 */
[----:B0-----:R-:W5:Y:S01]  /*7070*/  LDL.LU R8, [R1+0x4114] ;  /* 0x0041140001087983 */ /* 0x001f620000300800 */
[----:B------:R-:W-:-:S03]  /*7080*/  SEL R17, R3, R17, !P0 ;  /* 0x0000001103117207 */ /* 0x000fc60004000000 */
[----:B------:R0:W-:Y:S01]  /*7090*/  STL [R1+0x90], R28 ;  /* 0x0000901c01007387 */ /* 0x0001e20000100800 */
[C---:B------:R-:W-:Y:S02]  /*70a0*/  SEL R16, R3.reuse, R16, !P0 ;  /* 0x0000001003107207 */ /* 0x040fe40004000000 */
[C---:B------:R-:W-:Y:S01]  /*70b0*/  SEL R20, R3.reuse, R20, !P0 ;  /* 0x0000001403147207 */ /* 0x040fe20004000000 */
[----:B0-----:R-:W2:Y:S04]  /*70c0*/  LDL.LU R28, [R1+0x4110] ;  /* 0x00411000011c7983 */ /* 0x001ea80000300800 */
[----:B------:R0:W-:Y:S04]  /*70d0*/  STL [R1+0x8c], R29 ;  /* 0x00008c1d01007387 */ /* 0x0001e80000100800 */
[----:B0-----:R-:W2:Y:S04]  /*70e0*/  LDL.LU R29, [R1+0x410c] ;  /* 0x00410c00011d7983 */ /* 0x001ea80000300800 */
[----:B------:R0:W-:Y:S04]  /*70f0*/  STL [R1+0x88], R17 ;  /* 0x0000881101007387 */ /* 0x0001e80000100800 */
[----:B0-----:R-:W2:Y:S04]  /*7100*/  LDL.LU R17, [R1+0x4108] ;  /* 0x0041080001117983 */ /* 0x001ea80000300800 */
[----:B------:R0:W-:Y:S04]  /*7110*/  STL [R1+0x84], R16 ;  /* 0x0000841001007387 */ /* 0x0001e80000100800 */
[----:B0-----:R-:W2:Y:S04]  /*7120*/  LDL.LU R16, [R1+0x4104] ;  /* 0x0041040001107983 */ /* 0x001ea80000300800 */
[----:B------:R0:W-:Y:S04]  /*7130*/  STL [R1+0x80], R20 ;  /* 0x0000801401007387 */ /* 0x0001e80000100800 */
[----:B0-----:R-:W2:Y:S01]  /*7140*/  LDL.LU R20, [R1+0x4100] ;  /* 0x0041000001147983 */ /* 0x001ea20000300800 */
[----:B------:R-:W-:-:S02]  /*7150*/  SEL R15, R3, R15, !P0 ;  /* 0x0000000f030f7207 */ /* 0x000fc40004000000 */
[C---:B------:R-:W-:Y:S02]  /*7160*/  SEL R14, R3.reuse, R14, !P0 ;  /* 0x0000000e030e7207 */ /* 0x040fe40004000000 */
[C---:B------:R-:W-:Y:S02]  /*7170*/  SEL R12, R3.reuse, R12, !P0 ;  /* 0x0000000c030c7207 */ /* 0x040fe40004000000 */
[C---:B------:R-:W-:Y:S02]  /*7180*/  SEL R9, R3.reuse, R9, !P0 ;  /* 0x0000000903097207 */ /* 0x040fe40004000000 */
[C---:B------:R-:W-:Y:S02]  /*7190*/  SEL R21, R3.reuse, R21, !P0 ;  /* 0x0000001503157207 */ /* 0x040fe40004000000 */
[----:B--2---:R-:W-:-:S05]  /*71a0*/  SEL R20, R3, R20, !P0 ;  /* 0x0000001403147207 */ /* 0x004fca0004000000 */
[----:B------:R0:W-:Y:S04]  /*71b0*/  STL [R1+0x50], R20 ;  /* 0x0000501401007387 */ /* 0x0001e80000100800 */
[----:B0-----:R-:W2:Y:S04]  /*71c0*/  LDL.LU R20, [R1+0x70] ;  /* 0x0000700001147983 */ /* 0x001ea80000300800 */
[----:B------:R0:W-:Y:S04]  /*71d0*/  STL [R1+0x4c], R15 ;  /* 0x00004c0f01007387 */ /* 0x0001e80000100800 */
[----:B0-----:R-:W3:Y:S04]  /*71e0*/  LDL.LU R15, [R1+0x40fc] ;  /* 0x0040fc00010f7983 */ /* 0x001ee80000300800 */
[----:B------:R0:W-:Y:S04]  /*71f0*/  STL [R1+0x48], R14 ;  /* 0x0000480e01007387 */ /* 0x0001e80000100800 */
[----:B0-----:R-:W3:Y:S04]  /*7200*/  LDL.LU R14, [R1+0x40f8] ;  /* 0x0040f800010e7983 */ /* 0x001ee80000300800 */
[----:B------:R0:W-:Y:S04]  /*7210*/  STL [R1+0x44], R12 ;  /* 0x0000440c01007387 */ /* 0x0001e80000100800 */
[----:B0-----:R-:W3:Y:S04]  /*7220*/  LDL.LU R12, [R1+0x40f4] ;  /* 0x0040f400010c7983 */ /* 0x001ee80000300800 */
[----:B------:R0:W-:Y:S04]  /*7230*/  STL [R1+0x40], R9 ;  /* 0x0000400901007387 */ /* 0x0001e80000100800 */
[----:B0-----:R-:W3:Y:S04]  /*7240*/  LDL.LU R9, [R1+0x40f0] ;  /* 0x0040f00001097983 */ /* 0x001ee80000300800 */
[----:B------:R0:W-:Y:S04]  /*7250*/  STL [R1+0x3c], R21 ;  /* 0x00003c1501007387 */ /* 0x0001e80000100800 */
[----:B0-----:R-:W5:Y:S01]  /*7260*/  LDL.LU R21, [R1+0x40ec] ;  /* 0x0040ec0001157983 */ /* 0x001f620000300800 */
[----:B------:R-:W-:-:S02]  /*7270*/  SEL R18, R3, R18, !P0 ;  /* 0x0000001203127207 */ /* 0x000fc40004000000 */
[C---:B------:R-:W-:Y:S02]  /*7280*/  SEL R11, R3.reuse, R11, !P0 ;  /* 0x0000000b030b7207 */ /* 0x040fe40004000000 */
[C---:B------:R-:W-:Y:S02]  /*7290*/  SEL R10, R3.reuse, R10, !P0 ;  /* 0x0000000a030a7207 */ /* 0x040fe40004000000 */
[C---:B------:R-:W-:Y:S02]  /*72a0*/  SEL R13, R3.reuse, R13, !P0 ;  /* 0x0000000d030d7207 */ /* 0x040fe40004000000 */
[C---:B----4-:R-:W-:Y:S02]  /*72b0*/  SEL R19, R3.reuse, R19, !P0 ;  /* 0x0000001303137207 */ /* 0x050fe40004000000 */
[----:B--2---:R-:W-:-:S05]  /*72c0*/  SEL R20, R3, R20, !P0 ;  /* 0x0000001403147207 */ /* 0x004fca0004000000 */
[----:B------:R-:W-:Y:S04]  /*72d0*/  STL [R1+0x24], R20 ;  /* 0x0000241401007387 */ /* 0x000fe80000100800 */
[----:B------:R0:W-:Y:S04]  /*72e0*/  STL [R1+0x20], R18 ;  /* 0x0000201201007387 */ /* 0x0001e80000100800 */
[----:B------:R1:W-:Y:S04]  /*72f0*/  STL [R1+0x1c], R11 ;  /* 0x00001c0b01007387 */ /* 0x0003e80000100800 */
[----:B------:R2:W-:Y:S01]  /*7300*/  STL [R1+0x18], R10 ;  /* 0x0000180a01007387 */ /* 0x0005e20000100800 */
[----:B0-----:R-:W-:-:S02]  /*7310*/  SEL R18, R3, R23, !P0 ;  /* 0x0000001703127207 */ /* 0x001fc40004000000 */
[----:B-1----:R-:W-:-:S03]  /*7320*/  SEL R11, R3, R24, !P0 ;  /* 0x00000018030b7207 */ /* 0x002fc60004000000 */
[----:B------:R0:W-:Y:S01]  /*7330*/  STL [R1+0x14], R18 ;  /* 0x0000141201007387 */ /* 0x0001e20000100800 */
[----:B--2---:R-:W-:-:S03]  /*7340*/  SEL R10, R3, R27, !P0 ;  /* 0x0000001b030a7207 */ /* 0x004fc60004000000 */
[----:B------:R-:W-:Y:S04]  /*7350*/  STL [R1+0x10], R11 ;  /* 0x0000100b01007387 */ /* 0x000fe80000100800 */
[----:B------:R1:W-:Y:S01]  /*7360*/  STL [R1+0xc], R10 ;  /* 0x00000c0a01007387 */ /* 0x0003e20000100800 */
[C---:B0-----:R-:W-:Y:S02]  /*7370*/  SEL R18, R3.reuse, R26, !P0 ;  /* 0x0000001a03127207 */ /* 0x041fe40004000000 */
[----:B-1----:R-:W-:-:S03]  /*7380*/  SEL R10, R3, R0, !P0 ;  /* 0x00000000030a7207 */ /* 0x002fc60004000000 */
[----:B------:R0:W-:Y:S01]  /*7390*/  STL [R1+0x8], R18 ;  /* 0x0000081201007387 */ /* 0x0001e20000100800 */
[C---:B---3--:R-:W-:Y:S02]  /*73a0*/  SEL R0, R3.reuse, R9, !P0 ;  /* 0x0000000903007207 */ /* 0x048fe40004000000 */
[C---:B0-----:R-:W-:Y:S01]  /*73b0*/  SEL R18, R3.reuse, R22, !P0 ;  /* 0x0000001603127207 */ /* 0x041fe20004000000 */
[----:B------:R-:W0:Y:S01]  /*73c0*/  S2R R24, SR_TID.X ;  /* 0x0000000000187919 */ /* 0x000e220000002100 */
[----:B------:R-:W1:Y:S01]  /*73d0*/  LDC R9, c[0x0][0x3ac] ;  /* 0x0000eb00ff097b82 */ /* 0x000e620000000800 */
[----:B-----5:R-:W-:-:S05]  /*73e0*/  SEL R11, R3, R21, !P0 ;  /* 0x00000015030b7207 */ /* 0x020fca0004000000 */
[----:B------:R-:W-:Y:S04]  /*73f0*/  STL [R1+0x4], R11 ;  /* 0x0000040b01007387 */ /* 0x000fe80000100800 */
[----:B------:R-:W-:Y:S04]  /*7400*/  STL [R1+0x4094], R0 ;  /* 0x0040940001007387 */ /* 0x000fe80000100800 */
[----:B------:R2:W-:Y:S02]  /*7410*/  STL [R1], R10 ;  /* 0x0000000a01007387 */ /* 0x0005e40000100800 */
[----:B--2---:R-:W-:-:S05]  /*7420*/  SEL R10, R3, R25, !P0 ;  /* 0x00000019030a7207 */ /* 0x004fca0004000000 */
[----:B------:R-:W-:Y:S04]  /*7430*/  STL [R1+0x4098], R10 ;  /* 0x0040980a01007387 */ /* 0x000fe80000100800 */
[----:B------:R-:W-:Y:S04]  /*7440*/  STL [R1+0x409c], R13 ;  /* 0x00409c0d01007387 */ /* 0x000fe80000100800 */
[----:B------:R2:W-:Y:S04]  /*7450*/  STL [R1+0x40a0], R18 ;  /* 0x0040a01201007387 */ /* 0x0005e80000100800 */
[----:B--2---:R-:W2:Y:S04]  /*7460*/  LDL.LU R18, [R1+0x118] ;  /* 0x0001180001127983 */ /* 0x004ea80000300800 */
[----:B------:R-:W3:Y:S04]  /*7470*/  LDL.LU R13, [R1+0x114] ;  /* 0x00011400010d7983 */ /* 0x000ee80000300800 */
[----:B------:R-:W4:Y:S04]  /*7480*/  LDL.LU R10, [R1+0x110] ;  /* 0x00011000010a7983 */ /* 0x000f280000300800 */
[----:B------:R-:W5:Y:S04]  /*7490*/  LDL.LU R11, [R1+0x10c] ;  /* 0x00010c00010b7983 */ /* 0x000f680000300800 */
[----:B------:R-:W5:Y:S04]  /*74a0*/  LDL.LU R25, [R1+0x108] ;  /* 0x0001080001197983 */ /* 0x000f680000300800 */
[----:B------:R-:W5:Y:S04]  /*74b0*/  LDL.LU R26, [R1+0x104] ;  /* 0x00010400011a7983 */ /* 0x000f680000300800 */
[----:B------:R-:W5:Y:S04]  /*74c0*/  LDL.LU R27, [R1+0x100] ;  /* 0x00010000011b7983 */ /* 0x000f680000300800 */
[----:B------:R0:W-:Y:S04]  /*74d0*/  STL [R1+0x40a4], R19 ;  /* 0x0040a41301007387 */ /* 0x0001e80000100800 */
[----:B0-----:R-:W5:Y:S01]  /*74e0*/  LDL.LU R19, [R1+0x11c] ;  /* 0x00011c0001137983 */ /* 0x001f620000300800 */
[----:B------:R-:W-:-:S02]  /*74f0*/  SEL R20, R3, R12, !P0 ;  /* 0x0000000c03147207 */ /* 0x000fc40004000000 */
[C---:B------:R-:W-:Y:S01]  /*7500*/  SEL R14, R3.reuse, R14, !P0 ;  /* 0x0000000e030e7207 */ /* 0x040fe20004000000 */
[----:B------:R-:W-:Y:S01]  /*7510*/  @!P1 IMAD.MOV R7, RZ, RZ, -R7 ;  /* 0x000000ffff079224 */ /* 0x000fe200078e0a07 */
[C---:B------:R-:W-:Y:S01]  /*7520*/  SEL R15, R3.reuse, R15, !P0 ;  /* 0x0000000f030f7207 */ /* 0x040fe20004000000 */
[----:B------:R-:W-:Y:S01]  /*7530*/  @!P5 IMAD.MOV R6, RZ, RZ, -R6 ;  /* 0x000000ffff06d224 */ /* 0x000fe200078e0a06 */
[C---:B------:R-:W-:Y:S01]  /*7540*/  SEL R16, R3.reuse, R16, !P0 ;  /* 0x0000001003107207 */ /* 0x040fe20004000000 */
[----:B------:R-:W-:Y:S01]  /*7550*/  @!P2 IMAD.MOV R5, RZ, RZ, -R5 ;  /* 0x000000ffff05a224 */ /* 0x000fe200078e0a05 */
[C---:B------:R-:W-:Y:S01]  /*7560*/  SEL R17, R3.reuse, R17, !P0 ;  /* 0x0000001103117207 */ /* 0x040fe20004000000 */
[----:B------:R-:W-:Y:S01]  /*7570*/  STL [R1+0x40a8], R20 ;  /* 0x0040a81401007387 */ /* 0x000fe20000100800 */
[C---:B------:R-:W-:Y:S02]  /*7580*/  SEL R29, R3.reuse, R29, !P0 ;  /* 0x0000001d031d7207 */ /* 0x040fe40004000000 */
[C---:B------:R-:W-:Y:S01]  /*7590*/  SEL R28, R3.reuse, R28, !P0 ;  /* 0x0000001c031c7207 */ /* 0x040fe20004000000 */
[----:B------:R-:W-:Y:S01]  /*75a0*/  STL [R1+0x40ac], R14 ;  /* 0x0040ac0e01007387 */ /* 0x000fe20000100800 */
[----:B------:R-:W-:-:S02]  /*75b0*/  SEL R21, R3, R8, !P0 ;  /* 0x0000000803157207 */ /* 0x000fc40004000000 */
[C---:B------:R-:W-:Y:S01]  /*75c0*/  SEL R7, R3.reuse, R7, !P0 ;  /* 0x0000000703077207 */ /* 0x040fe20004000000 */
[----:B------:R-:W-:Y:S01]  /*75d0*/  STL [R1+0x40b0], R15 ;  /* 0x0040b00f01007387 */ /* 0x000fe20000100800 */
[----:B------:R-:W-:-:S03]  /*75e0*/  SEL R6, R3, R6, !P0 ;  /* 0x0000000603067207 */ /* 0x000fc60004000000 */
[----:B------:R-:W-:Y:S01]  /*75f0*/  STL [R1+0x40b4], R16 ;  /* 0x0040b41001007387 */ /* 0x000fe20000100800 */
[----:B------:R-:W-:-:S03]  /*7600*/  SEL R22, R3, R5, !P0 ;  /* 0x0000000503167207 */ /* 0x000fc60004000000 */
[----:B------:R-:W-:Y:S01]  /*7610*/  STL [R1+0x40b8], R17 ;  /* 0x0040b81101007387 */ /* 0x000fe20000100800 */
[----:B------:R-:W-:-:S03]  /*7620*/  LOP3.LUT R12, R24, 0x3f, RZ, 0xc0, !PT ;  /* 0x0000003f180c7812 */ /* 0x000fc600078ec0ff */
[----:B------:R-:W-:Y:S04]  /*7630*/  STL [R1+0x40bc], R29 ;  /* 0x0040bc1d01007387 */ /* 0x000fe80000100800 */
[----:B------:R-:W-:Y:S04]  /*7640*/  STL [R1+0x40c0], R28 ;  /* 0x0040c01c01007387 */ /* 0x000fe80000100800 */
[----:B------:R-:W-:Y:S01]  /*7650*/  STL [R1+0x40c4], R21 ;  /* 0x0040c41501007387 */ /* 0x000fe20000100800 */
[----:B------:R-:W-:-:S03]  /*7660*/  @!P4 IMAD.MOV R2, RZ, RZ, -R2 ;  /* 0x000000ffff02c224 */ /* 0x000fc600078e0a02 */
[----:B------:R-:W-:Y:S01]  /*7670*/  STL [R1+0x40c8], R7 ;  /* 0x0040c80701007387 */ /* 0x000fe20000100800 */
[----:B------:R-:W-:-:S03]  /*7680*/  @!P6 IMAD.MOV R4, RZ, RZ, -R4 ;  /* 0x000000ffff04e224 */ /* 0x000fc600078e0a04 */
[----:B------:R-:W-:Y:S01]  /*7690*/  STL [R1+0x40cc], R6 ;  /* 0x0040cc0601007387 */ /* 0x000fe20000100800 */
[----:B-1----:R-:W-:-:S03]  /*76a0*/  IMAD R0, R12, R9, RZ ;  /* 0x000000090c007224 */ /* 0x002fc600078e02ff */
[----:B------:R0:W-:Y:S01]  /*76b0*/  STL [R1+0x40d0], R22 ;  /* 0x0040d01601007387 */ /* 0x0001e20000100800 */
[C---:B------:R-:W-:Y:S02]  /*76c0*/  SEL R24, R3.reuse, R2, !P0 ;  /* 0x0000000203187207 */ /* 0x040fe40004000000 */
[----:B------:R-:W-:Y:S01]  /*76d0*/  SEL R23, R3, R4, !P0 ;  /* 0x0000000403177207 */ /* 0x000fe20004000000 */
[----:B0-----:R-:W-:-:S04]  /*76e0*/  IMAD R22, R12, R9, RZ ;  /* 0x000000090c167224 */ /* 0x001fc800078e02ff */
[----:B------:R-:W-:Y:S01]  /*76f0*/  IMAD R22, R9, 0x40, R22 ;  /* 0x0000004009167824 */ /* 0x000fe200078e0216 */
[----:B------:R-:W-:Y:S01]  /*7700*/  IADD3 R9, P1, PT, R0, UR22, RZ ;  /* 0x0000001600097c10 */ /* 0x000fe2000ff3e0ff */
[----:B------:R-:W-:Y:S03]  /*7710*/  STL [R1+0x40d4], R23 ;  /* 0x0040d41701007387 */ /* 0x000fe60000100800 */
[----:B------:R-:W-:Y:S02]  /*7720*/  IADD3 R8, P0, PT, R22, UR22, RZ ;  /* 0x0000001616087c10 */ /* 0x000fe4000ff1e0ff */
[----:B------:R-:W-:Y:S01]  /*7730*/  LEA.HI.X.SX32 R12, R0, UR23, 0x1, P1 ;  /* 0x00000017000c7c11 */ /* 0x000fe200088f0eff */
[----:B------:R-:W-:Y:S01]  /*7740*/  STL [R1+0x40d8], R24 ;  /* 0x0040d81801007387 */ /* 0x000fe20000100800 */
[----:B------:R-:W-:Y:S02]  /*7750*/  UIMAD UR52, UR52, 0x6e, URZ ;  /* 0x0000006e343478a4 */ /* 0x000fe4000f8e02ff */
[----:B------:R-:W-:Y:S01]  /*7760*/  UIMAD UR54, UR54, 0x6d, URZ ;  /* 0x0000006d363678a4 */ /* 0x000fe2000f8e02ff */
[----:B------:R-:W-:Y:S01]  /*7770*/  STL [R1+0x4044], R9 ;  /* 0x0040440901007387 */ /* 0x000fe20000100800 */
[----:B------:R-:W-:-:S02]  /*7780*/  UIMAD UR56, UR56, 0x6c, URZ ;  /* 0x0000006c383878a4 */ /* 0x000fc4000f8e02ff */
[----:B------:R-:W-:Y:S01]  /*7790*/  UIMAD UR58, UR58, 0x6b, URZ ;  /* 0x0000006b3a3a78a4 */ /* 0x000fe2000f8e02ff */
[----:B------:R0:W-:Y:S01]  /*77a0*/  STL [R1+0x4048], R8 ;  /* 0x0040480801007387 */ /* 0x0001e20000100800 */
[----:B------:R-:W-:Y:S02]  /*77b0*/  UIMAD UR60, UR60, 0x6a, URZ ;  /* 0x0000006a3c3c78a4 */ /* 0x000fe4000f8e02ff */
[----:B------:R-:W-:Y:S01]  /*77c0*/  UIMAD UR62, UR62, 0x69, URZ ;  /* 0x000000693e3e78a4 */ /* 0x000fe2000f8e02ff */
[----:B------:R-:W-:Y:S01]  /*77d0*/  STL [R1+0x403c], R12 ;  /* 0x00403c0c01007387 */ /* 0x000fe20000100800 */
[----:B------:R-:W-:Y:S02]  /*77e0*/  UIMAD UR64, UR64, 0x68, URZ ;  /* 0x00000068404078a4 */ /* 0x000fe4000f8e02ff */
[----:B------:R-:W-:Y:S02]  /*77f0*/  UIMAD UR66, UR66, 0x67, URZ ;  /* 0x00000067424278a4 */ /* 0x000fe4000f8e02ff */
[----:B------:R-:W-:-:S02]  /*7800*/  UIMAD UR67, UR67, 0x66, URZ ;  /* 0x00000066434378a4 */ /* 0x000fc4000f8e02ff */
[----:B------:R-:W-:Y:S02]  /*7810*/  UIMAD UR69, UR69, 0x65, URZ ;  /* 0x00000065454578a4 */ /* 0x000fe4000f8e02ff */
[----:B------:R-:W-:Y:S02]  /*7820*/  UIMAD UR70, UR70, 0x64, URZ ;  /* 0x00000064464678a4 */ /* 0x000fe4000f8e02ff */
[----:B------:R-:W-:Y:S02]  /*7830*/  UIMAD UR72, UR72, 0x63, URZ ;  /* 0x00000063484878a4 */ /* 0x000fe4000f8e02ff */
        /* <DEDUP_REMOVED lines=34> */
[----:B------:R-:W-:Y:S02]  /*7a60*/  USHF.L.U32 UR9, UR9, 0x6, URZ ;  /* 0x0000000609097899 */ /* 0x000fe400080006ff */
        /* <DEDUP_REMOVED lines=15> */
[----:B------:R-:W-:Y:S01]  /*7b60*/  UIMAD UR63, UR63, 0x30, URZ ;  /* 0x000000303f3f78a4 */ /* 0x000fe2000f8e02ff */
[----:B------:R-:W1:Y:S01]  /*7b70*/  LDCU UR22, c[0x0][0x3a8] ;  /* 0x00007500ff1677ac */ /* 0x000e620008000800 */
[----:B--2---:R-:W-:-:S02]  /*7b80*/  IMAD R3, R18, UR77, RZ ;  /* 0x0000004d12037c24 */ /* 0x004fc4000f8e02ff */
[----:B---3--:R-:W-:-:S03]  /*7b90*/  IMAD R4, R13, UR77, RZ ;  /* 0x0000004d0d047c24 */ /* 0x008fc6000f8e02ff */
[----:B------:R-:W-:Y:S01]  /*7ba0*/  IADD3 R6, P1, PT, R3, UR20, RZ ;  /* 0x0000001403067c10 */ /* 0x000fe2000ff3e0ff */
[----:B----4-:R-:W-:Y:S01]  /*7bb0*/  IMAD R5, R10, UR77, RZ ;  /* 0x0000004d0a057c24 */ /* 0x010fe2000f8e02ff */
[----:B------:R-:W-:Y:S01]  /*7bc0*/  IADD3 R7, P2, PT, R4, UR20, RZ ;  /* 0x0000001404077c10 */ /* 0x000fe2000ff5e0ff */
[----:B-----5:R-:W-:Y:S02]  /*7bd0*/  IMAD R11, R11, UR77, RZ ;  /* 0x0000004d0b0b7c24 */ /* 0x020fe4000f8e02ff */
[----:B------:R-:W-:-:S03]  /*7be0*/  IMAD R25, R25, UR77, RZ ;  /* 0x0000004d19197c24 */ /* 0x000fc6000f8e02ff */
[----:B0-----:R-:W-:Y:S01]  /*7bf0*/  IADD3 R8, P4, PT, R11, UR20, RZ ;  /* 0x000000140b087c10 */ /* 0x001fe2000ff9e0ff */
[----:B------:R-:W-:-:S05]  /*7c00*/  IMAD R2, R19, UR77, RZ ;  /* 0x0000004d13027c24 */ /* 0x000fca000f8e02ff */
[----:B------:R-:W-:-:S05]  /*7c10*/  IADD3 R0, P6, PT, R2, UR20, RZ ;  /* 0x0000001402007c10 */ /* 0x000fca000ffde0ff */
[----:B------:R0:W-:Y:S04]  /*7c20*/  STL [R1+0x1144], R0 ;  /* 0x0011440001007387 */ /* 0x0001e80000100800 */
[----:B------:R2:W-:Y:S01]  /*7c30*/  STL [R1+0x1148], R6 ;  /* 0x0011480601007387 */ /* 0x0005e20000100800 */
[----:B0-----:R-:W-:-:S03]  /*7c40*/  IADD3 R0, P3, PT, R5, UR20, RZ ;  /* 0x0000001405007c10 */ /* 0x001fc6000ff7e0ff */
[----:B--2---:R-:W2:Y:S04]  /*7c50*/  LDL.LU R6, [R1+0xf4] ;  /* 0x0000f40001067983 */ /* 0x004ea80000300800 */
[----:B------:R0:W-:Y:S04]  /*7c60*/  STL [R1+0x114c], R7 ;  /* 0x00114c0701007387 */ /* 0x0001e80000100800 */
[----:B------:R3:W-:Y:S04]  /*7c70*/  STL [R1+0x1150], R0 ;  /* 0x0011500001007387 */ /* 0x0007e80000100800 */
[----:B0-----:R-:W4:Y:S01]  /*7c80*/  LDL.LU R7, [R1+0xf0] ;  /* 0x0000f00001077983 */ /* 0x001f220000300800 */
[----:B---3--:R-:W-:-:S03]  /*7c90*/  IADD3 R0, P5, PT, R25, UR20, RZ ;  /* 0x0000001419007c10 */ /* 0x008fc6000ffbe0ff */
[----:B------:R0:W-:Y:S04]  /*7ca0*/  STL [R1+0x1154], R8 ;  /* 0x0011540801007387 */ /* 0x0001e80000100800 */
[----:B------:R-:W3:Y:S04]  /*7cb0*/  LDL.LU R21, [R1+0xec] ;  /* 0x0000ec0001157983 */ /* 0x000ee80000300800 */
[----:B------:R-:W5:Y:S04]  /*7cc0*/  LDL.LU R28, [R1+0xe8] ;  /* 0x0000e800011c7983 */ /* 0x000f680000300800 */
[----:B------:R0:W-:Y:S04]  /*7cd0*/  STL [R1+0x1158], R0 ;  /* 0x0011580001007387 */ /* 0x0001e80000100800 */
[----:B------:R-:W2:Y:S04]  /*7ce0*/  LDL.LU R29, [R1+0xe4] ;  /* 0x0000e400011d7983 */ /* 0x000ea80000300800 */
[----:B------:R-:W2:Y:S04]  /*7cf0*/  LDL.LU R17, [R1+0xe0] ;  /* 0x0000e00001117983 */ /* 0x000ea80000300800 */
[----:B------:R-:W2:Y:S04]  /*7d00*/  LDL.LU R16, [R1+0xdc] ;  /* 0x0000dc0001107983 */ /* 0x000ea80000300800 */
[----:B------:R-:W2:Y:S04]  /*7d10*/  LDL.LU R15, [R1+0xd8] ;  /* 0x0000d800010f7983 */ /* 0x000ea80000300800 */
[----:B------:R-:W2:Y:S04]  /*7d20*/  LDL.LU R14, [R1+0xd4] ;  /* 0x0000d400010e7983 */ /* 0x000ea80000300800 */
[----:B------:R-:W2:Y:S04]  /*7d30*/  LDL.LU R20, [R1+0xd0] ;  /* 0x0000d00001147983 */ /* 0x000ea80000300800 */
[----:B------:R-:W2:Y:S04]  /*7d40*/  LDL.LU R19, [R1+0xcc] ;  /* 0x0000cc0001137983 */ /* 0x000ea80000300800 */
[----:B------:R-:W2:Y:S04]  /*7d50*/  LDL.LU R18, [R1+0xc8] ;  /* 0x0000c80001127983 */ /* 0x000ea80000300800 */
[----:B------:R-:W2:Y:S01]  /*7d60*/  LDL.LU R13, [R1+0xc4] ;  /* 0x0000c400010d7983 */ /* 0x000ea20000300800 */
[----:B------:R-:W-:Y:S01]  /*7d70*/  IMAD R26, R26, UR77, RZ ;  /* 0x0000004d1a1a7c24 */ /* 0x000fe2000f8e02ff */
[----:B------:R-:W-:Y:S01]  /*7d80*/  LEA.HI.X.SX32 R2, R2, UR21, 0x1, P6 ;  /* 0x0000001502027c11 */ /* 0x000fe2000b0f0eff */
[----:B------:R-:W-:Y:S01]  /*7d90*/  IMAD R27, R27, UR77, RZ ;  /* 0x0000004d1b1b7c24 */ /* 0x000fe2000f8e02ff */
[----:B------:R-:W-:Y:S01]  /*7da0*/  LEA.HI.X.SX32 R3, R3, UR21, 0x1, P1 ;  /* 0x0000001503037c11 */ /* 0x000fe200088f0eff */
[----:B------:R-:W2:Y:S01]  /*7db0*/  LDL.LU R10, [R1+0xc0] ;  /* 0x0000c000010a7983 */ /* 0x000ea20000300800 */
[----:B0-----:R-:W-:Y:S01]  /*7dc0*/  IADD3 R8, P6, PT, R26, UR20, RZ ;  /* 0x000000141a087c10 */ /* 0x001fe2000ffde0ff */
[----:B-1----:R-:W-:-:S02]  /*7dd0*/  UIMAD UR22, UR22, 0x2f, URZ ;  /* 0x0000002f161678a4 */ /* 0x002fc4000f8e02ff */
[----:B------:R-:W2:Y:S01]  /*7de0*/  LDL.LU R0, [R1+0xbc] ;  /* 0x0000bc0001007983 */ /* 0x000ea20000300800 */
[----:B------:R-:W-:Y:S01]  /*7df0*/  LEA.HI.X.SX32 R4, R4, UR21, 0x1, P2 ;  /* 0x0000001504047c11 */ /* 0x000fe200090f0eff */
[----:B------:R-:W0:Y:S02]  /*7e00*/  LDCU UR77, c[0x0][0x3a8] ;  /* 0x00007500ff4d77ac */ /* 0x000e240008000800 */
[----:B------:R1:W-:Y:S04]  /*7e10*/  STL [R1+0x113c], R2 ;  /* 0x00113c0201007387 */ /* 0x0003e80000100800 */
[----:B------:R-:W-:Y:S04]  /*7e20*/  STL [R1+0x1140], R8 ;  /* 0x0011400801007387 */ /* 0x000fe80000100800 */
[----:B------:R0:W-:Y:S01]  /*7e30*/  STL [R1+0x1134], R3 ;  /* 0x0011340301007387 */ /* 0x0001e20000100800 */
[----:B-1----:R-:W-:Y:S01]  /*7e40*/  IADD3 R2, P1, PT, R27, UR20, RZ ;  /* 0x000000141b027c10 */ /* 0x002fe2000ff3e0ff */
[----:B------:R-:W1:Y:S04]  /*7e50*/  LDCU UR20, c[0x0][0x3a8] ;  /* 0x00007500ff1477ac */ /* 0x000e680008000800 */
[----:B------:R1:W-:Y:S01]  /*7e60*/  STL [R1+0x1138], R2 ;  /* 0x0011380201007387 */ /* 0x0003e20000100800 */
[----:B0-----:R-:W-:-:S03]  /*7e70*/  LEA.HI.X.SX32 R3, R5, UR21, 0x1, P3 ;  /* 0x0000001505037c11 */ /* 0x001fc600098f0eff */
[----:B------:R0:W-:Y:S04]  /*7e80*/  STL [R1+0x1130], R4 ;  /* 0x0011300401007387 */ /* 0x0001e80000100800 */
[----:B------:R0:W-:Y:S01]  /*7e90*/  STL [R1+0x112c], R3 ;  /* 0x00112c0301007387 */ /* 0x0001e20000100800 */
[----:B-1----:R-:W-:Y:S02]  /*7ea0*/  LEA.HI.X.SX32 R2, R11, UR21, 0x1, P4 ;  /* 0x000000150b027c11 */ /* 0x002fe4000a0f0eff */
[----:B------:R-:W-:Y:S02]  /*7eb0*/  LEA.HI.X.SX32 R11, R22, UR23, 0x1, P0 ;  /* 0x00000017160b7c11 */ /* 0x000fe400080f0eff */
[----:B0-----:R-:W-:Y:S01]  /*7ec0*/  LEA.HI.X.SX32 R4, R25, UR21, 0x1, P5 ;  /* 0x0000001519047c11 */ /* 0x001fe2000a8f0eff */
[----:B------:R0:W-:Y:S01]  /*7ed0*/  STL [R1+0x1128], R2 ;  /* 0x0011280201007387 */ /* 0x0001e20000100800 */
[----:B------:R-:W-:-:S03]  /*7ee0*/  LEA.HI.X.SX32 R3, R26, UR21, 0x1, P6 ;  /* 0x000000151a037c11 */ /* 0x000fc6000b0f0eff */
[----:B------:R-:W-:Y:S04]  /*7ef0*/  STL [R1+0x1124], R4 ;  /* 0x0011240401007387 */ /* 0x000fe80000100800 */
[----:B------:R-:W-:Y:S01]  /*7f00*/  STL [R1+0x1120], R3 ;  /* 0x0011200301007387 */ /* 0x000fe20000100800 */
[----:B0-----:R-:W-:Y:S01]  /*7f10*/  LEA.HI.X.SX32 R2, R27, UR21, 0x1, P1 ;  /* 0x000000151b027c11 */ /* 0x001fe200088f0eff */
[----:B----4-:R-:W-:Y:S02]  /*7f20*/  IMAD R12, R7, UR76, RZ ;  /* 0x0000004c070c7c24 */ /* 0x010fe4000f8e02ff */
[----:B------:R0:W-:Y:S01]  /*7f30*/  STL [R1+0x4040], R11 ;  /* 0x0040400b01007387 */ /* 0x0001e20000100800 */
[----:B--2---:R-:W-:Y:S01]  /*7f40*/  IMAD R0, R0, UR76, RZ ;  /* 0x0000004c00007c24 */ /* 0x004fe2000f8e02ff */
[----:B------:R-:W-:Y:S01]  /*7f50*/  UIMAD UR23, UR50, 0x7f, URZ ;  /* 0x0000007f321778a4 */ /* 0x000fe2000f8e02ff */
[----:B0-----:R-:W-:-:S02]  /*7f60*/  IMAD R11, R6, UR76, RZ ;  /* 0x0000004c060b7c24 */ /* 0x001fc4000f8e02ff */
[----:B---3--:R-:W-:Y:S01]  /*7f70*/  IMAD R4, R21, UR76, RZ ;  /* 0x0000004c15047c24 */ /* 0x008fe2000f8e02ff */
[----:B------:R0:W-:Y:S01]  /*7f80*/  STL [R1+0x111c], R2 ;  /* 0x00111c0201007387 */ /* 0x0001e20000100800 */
[----:B-----5:R-:W-:Y:S01]  /*7f90*/  IMAD R3, R28, UR76, RZ ;  /* 0x0000004c1c037c24 */ /* 0x020fe2000f8e02ff */
[----:B------:R-:W-:Y:S02]  /*7fa0*/  UIMAD UR77, UR77, 0x2e, URZ ;  /* 0x0000002e4d4d78a4 */ /* 0x000fe4000f8e02ff */
[----:B------:R-:W-:Y:S01]  /*7fb0*/  STL [R1+0x40dc], R11 ;  /* 0x0040dc0b01007387 */ /* 0x000fe20000100800 */
[----:B------:R-:W-:Y:S01]  /*7fc0*/  UIMAD UR20, UR20, 0x2d, URZ ;  /* 0x0000002d141478a4 */ /* 0x000fe2000f8e02ff */
[----:B------:R-:W1:Y:S02]  /*7fd0*/  LDCU UR21, c[0x0][0x3a8] ;  /* 0x00007500ff1577ac */ /* 0x000e640008000800 */
[----:B------:R-:W-:Y:S01]  /*7fe0*/  STL [R1+0x40e0], R12 ;  /* 0x0040e00c01007387 */ /* 0x000fe20000100800 */
[----:B0-----:R-:W-:-:S03]  /*7ff0*/  IMAD R2, R29, UR76, RZ ;  /* 0x0000004c1d027c24 */ /* 0x001fc6000f8e02ff */
[----:B------:R0:W-:Y:S04]  /*8000*/  STL [R1+0x18c], R4 ;  /* 0x00018c0401007387 */ /* 0x0001e80000100800 */
[----:B------:R2:W-:Y:S01]  /*8010*/  STL [R1+0x188], R3 ;  /* 0x0001880301007387 */ /* 0x0005e20000100800 */
[----:B0-----:R-:W-:-:S03]  /*8020*/  IMAD R4, R17, UR76, RZ ;  /* 0x0000004c11047c24 */ /* 0x001fc6000f8e02ff */
[----:B------:R0:W-:Y:S01]  /*8030*/  STL [R1+0x184], R2 ;  /* 0x0001840201007387 */ /* 0x0001e20000100800 */
[----:B--2---:R-:W-:-:S03]  /*8040*/  IMAD R3, R16, UR76, RZ ;  /* 0x0000004c10037c24 */ /* 0x004fc6000f8e02ff */
[----:B------:R2:W-:Y:S04]  /*8050*/  STL [R1+0x180], R4 ;  /* 0x0001800401007387 */ /* 0x0005e80000100800 */
[----:B------:R3:W-:Y:S01]  /*8060*/  STL [R1+0x17c], R3 ;  /* 0x00017c0301007387 */ /* 0x0007e20000100800 */
[----:B0-----:R-:W-:Y:S02]  /*8070*/  IMAD R2, R15, UR76, RZ ;  /* 0x0000004c0f027c24 */ /* 0x001fe4000f8e02ff */
[----:B--2---:R-:W-:-:S03]  /*8080*/  IMAD R4, R14, UR76, RZ ;  /* 0x0000004c0e047c24 */ /* 0x004fc6000f8e02ff */
[----:B------:R0:W-:Y:S01]  /*8090*/  STL [R1+0x178], R2 ;  /* 0x0001780201007387 */ /* 0x0001e20000100800 */
[----:B---3--:R-:W-:-:S03]  /*80a0*/  IMAD R3, R20, UR76, RZ ;  /* 0x0000004c14037c24 */ /* 0x008fc6000f8e02ff */
[----:B------:R2:W-:Y:S04]  /*80b0*/  STL [R1+0x174], R4 ;  /* 0x0001740401007387 */ /* 0x0005e80000100800 */
[----:B------:R3:W-:Y:S01]  /*80c0*/  STL [R1+0x170], R3 ;  /* 0x0001700301007387 */ /* 0x0007e20000100800 */
[----:B0-----:R-:W-:Y:S02]  /*80d0*/  IMAD R2, R19, UR76, RZ ;  /* 0x0000004c13027c24 */ /* 0x001fe4000f8e02ff */
[----:B--2---:R-:W-:-:S03]  /*80e0*/  IMAD R4, R18, UR76, RZ ;  /* 0x0000004c12047c24 */ /* 0x004fc6000f8e02ff */
[----:B------:R0:W-:Y:S01]  /*80f0*/  STL [R1+0x16c], R2 ;  /* 0x00016c0201007387 */ /* 0x0001e20000100800 */
[----:B---3--:R-:W-:-:S03]  /*8100*/  IMAD R3, R13, UR76, RZ ;  /* 0x0000004c0d037c24 */ /* 0x008fc6000f8e02ff */
[----:B------:R-:W-:Y:S04]  /*8110*/  STL [R1+0x168], R4 ;  /* 0x0001680401007387 */ /* 0x000fe80000100800 */
[----:B------:R-:W-:Y:S04]  /*8120*/  STL [R1+0x164], R3 ;  /* 0x0001640301007387 */ /* 0x000fe80000100800 */
[----:B------:R-:W2:Y:S01]  /*8130*/  LDL.LU R12, [R1+0xb0] ;  /* 0x0000b000010c7983 */ /* 0x000ea20000300800 */
[----:B0-----:R-:W-:-:S05]  /*8140*/  IMAD R2, R10, UR76, RZ ;  /* 0x0000004c0a027c24 */ /* 0x001fca000f8e02ff */
[----:B------:R-:W-:Y:S04]  /*8150*/  STL [R1+0x160], R2 ;  /* 0x0001600201007387 */ /* 0x000fe80000100800 */
[----:B--2---:R0:W-:Y:S04]  /*8160*/  STL [R1+0x40e4], R12 ;  /* 0x0040e40c01007387 */ /* 0x0041e80000100800 */
[----:B------:R-:W-:Y:S04]  /*8170*/  STL [R1+0x15c], R0 ;  /* 0x00015c0001007387 */ /* 0x000fe80000100800 */
[----:B0-----:R-:W2:Y:S04]  /*8180*/  LDL.LU R12, [R1+0xb4] ;  /* 0x0000b400010c7983 */ /* 0x001ea80000300800 */
[----:B--2---:R0:W-:Y:S04]  /*8190*/  STL [R1+0x40e8], R12 ;  /* 0x0040e80c01007387 */ /* 0x0041e80000100800 */
[----:B0-----:R-:W2:Y:S04]  /*81a0*/  LDL.LU R12, [R1+0xb8] ;  /* 0x0000b800010c7983 */ /* 0x001ea80000300800 */
[----:B------:R-:W3:Y:S04]  /*81b0*/  LDL.LU R11, [R1+0xac] ;  /* 0x0000ac00010b7983 */ /* 0x000ee80000300800 */
[----:B------:R-:W4:Y:S04]  /*81c0*/  LDL.LU R24, [R1+0xa8] ;  /* 0x0000a80001187983 */ /* 0x000f280000300800 */
[----:B------:R-:W5:Y:S04]  /*81d0*/  LDL.LU R23, [R1+0xa4] ;  /* 0x0000a40001177983 */ /* 0x000f680000300800 */
[----:B------:R-:W3:Y:S04]  /*81e0*/  LDL.LU R22, [R1+0xa0] ;  /* 0x0000a00001167983 */ /* 0x000ee80000300800 */
        /* <DEDUP_REMOVED lines=23> */
[----:B------:R-:W3:Y:S01]  /*8360*/  LDL.LU R9, [R1] ;  /* 0x0000000001097983 */ /* 0x000ee20000300800 */
[----:B--2---:R-:W-:-:S05]  /*8370*/  IMAD R12, R12, UR76, RZ ;  /* 0x0000004c0c0c7c24 */ /* 0x004fca000f8e02ff */
[----:B------:R0:W-:Y:S04]  /*8380*/  STL [R1+0x158], R12 ;  /* 0x0001580c01007387 */ /* 0x0001e80000100800 */
[----:B0-----:R-:W2:Y:S02]  /*8390*/  LDL.LU R12, [R1+0x40e8] ;  /* 0x0040e800010c7983 */ /* 0x001ea40000300800 */
[----:B--2---:R-:W-:-:S05]  /*83a0*/  IMAD R12, R12, UR76, RZ ;  /* 0x0000004c0c0c7c24 */ /* 0x004fca000f8e02ff */
[----:B------:R0:W-:Y:S04]  /*83b0*/  STL [R1+0x154], R12 ;  /* 0x0001540c01007387 */ /* 0x0001e80000100800 */
[----:B0-----:R-:W2:Y:S01]  /*83c0*/  LDL.LU R12, [R1+0x40e4] ;  /* 0x0040e400010c7983 */ /* 0x001ea20000300800 */
[----:B---3--:R-:W-:Y:S02]  /*83d0*/  IMAD R11, R11, UR76, RZ ;  /* 0x0000004c0b0b7c24 */ /* 0x008fe4000f8e02ff */
[----:B----4-:R-:W-:Y:S02]  /*83e0*/  IMAD R24, R24, UR76, RZ ;  /* 0x0000004c18187c24 */ /* 0x010fe4000f8e02ff */
[----:B-----5:R-:W-:Y:S02]  /*83f0*/  IMAD R23, R23, UR76, RZ ;  /* 0x0000004c17177c24 */ /* 0x020fe4000f8e02ff */
[----:B------:R-:W-:-:S02]  /*8400*/  IMAD R22, R22, UR76, RZ ;  /* 0x0000004c16167c24 */ /* 0x000fc4000f8e02ff */
[----:B------:R-:W-:Y:S02]  /*8410*/  IMAD R6, R6, UR76, RZ ;  /* 0x0000004c06067c24 */ /* 0x000fe4000f8e02ff */
[----:B------:R-:W-:Y:S02]  /*8420*/  IMAD R7, R7, UR76, RZ ;  /* 0x0000004c07077c24 */ /* 0x000fe4000f8e02ff */
[----:B------:R-:W-:Y:S02]  /*8430*/  IMAD R21, R21, UR76, RZ ;  /* 0x0000004c15157c24 */ /* 0x000fe4000f8e02ff */
[----:B------:R-:W-:Y:S02]  /*8440*/  IMAD R28, R28, UR76, RZ ;  /* 0x0000004c1c1c7c24 */ /* 0x000fe4000f8e02ff */
[----:B------:R-:W-:Y:S02]  /*8450*/  IMAD R29, R29, UR76, RZ ;  /* 0x0000004c1d1d7c24 */ /* 0x000fe4000f8e02ff */
        /* <DEDUP_REMOVED lines=10> */
[----:B--2---:R-:W-:-:S05]  /*8500*/  IMAD R12, R12, UR76, RZ ;  /* 0x0000004c0c0c7c24 */ /* 0x004fca000f8e02ff */
[----:B------:R0:W-:Y:S04]  /*8510*/  STL [R1+0x150], R12 ;  /* 0x0001500c01007387 */ /* 0x0001e80000100800 */
[----:B0-----:R-:W2:Y:S04]  /*8520*/  LDL.LU R12, [R1+0x40e0] ;  /* 0x0040e000010c7983 */ /* 0x001ea80000300800 */
[----:B------:R0:W-:Y:S04]  /*8530*/  STL [R1+0x14c], R11 ;  /* 0x00014c0b01007387 */ /* 0x0001e80000100800 */
[----:B0-----:R-:W3:Y:S04]  /*8540*/  LDL.LU R11, [R1+0x40dc] ;  /* 0x0040dc00010b7983 */ /* 0x001ee80000300800 */
[----:B------:R0:W-:Y:S04]  /*8550*/  STL [R1+0x148], R24 ;  /* 0x0001481801007387 */ /* 0x0001e80000100800 */
[----:B0-----:R-:W4:Y:S04]  /*8560*/  LDL.LU R24, [R1+0x40d8] ;  /* 0x0040d80001187983 */ /* 0x001f280000300800 */
[----:B------:R0:W-:Y:S04]  /*8570*/  STL [R1+0x144], R23 ;  /* 0x0001441701007387 */ /* 0x0001e80000100800 */
[----:B0-----:R-:W5:Y:S04]  /*8580*/  LDL.LU R23, [R1+0x40d4] ;  /* 0x0040d40001177983 */ /* 0x001f680000300800 */
[----:B------:R0:W-:Y:S04]  /*8590*/  STL [R1+0x140], R22 ;  /* 0x0001401601007387 */ /* 0x0001e80000100800 */
[----:B0-----:R-:W2:Y:S04]  /*85a0*/  LDL.LU R22, [R1+0x40d0] ;  /* 0x0040d00001167983 */ /* 0x001ea80000300800 */
[----:B------:R0:W-:Y:S04]  /*85b0*/  STL [R1+0x13c], R6 ;  /* 0x00013c0601007387 */ /* 0x0001e80000100800 */
[----:B0-----:R-:W2:Y:S04]  /*85c0*/  LDL.LU R6, [R1+0x40cc] ;  /* 0x0040cc0001067983 */ /* 0x001ea80000300800 */
[----:B------:R0:W-:Y:S04]  /*85d0*/  STL [R1+0x138], R7 ;  /* 0x0001380701007387 */ /* 0x0001e80000100800 */
[----:B0-----:R-:W3:Y:S04]  /*85e0*/  LDL.LU R7, [R1+0x40c8] ;  /* 0x0040c80001077983 */ /* 0x001ee80000300800 */
[----:B------:R0:W-:Y:S04]  /*85f0*/  STL [R1+0x134], R21 ;  /* 0x0001341501007387 */ /* 0x0001e80000100800 */
[----:B0-----:R-:W4:Y:S04]  /*8600*/  LDL.LU R21, [R1+0x40c4] ;  /* 0x0040c40001157983 */ /* 0x001f280000300800 */
        /* <DEDUP_REMOVED lines=23> */
[----:B0-----:R-:W4:Y:S01]  /*8780*/  LDL.LU R0, [R1+0x4094] ;  /* 0x0040940001007983 */ /* 0x001f220000300800 */
[----:B------:R-:W-:-:S05]  /*8790*/  IMAD R27, R27, UR76, RZ ;  /* 0x0000004c1b1b7c24 */ /* 0x000fca000f8e02ff */
[----:B------:R0:W-:Y:S02]  /*87a0*/  STL [R1+0x100], R27 ;  /* 0x0001001b01007387 */ /* 0x0001e40000100800 */
[----:B0-----:R-:W-:Y:S02]  /*87b0*/  IMAD R27, R26, UR76, RZ ;  /* 0x0000004c1a1b7c24 */ /* 0x001fe4000f8e02ff */
[----:B------:R-:W-:Y:S02]  /*87c0*/  IMAD R26, R25, UR76, RZ ;  /* 0x0000004c191a7c24 */ /* 0x000fe4000f8e02ff */
[----:B------:R-:W-:Y:S02]  /*87d0*/  IMAD R25, R5, UR76, RZ ;  /* 0x0000004c05197c24 */ /* 0x000fe4000f8e02ff */
[----:B------:R-:W-:Y:S01]  /*87e0*/  IMAD R5, R4, UR76, RZ ;  /* 0x0000004c04057c24 */ /* 0x000fe2000f8e02ff */
[----:B------:R-:W-:Y:S01]  /*87f0*/  STL [R1+0xfc], R27 ;  /* 0x0000fc1b01007387 */ /* 0x000fe20000100800 */
[----:B------:R-:W-:-:S02]  /*8800*/  IMAD R4, R3, UR76, RZ ;  /* 0x0000004c03047c24 */ /* 0x000fc4000f8e02ff */
[----:B------:R-:W-:Y:S01]  /*8810*/  IMAD R3, R2, UR76, RZ ;  /* 0x0000004c02037c24 */ /* 0x000fe2000f8e02ff */
[----:B------:R-:W-:Y:S01]  /*8820*/  STL [R1+0xf8], R26 ;  /* 0x0000f81a01007387 */ /* 0x000fe20000100800 */
[----:B------:R-:W-:Y:S02]  /*8830*/  IMAD R2, R8, UR76, RZ ;  /* 0x0000004c08027c24 */ /* 0x000fe4000f8e02ff */
[----:B------:R-:W-:Y:S01]  /*8840*/  IMAD R8, R9, UR76, RZ ;  /* 0x0000004c09087c24 */ /* 0x000fe2000f8e02ff */
[----:B------:R-:W-:Y:S04]  /*8850*/  STL [R1+0xf4], R25 ;  /* 0x0000f41901007387 */ /* 0x000fe80000100800 */
[----:B------:R2:W-:Y:S04]  /*8860*/  STL [R1+0xf0], R5 ;  /* 0x0000f00501007387 */ /* 0x0005e80000100800 */
[----:B------:R3:W-:Y:S04]  /*8870*/  STL [R1+0xec], R4 ;  /* 0x0000ec0401007387 */ /* 0x0007e80000100800 */
[----:B------:R4:W-:Y:S04]  /*8880*/  STL [R1+0xe8], R3 ;  /* 0x0000e80301007387 */ /* 0x0009e80000100800 */
[----:B------:R0:W-:Y:S04]  /*8890*/  STL [R1+0xe4], R2 ;  /* 0x0000e40201007387 */ /* 0x0001e80000100800 */
[----:B------:R-:W-:Y:S04]  /*88a0*/  STL [R1+0xe0], R8 ;  /* 0x0000e00801007387 */ /* 0x000fe80000100800 */
[----:B------:R-:W-:Y:S01]  /*88b0*/  STL [R1+0x404c], R8 ;  /* 0x00404c0801007387 */ /* 0x000fe20000100800 */
[----:B--2---:R-:W-:-:S02]  /*88c0*/  IMAD R5, R6, UR76, RZ ;  /* 0x0000004c06057c24 */ /* 0x004fc4000f8e02ff */
[----:B------:R-:W-:Y:S02]  /*88d0*/  IMAD R6, R22, UR76, RZ ;  /* 0x0000004c16067c24 */ /* 0x000fe4000f8e02ff */
[----:B---3--:R-:W-:Y:S02]  /*88e0*/  IMAD R4, R7, UR76, RZ ;  /* 0x0000004c07047c24 */ /* 0x008fe4000f8e02ff */
[----:B-----5:R-:W-:Y:S02]  /*88f0*/  IMAD R7, R23, UR76, RZ ;  /* 0x0000004c17077c24 */ /* 0x020fe4000f8e02ff */
[----:B----4-:R-:W-:Y:S02]  /*8900*/  IMAD R3, R21, UR76, RZ ;  /* 0x0000004c15037c24 */ /* 0x010fe4000f8e02ff */
[----:B0-----:R-:W-:Y:S02]  /*8910*/  IMAD R2, R28, UR76, RZ ;  /* 0x0000004c1c027c24 */ /* 0x001fe4000f8e02ff */
[----:B------:R-:W-:-:S02]  /*8920*/  IMAD R25, R16, UR76, RZ ;  /* 0x0000004c10197c24 */ /* 0x000fc4000f8e02ff */
[----:B------:R-:W-:Y:S02]  /*8930*/  IMAD R26, R15, UR76, RZ ;  /* 0x0000004c0f1a7c24 */ /* 0x000fe4000f8e02ff */
[----:B------:R-:W-:Y:S02]  /*8940*/  IMAD R27, R10, UR76, RZ ;  /* 0x0000004c0a1b7c24 */ /* 0x000fe4000f8e02ff */
[----:B------:R-:W-:Y:S02]  /*8950*/  IMAD R9, R0, UR76, RZ ;  /* 0x0000004c00097c24 */ /* 0x000fe4000f8e02ff */
[----:B------:R-:W-:-:S05]  /*8960*/  IMAD R0, R13, UR76, RZ ;  /* 0x0000004c0d007c24 */ /* 0x000fca000f8e02ff */
[----:B------:R0:W-:Y:S04]  /*8970*/  STL [R1+0xd4], R0 ;  /* 0x0000d40001007387 */ /* 0x0001e80000100800 */
[----:B------:R-:W-:Y:S01]  /*8980*/  STL [R1+0xdc], R9 ;  /* 0x0000dc0901007387 */ /* 0x000fe20000100800 */
[----:B0-----:R-:W-:-:S03]  /*8990*/  IMAD R0, R18, UR76, RZ ;  /* 0x0000004c12007c24 */ /* 0x001fc6000f8e02ff */
[----:B------:R-:W-:Y:S04]  /*89a0*/  STL [R1+0x4050], R9 ;  /* 0x0040500901007387 */ /* 0x000fe80000100800 */
[----:B------:R0:W-:Y:S04]  /*89b0*/  STL [R1+0xd0], R0 ;  /* 0x0000d00001007387 */ /* 0x0001e80000100800 */
[----:B------:R-:W-:Y:S01]  /*89c0*/  STL [R1+0xd8], R27 ;  /* 0x0000d81b01007387 */ /* 0x000fe20000100800 */
[----:B0-----:R-:W-:-:S03]  /*89d0*/  IMAD R0, R19, UR76, RZ ;  /* 0x0000004c13007c24 */ /* 0x001fc6000f8e02ff */
[----:B------:R-:W-:Y:S04]  /*89e0*/  STL [R1+0x4054], R27 ;  /* 0x0040541b01007387 */ /* 0x000fe80000100800 */
[----:B------:R0:W-:Y:S01]  /*89f0*/  STL [R1+0xcc], R0 ;  /* 0x0000cc0001007387 */ /* 0x0001e20000100800 */
[----:B------:R-:W-:Y:S02]  /*8a00*/  IMAD R19, R14, UR76, RZ ;  /* 0x0000004c0e137c24 */ /* 0x000fe4000f8e02ff */
[----:B0-----:R-:W-:-:S05]  /*8a10*/  IMAD R0, R20, UR76, RZ ;  /* 0x0000004c14007c24 */ /* 0x001fca000f8e02ff */
[----:B------:R0:W-:Y:S04]  /*8a20*/  STL [R1+0xb0], R0 ;  /* 0x0000b00001007387 */ /* 0x0001e80000100800 */
[----:B------:R-:W2:Y:S01]  /*8a30*/  LDL R16, [R1+0x180] ;  /* 0x0001800001107983 */ /* 0x000ea20000100800 */
[----:B0-----:R-:W-:-:S03]  /*8a40*/  IMAD R0, R17, UR76, RZ ;  /* 0x0000004c11007c24 */ /* 0x001fc6000f8e02ff */
[----:B------:R-:W3:Y:S04]  /*8a50*/  LDL R17, [R1+0x184] ;  /* 0x0001840001117983 */ /* 0x000ee80000100800 */
[----:B------:R0:W-:Y:S04]  /*8a60*/  STL [R1+0x4c], R0 ;  /* 0x00004c0001007387 */ /* 0x0001e80000100800 */
[----:B------:R-:W4:Y:S04]  /*8a70*/  LDL R15, [R1+0x17c] ;  /* 0x00017c00010f7983 */ /* 0x000f280000100800 */
[----:B------:R-:W5:Y:S01]  /*8a80*/  LDL R14, [R1+0x178] ;  /* 0x00017800010e7983 */ /* 0x000f620000100800 */
[----:B0-----:R-:W-:-:S03]  /*8a90*/  IMAD R0, R29, UR76, RZ ;  /* 0x0000004c1d007c24 */ /* 0x001fc6000f8e02ff */
[----:B------:R-:W2:Y:S04]  /*8aa0*/  LDL R20, [R1+0x174] ;  /* 0x0001740001147983 */ /* 0x000ea80000100800 */
[----:B------:R-:W2:Y:S04]  /*8ab0*/  LDL R27, [R1+0x170] ;  /* 0x00017000011b7983 */ /* 0x000ea80000100800 */
[----:B------:R-:W2:Y:S04]  /*8ac0*/  LDL R9, [R1+0x16c] ;  /* 0x00016c0001097983 */ /* 0x000ea80000100800 */
[----:B------:R-:W2:Y:S04]  /*8ad0*/  LDL R18, [R1+0x168] ;  /* 0x0001680001127983 */ /* 0x000ea80000100800 */
[----:B------:R-:W2:Y:S04]  /*8ae0*/  LDL R8, [R1+0x164] ;  /* 0x0001640001087983 */ /* 0x000ea80000100800 */
[----:B------:R-:W2:Y:S04]  /*8af0*/  LDL R13, [R1+0x160] ;  /* 0x00016000010d7983 */ /* 0x000ea80000100800 */
[----:B------:R-:W-:Y:S04]  /*8b00*/  STL [R1+0x9c], R19 ;  /* 0x00009c1301007387 */ /* 0x000fe80000100800 */
[----:B------:R0:W-:Y:S04]  /*8b10*/  STL [R1+0x4058], R19 ;  /* 0x0040581301007387 */ /* 0x0001e80000100800 */
[----:B------:R-:W2:Y:S04]  /*8b20*/  LDL R29, [R1+0x18c] ;  /* 0x00018c00011d7983 */ /* 0x000ea80000100800 */
[----:B0-----:R-:W3:Y:S04]  /*8b30*/  LDL R19, [R1+0x188] ;  /* 0x0001880001137983 */ /* 0x001ee80000100800 */
[----:B------:R-:W-:Y:S04]  /*8b40*/  STL [R1+0x405c], R0 ;  /* 0x00405c0001007387 */ /* 0x000fe80000100800 */
[----:B------:R-:W-:Y:S04]  /*8b50*/  STL [R1+0x80], R26 ;  /* 0x0000801a01007387 */ /* 0x000fe80000100800 */
[----:B------:R-:W-:Y:S01]  /*8b60*/  STL [R1+0x4060], R26 ;  /* 0x0040601a01007387 */ /* 0x000fe20000100800 */
[----:B------:R-:W-:-:S03]  /*8b70*/  IMAD R10, R24, UR76, RZ ;  /* 0x0000004c180a7c24 */ /* 0x000fc6000f8e02ff */
[----:B------:R-:W-:Y:S04]  /*8b80*/  STL [R1+0x4064], R2 ;  /* 0x0040640201007387 */ /* 0x000fe80000100800 */
[----:B------:R-:W-:Y:S04]  /*8b90*/  STL [R1+0x6c], R25 ;  /* 0x00006c1901007387 */ /* 0x000fe80000100800 */
[----:B------:R-:W-:Y:S04]  /*8ba0*/  STL [R1+0x4068], R25 ;  /* 0x0040681901007387 */ /* 0x000fe80000100800 */
[----:B------:R-:W-:Y:S04]  /*8bb0*/  STL [R1+0x406c], R3 ;  /* 0x00406c0301007387 */ /* 0x000fe80000100800 */
[----:B------:R-:W-:Y:S04]  /*8bc0*/  STL [R1+0x4070], R4 ;  /* 0x0040700401007387 */ /* 0x000fe80000100800 */
[----:B------:R-:W-:Y:S04]  /*8bd0*/  STL [R1+0x4074], R5 ;  /* 0x0040740501007387 */ /* 0x000fe80000100800 */
[----:B------:R-:W-:Y:S04]  /*8be0*/  STL [R1+0x4078], R6 ;  /* 0x0040780601007387 */ /* 0x000fe80000100800 */
[----:B------:R-:W-:Y:S04]  /*8bf0*/  STL [R1+0x407c], R7 ;  /* 0x00407c0701007387 */ /* 0x000fe80000100800 */
[----:B------:R0:W-:Y:S04]  /*8c00*/  STL [R1+0x3fe4], R10 ;  /* 0x003fe40a01007387 */ /* 0x0001e80000100800 */
[----:B0-----:R-:W3:Y:S01]  /*8c10*/  LDL.LU R10, [R1+0x4c] ;  /* 0x00004c00010a7983 */ /* 0x001ee20000300800 */
[----:B------:R-:W-:-:S02]  /*8c20*/  SHF.R.S32.HI R2, RZ, 0x1f, R11 ;  /* 0x0000001fff027819 */ /* 0x000fc4000001140b */
[----:B------:R-:W-:Y:S02]  /*8c30*/  SHF.R.S32.HI R0, RZ, 0x1f, R12 ;  /* 0x0000001fff007819 */ /* 0x000fe4000001140c */
[----:B--2---:R-:W-:Y:S01]  /*8c40*/  SHF.R.S32.HI R3, RZ, 0x1f, R29 ;  /* 0x0000001fff037819 */ /* 0x004fe2000001141d */
[----:B---3--:R-:W-:Y:S04]  /*8c50*/  STL [R1+0x4080], R10 ;  /* 0x0040800a01007387 */ /* 0x008fe80000100800 */
[----:B------:R-:W-:Y:S04]  /*8c60*/  STL [R1+0x4084], R11 ;  /* 0x0040840b01007387 */ /* 0x000fe80000100800 */
[----:B------:R0:W-:Y:S04]  /*8c70*/  STL [R1+0xc8], R2 ;  /* 0x0000c80201007387 */ /* 0x0001e80000100800 */
[----:B------:R-:W-:Y:S04]  /*8c80*/  STL [R1+0x4088], R12 ;  /* 0x0040880c01007387 */ /* 0x000fe80000100800 */
[----:B------:R2:W-:Y:S01]  /*8c90*/  STL [R1+0xc4], R0 ;  /* 0x0000c40001007387 */ /* 0x0005e20000100800 */
[----:B0-----:R-:W-:-:S03]  /*8ca0*/  SHF.R.S32.HI R2, RZ, 0x1f, R19 ;  /* 0x0000001fff027819 */ /* 0x001fc60000011413 */
[----:B------:R0:W-:Y:S01]  /*8cb0*/  STL [R1+0xc0], R3 ;  /* 0x0000c00301007387 */ /* 0x0001e20000100800 */
[----:B--2---:R-:W-:-:S03]  /*8cc0*/  SHF.R.S32.HI R0, RZ, 0x1f, R17 ;  /* 0x0000001fff007819 */ /* 0x004fc60000011411 */
[----:B------:R4:W-:Y:S01]  /*8cd0*/  STL [R1+0xbc], R2 ;  /* 0x0000bc0201007387 */ /* 0x0009e20000100800 */
[----:B0-----:R-:W-:-:S03]  /*8ce0*/  SHF.R.S32.HI R3, RZ, 0x1f, R16 ;  /* 0x0000001fff037819 */ /* 0x001fc60000011410 */
[----:B------:R5:W-:Y:S04]  /*8cf0*/  STL [R1+0xb8], R0 ;  /* 0x0000b80001007387 */ /* 0x000be80000100800 */
[----:B------:R0:W-:Y:S01]  /*8d00*/  STL [R1+0xb4], R3 ;  /* 0x0000b40301007387 */ /* 0x0001e20000100800 */
[----:B----4-:R-:W-:Y:S02]  /*8d10*/  SHF.R.S32.HI R2, RZ, 0x1f, R15 ;  /* 0x0000001fff027819 */ /* 0x010fe4000001140f */
[----:B-----5:R-:W-:-:S03]  /*8d20*/  SHF.R.S32.HI R0, RZ, 0x1f, R14 ;  /* 0x0000001fff007819 */ /* 0x020fc6000001140e */
[----:B------:R2:W-:Y:S01]  /*8d30*/  STL [R1+0xac], R2 ;  /* 0x0000ac0201007387 */ /* 0x0005e20000100800 */
[----:B0-----:R-:W-:-:S03]  /*8d40*/  SHF.R.S32.HI R3, RZ, 0x1f, R20 ;  /* 0x0000001fff037819 */ /* 0x001fc60000011414 */
[----:B------:R0:W-:Y:S04]  /*8d50*/  STL [R1+0xa8], R0 ;  /* 0x0000a80001007387 */ /* 0x0001e80000100800 */
[----:B------:R3:W-:Y:S01]  /*8d60*/  STL [R1+0xa4], R3 ;  /* 0x0000a40301007387 */ /* 0x0007e20000100800 */
[----:B--2---:R-:W-:Y:S02]  /*8d70*/  SHF.R.S32.HI R2, RZ, 0x1f, R27 ;  /* 0x0000001fff027819 */ /* 0x004fe4000001141b */
[----:B0-----:R-:W-:-:S03]  /*8d80*/  SHF.R.S32.HI R0, RZ, 0x1f, R9 ;  /* 0x0000001fff007819 */ /* 0x001fc60000011409 */
[----:B------:R0:W-:Y:S01]  /*8d90*/  STL [R1+0xa0], R2 ;  /* 0x0000a00201007387 */ /* 0x0001e20000100800 */
[----:B---3--:R-:W-:-:S03]  /*8da0*/  SHF.R.S32.HI R3, RZ, 0x1f, R18 ;  /* 0x0000001fff037819 */ /* 0x008fc60000011412 */
[----:B------:R2:W-:Y:S04]  /*8db0*/  STL [R1+0x98], R0 ;  /* 0x0000980001007387 */ /* 0x0005e80000100800 */
[----:B------:R-:W-:Y:S04]  /*8dc0*/  STL [R1+0x94], R3 ;  /* 0x0000940301007387 */ /* 0x000fe80000100800 */
[----:B------:R-:W3:Y:S01]  /*8dd0*/  LDL R12, [R1+0x154] ;  /* 0x00015400010c7983 */ /* 0x000ee20000100800 */
[----:B0-----:R-:W-:Y:S02]  /*8de0*/  SHF.R.S32.HI R2, RZ, 0x1f, R8 ;  /* 0x0000001fff027819 */ /* 0x001fe40000011408 */
[----:B--2---:R-:W-:-:S03]  /*8df0*/  SHF.R.S32.HI R0, RZ, 0x1f, R13 ;  /* 0x0000001fff007819 */ /* 0x004fc6000001140d */
[----:B------:R-:W-:Y:S04]  /*8e00*/  STL [R1+0x90], R2 ;  /* 0x0000900201007387 */ /* 0x000fe80000100800 */
[----:B---3--:R0:W-:Y:S04]  /*8e10*/  STL [R1+0x408c], R12 ;  /* 0x00408c0c01007387 */ /* 0x0081e80000100800 */
[----:B------:R-:W-:Y:S04]  /*8e20*/  STL [R1+0x8c], R0 ;  /* 0x00008c0001007387 */ /* 0x000fe80000100800 */
[----:B0-----:R-:W2:Y:S04]  /*8e30*/  LDL R12, [R1+0x158] ;  /* 0x00015800010c7983 */ /* 0x001ea80000100800 */
[----:B--2---:R0:W-:Y:S04]  /*8e40*/  STL [R1+0x4090], R12 ;  /* 0x0040900c01007387 */ /* 0x0041e80000100800 */
[----:B------:R-:W2:Y:S04]  /*8e50*/  LDL R11, [R1+0x150] ;  /* 0x00015000010b7983 */ /* 0x000ea80000100800 */
[----:B------:R-:W3:Y:S04]  /*8e60*/  LDL R10, [R1+0x14c] ;  /* 0x00014c00010a7983 */ /* 0x000ee80000100800 */
[----:B0-----:R-:W4:Y:S04]  /*8e70*/  LDL R12, [R1+0x15c] ;  /* 0x00015c00010c7983 */ /* 0x001f280000100800 */
[----:B------:R-:W5:Y:S04]  /*8e80*/  LDL R7, [R1+0x148] ;  /* 0x0001480001077983 */ /* 0x000f680000100800 */
[----:B------:R-:W2:Y:S04]  /*8e90*/  LDL R6, [R1+0x144] ;  /* 0x0001440001067983 */ /* 0x000ea80000100800 */
        /* <DEDUP_REMOVED lines=23> */
[----:B------:R-:W2:Y:S01]  /*9010*/  LDL R13, [R1+0xe4] ;  /* 0x0000e400010d7983 */ /* 0x000ea20000100800 */
[----:B----4-:R-:W-:-:S05]  /*9020*/  SHF.R.S32.HI R12, RZ, 0x1f, R12 ;  /* 0x0000001fff0c7819 */ /* 0x010fca000001140c */
[----:B------:R0:W-:Y:S04]  /*9030*/  STL [R1+0x88], R12 ;  /* 0x0000880c01007387 */ /* 0x0001e80000100800 */
[----:B0-----:R-:W4:Y:S02]  /*9040*/  LDL.LU R12, [R1+0x4090] ;  /* 0x00409000010c7983 */ /* 0x001f240000300800 */
[----:B----4-:R-:W-:-:S05]  /*9050*/  SHF.R.S32.HI R12, RZ, 0x1f, R12 ;  /* 0x0000001fff0c7819 */ /* 0x010fca000001140c */
[----:B------:R0:W-:Y:S04]  /*9060*/  STL [R1+0x84], R12 ;  /* 0x0000840c01007387 */ /* 0x0001e80000100800 */
[----:B0-----:R-:W4:Y:S01]  /*9070*/  LDL.LU R12, [R1+0x408c] ;  /* 0x00408c00010c7983 */ /* 0x001f220000300800 */
[----:B--2---:R-:W-:Y:S02]  /*9080*/  SHF.R.S32.HI R11, RZ, 0x1f, R11 ;  /* 0x0000001fff0b7819 */ /* 0x004fe4000001140b */
[----:B---3--:R-:W-:Y:S02]  /*9090*/  SHF.R.S32.HI R10, RZ, 0x1f, R10 ;  /* 0x0000001fff0a7819 */ /* 0x008fe4000001140a */
[----:B-----5:R-:W-:Y:S02]  /*90a0*/  SHF.R.S32.HI R7, RZ, 0x1f, R7 ;  /* 0x0000001fff077819 */ /* 0x020fe40000011407 */
[----:B------:R-:W-:-:S02]  /*90b0*/  SHF.R.S32.HI R6, RZ, 0x1f, R6 ;  /* 0x0000001fff067819 */ /* 0x000fc40000011406 */
[----:B------:R-:W-:Y:S02]  /*90c0*/  SHF.R.S32.HI R5, RZ, 0x1f, R5 ;  /* 0x0000001fff057819 */ /* 0x000fe40000011405 */
[----:B------:R-:W-:Y:S02]  /*90d0*/  SHF.R.S32.HI R4, RZ, 0x1f, R4 ;  /* 0x0000001fff047819 */ /* 0x000fe40000011404 */
[----:B------:R-:W-:Y:S02]  /*90e0*/  SHF.R.S32.HI R3, RZ, 0x1f, R3 ;  /* 0x0000001fff037819 */ /* 0x000fe40000011403 */
[----:B------:R-:W-:Y:S02]  /*90f0*/  SHF.R.S32.HI R25, RZ, 0x1f, R25 ;  /* 0x0000001fff197819 */ /* 0x000fe40000011419 */
[----:B------:R-:W-:Y:S02]  /*9100*/  SHF.R.S32.HI R2, RZ, 0x1f, R2 ;  /* 0x0000001fff027819 */ /* 0x000fe40000011402 */
[----:B------:R-:W-:-:S02]  /*9110*/  SHF.R.S32.HI R26, RZ, 0x1f, R26 ;  /* 0x0000001fff1a7819 */ /* 0x000fc4000001141a */
[----:B------:R-:W-:Y:S02]  /*9120*/  SHF.R.S32.HI R0, RZ, 0x1f, R0 ;  /* 0x0000001fff007819 */ /* 0x000fe40000011400 */
[----:B------:R-:W-:Y:S02]  /*9130*/  SHF.R.S32.HI R19, RZ, 0x1f, R19 ;  /* 0x0000001fff137819 */ /* 0x000fe40000011413 */
[----:B------:R-:W-:Y:S02]  /*9140*/  SHF.R.S32.HI R27, RZ, 0x1f, R27 ;  /* 0x0000001fff1b7819 */ /* 0x000fe4000001141b */
[----:B------:R-:W-:Y:S02]  /*9150*/  SHF.R.S32.HI R9, RZ, 0x1f, R9 ;  /* 0x0000001fff097819 */ /* 0x000fe40000011409 */
[----:B------:R-:W-:Y:S02]  /*9160*/  SHF.R.S32.HI R8, RZ, 0x1f, R8 ;  /* 0x0000001fff087819 */ /* 0x000fe40000011408 */
[----:B----4-:R-:W-:-:S05]  /*9170*/  SHF.R.S32.HI R12, RZ, 0x1f, R12 ;  /* 0x0000001fff0c7819 */ /* 0x010fca000001140c */
        /* <DEDUP_REMOVED lines=32> */
[----:B------:R-:W-:-:S02]  /*9380*/  SHF.R.S32.HI R24, RZ, 0x1f, R24 ;  /* 0x0000001fff187819 */ /* 0x000fc40000011418 */
[----:B------:R-:W-:Y:S02]  /*9390*/  SHF.R.S32.HI R23, RZ, 0x1f, R23 ;  /* 0x0000001fff177819 */ /* 0x000fe40000011417 */
[----:B------:R-:W-:Y:S02]  /*93a0*/  SHF.R.S32.HI R22, RZ, 0x1f, R22 ;  /* 0x0000001fff167819 */ /* 0x000fe40000011416 */
[----:B------:R-:W-:Y:S01]  /*93b0*/  SHF.R.S32.HI R21, RZ, 0x1f, R21 ;  /* 0x0000001fff157819 */ /* 0x000fe20000011415 */
[----:B------:R-:W-:Y:S04]  /*93c0*/  STL [R1+0x34], R24 ;  /* 0x0000341801007387 */ /* 0x000fe80000100800 */
[----:B------:R0:W-:Y:S04]  /*93d0*/  STL [R1+0x30], R23 ;  /* 0x0000301701007387 */ /* 0x0001e80000100800 */
[----:B------:R1:W-:Y:S01]  /*93e0*/  STL [R1+0x2c], R22 ;  /* 0x00002c1601007387 */ /* 0x0003e20000100800 */
[----:B------:R-:W-:-:S03]  /*93f0*/  SHF.R.S32.HI R15, RZ, 0x1f, R15 ;  /* 0x0000001fff0f7819 */ /* 0x000fc6000001140f */
[----:B------:R1:W-:Y:S01]  /*9400*/  STL [R1+0x28], R21 ;  /* 0x0000281501007387 */ /* 0x0003e20000100800 */
[----:B0-----:R-:W-:Y:S02]  /*9410*/  SHF.R.S32.HI R23, RZ, 0x1f, R28 ;  /* 0x0000001fff177819 */ /* 0x001fe4000001141c */
[----:B-1----:R-:W-:-:S03]  /*9420*/  SHF.R.S32.HI R22, RZ, 0x1f, R29 ;  /* 0x0000001fff167819 */ /* 0x002fc6000001141d */
[----:B------:R-:W-:Y:S01]  /*9430*/  STL [R1+0x24], R23 ;  /* 0x0000241701007387 */ /* 0x000fe20000100800 */
[----:B------:R-:W-:Y:S02]  /*9440*/  SHF.R.S32.HI R21, RZ, 0x1f, R17 ;  /* 0x0000001fff157819 */ /* 0x000fe40000011411 */
[----:B------:R-:W-:Y:S01]  /*9450*/  SHF.R.S32.HI R17, RZ, 0x1f, R16 ;  /* 0x0000001fff117819 */ /* 0x000fe20000011410 */
[----:B------:R-:W-:Y:S01]  /*9460*/  STL [R1+0x20], R22 ;  /* 0x0000201601007387 */ /* 0x000fe20000100800 */
[----:B------:R-:W-:-:S03]  /*9470*/  SHF.R.S32.HI R16, RZ, 0x1f, R14 ;  /* 0x0000001fff107819 */ /* 0x000fc6000001140e */
[----:B------:R-:W-:Y:S01]  /*9480*/  STL [R1+0x1c], R21 ;  /* 0x00001c1501007387 */ /* 0x000fe20000100800 */
[----:B------:R-:W-:-:S03]  /*9490*/  SHF.R.S32.HI R14, RZ, 0x1f, R20 ;  /* 0x0000001fff0e7819 */ /* 0x000fc60000011414 */
[----:B------:R-:W-:Y:S01]  /*94a0*/  STL [R1+0x18], R17 ;  /* 0x0000181101007387 */ /* 0x000fe20000100800 */
[----:B------:R-:W-:-:S03]  /*94b0*/  SHF.R.S32.HI R13, RZ, 0x1f, R13 ;  /* 0x0000001fff0d7819 */ /* 0x000fc6000001140d */
[----:B------:R0:W-:Y:S04]  /*94c0*/  STL [R1+0x14], R15 ;  /* 0x0000140f01007387 */ /* 0x0001e80000100800 */
[----:B------:R-:W-:Y:S01]  /*94d0*/  STL [R1+0x10], R16 ;  /* 0x0000101001007387 */ /* 0x000fe20000100800 */
[----:B0-----:R-:W-:-:S03]  /*94e0*/  SHF.R.S32.HI R15, RZ, 0x1f, R18 ;  /* 0x0000001fff0f7819 */ /* 0x001fc60000011412 */
[----:B------:R2:W-:Y:S04]  /*94f0*/  STL [R1+0xc], R14 ;  /* 0x00000c0e01007387 */ /* 0x0005e80000100800 */
[----:B------:R-:W-:Y:S01]  /*9500*/  STL [R1+0x8], R15 ;  /* 0x0000080f01007387 */ /* 0x000fe20000100800 */
[----:B--2---:R-:W-:-:S03]  /*9510*/  SHF.R.S32.HI R14, RZ, 0x1f, R8 ;  /* 0x0000001fff0e7819 */ /* 0x004fc60000011408 */
[----:B------:R-:W3:Y:S04]  /*9520*/  LDL.LU R8, [R1+0x4048] ;  /* 0x0040480001087983 */ /* 0x000ee80000300800 */
[----:B------:R0:W-:Y:S02]  /*9530*/  STL [R1+0x4], R13 ;  /* 0x0000040d01007387 */ /* 0x0001e40000100800 */
[----:B0-----:R-:W-:Y:S02]  /*9540*/  SHF.R.S32.HI R13, RZ, 0x1f, R9 ;  /* 0x0000001fff0d7819 */ /* 0x001fe40000011409 */
[----:B------:R-:W2:Y:S04]  /*9550*/  LDL.LU R9, [R1+0x4044] ;  /* 0x0040440001097983 */ /* 0x000ea80000300800 */
[----:B------:R0:W-:Y:S04]  /*9560*/  STL [R1], R14 ;  /* 0x0000000e01007387 */ /* 0x0001e80000100800 */
[----:B------:R-:W-:Y:S01]  /*9570*/  STL [R1+0x3ff8], R13 ;  /* 0x003ff80d01007387 */ /* 0x000fe20000100800 */
[----:B0-----:R-:W-:-:S05]  /*9580*/  SHF.R.S32.HI R14, RZ, 0x1f, R27 ;  /* 0x0000001fff0e7819 */ /* 0x001fca000001141b */
[----:B------:R0:W-:Y:S04]  /*9590*/  STL [R1+0x3ff4], R14 ;  /* 0x003ff40e01007387 */ /* 0x0001e80000100800 */
[----:B0-----:R-:W2:Y:S02]  /*95a0*/  LDL.LU R14, [R1+0xd4] ;  /* 0x0000d400010e7983 */ /* 0x001ea40000300800 */
[----:B--2---:R-:W-:Y:S02]  /*95b0*/  SHF.R.S32.HI R15, RZ, 0x1f, R14 ;  /* 0x0000001fff0f7819 */ /* 0x004fe4000001140e */
[----:B------:R-:W-:Y:S04]  /*95c0*/  STL [R1+0x4000], R14 ;  /* 0x0040000e01007387 */ /* 0x000fe80000100800 */
[----:B------:R0:W-:Y:S04]  /*95d0*/  STL [R1+0x3ff0], R15 ;  /* 0x003ff00f01007387 */ /* 0x0001e80000100800 */
[----:B0-----:R-:W2:Y:S02]  /*95e0*/  LDL.LU R15, [R1+0xd0] ;  /* 0x0000d000010f7983 */ /* 0x001ea40000300800 */
[----:B--2---:R-:W-:-:S02]  /*95f0*/  SHF.R.S32.HI R16, RZ, 0x1f, R15 ;  /* 0x0000001fff107819 */ /* 0x004fc4000001140f */
[----:B------:R-:W-:Y:S04]  /*9600*/  STL [R1+0x3ffc], R15 ;  /* 0x003ffc0f01007387 */ /* 0x000fe80000100800 */
[----:B------:R0:W-:Y:S04]  /*9610*/  STL [R1+0x3fec], R16 ;  /* 0x003fec1001007387 */ /* 0x0001e80000100800 */
[----:B0-----:R-:W2:Y:S02]  /*9620*/  LDL.LU R16, [R1+0xcc] ;  /* 0x0000cc0001107983 */ /* 0x001ea40000300800 */
[----:B--2---:R-:W-:-:S02]  /*9630*/  SHF.R.S32.HI R17, RZ, 0x1f, R16 ;  /* 0x0000001fff117819 */ /* 0x004fc40000011410 */
[----:B------:R-:W-:Y:S04]  /*9640*/  STL [R1+0x4004], R16 ;  /* 0x0040041001007387 */ /* 0x000fe80000100800 */
[----:B------:R0:W-:Y:S04]  /*9650*/  STL [R1+0x3fe8], R17 ;  /* 0x003fe81101007387 */ /* 0x0001e80000100800 */
[----:B0-----:R-:W2:Y:S01]  /*9660*/  LDL.LU R17, [R1+0xb0] ;  /* 0x0000b00001117983 */ /* 0x001ea20000300800 */
[----:B------:R-:W-:Y:S02]  /*9670*/  SHF.R.S32.HI R19, RZ, 0x1f, R19 ;  /* 0x0000001fff137819 */ /* 0x000fe40000011413 */
[----:B------:R-:W-:-:S02]  /*9680*/  SHF.R.S32.HI R20, RZ, 0x1f, R26 ;  /* 0x0000001fff147819 */ /* 0x000fc4000001141a */
[----:B------:R-:W-:Y:S02]  /*9690*/  SHF.R.S32.HI R21, RZ, 0x1f, R25 ;  /* 0x0000001fff157819 */ /* 0x000fe40000011419 */
[----:B----4-:R-:W-:Y:S02]  /*96a0*/  SHF.R.S32.HI R22, RZ, 0x1f, R10 ;  /* 0x0000001fff167819 */ /* 0x010fe4000001140a */
[----:B------:R-:W-:Y:S02]  /*96b0*/  SHF.R.S32.HI R23, RZ, 0x1f, R0 ;  /* 0x0000001fff177819 */ /* 0x000fe40000011400 */
[----:B------:R-:W-:Y:S02]  /*96c0*/  SHF.R.S32.HI R24, RZ, 0x1f, R2 ;  /* 0x0000001fff187819 */ /* 0x000fe40000011402 */
[----:B------:R-:W-:Y:S02]  /*96d0*/  SHF.R.S32.HI R25, RZ, 0x1f, R3 ;  /* 0x0000001fff197819 */ /* 0x000fe40000011403 */
[----:B--2---:R-:W-:-:S05]  /*96e0*/  SHF.R.S32.HI R18, RZ, 0x1f, R17 ;  /* 0x0000001fff127819 */ /* 0x004fca0000011411 */
[----:B------:R-:W-:Y:S04]  /*96f0*/  STL [R1+0x400c], R18 ;  /* 0x00400c1201007387 */ /* 0x000fe80000100800 */
[----:B------:R-:W-:Y:S04]  /*9700*/  STL [R1+0x4008], R17 ;  /* 0x0040081101007387 */ /* 0x000fe80000100800 */
[----:B------:R-:W-:Y:S04]  /*9710*/  STL [R1+0x4010], R19 ;  /* 0x0040101301007387 */ /* 0x000fe80000100800 */
[----:B------:R0:W-:Y:S04]  /*9720*/  STL [R1+0x4014], R20 ;  /* 0x0040141401007387 */ /* 0x0001e80000100800 */
[----:B------:R-:W2:Y:S04]  /*9730*/  LDL.LU R15, [R1+0x18c] ;  /* 0x00018c00010f7983 */ /* 0x000ea80000300800 */
[----:B------:R-:W4:Y:S04]  /*9740*/  LDL.LU R14, [R1+0x188] ;  /* 0x00018800010e7983 */ /* 0x000f280000300800 */
[----:B------:R-:W4:Y:S04]  /*9750*/  LDL.LU R13, [R1+0x184] ;  /* 0x00018400010d7983 */ /* 0x000f280000300800 */
[----:B0-----:R-:W4:Y:S04]  /*9760*/  LDL.LU R20, [R1+0x180] ;  /* 0x0001800001147983 */ /* 0x001f280000300800 */
[----:B------:R-:W5:Y:S04]  /*9770*/  LDL.LU R19, [R1+0xbc] ;  /* 0x0000bc0001137983 */ /* 0x000f680000300800 */
[----:B------:R-:W5:Y:S04]  /*9780*/  LDL.LU R17, [R1+0x17c] ;  /* 0x00017c0001117983 */ /* 0x000f680000300800 */
[----:B------:R0:W-:Y:S04]  /*9790*/  STL [R1+0x4018], R21 ;  /* 0x0040181501007387 */ /* 0x0001e80000100800 */
[----:B0-----:R-:W5:Y:S04]  /*97a0*/  LDL.LU R21, [R1+0xc0] ;  /* 0x0000c00001157983 */ /* 0x001f680000300800 */
[----:B------:R0:W-:Y:S04]  /*97b0*/  STL [R1+0x4020], R22 ;  /* 0x0040201601007387 */ /* 0x0001e80000100800 */
[----:B0-----:R-:W5:Y:S04]  /*97c0*/  LDL.LU R22, [R1+0xc4] ;  /* 0x0000c40001167983 */ /* 0x001f680000300800 */
[----:B------:R0:W-:Y:S04]  /*97d0*/  STL [R1+0x401c], R10 ;  /* 0x00401c0a01007387 */ /* 0x0001e80000100800 */
[----:B0-----:R-:W5:Y:S04]  /*97e0*/  LDL.LU R10, [R1+0xc8] ;  /* 0x0000c800010a7983 */ /* 0x001f680000300800 */
[----:B------:R-:W-:Y:S04]  /*97f0*/  STL [R1+0x4028], R23 ;  /* 0x0040281701007387 */ /* 0x000fe80000100800 */
[----:B------:R3:W-:Y:S04]  /*9800*/  STL [R1+0x4024], R0 ;  /* 0x0040240001007387 */ /* 0x0007e80000100800 */
[----:B------:R-:W-:Y:S04]  /*9810*/  STL [R1+0x4030], R24 ;  /* 0x0040301801007387 */ /* 0x000fe80000100800 */
[----:B------:R0:W-:Y:S01]  /*9820*/  STL [R1+0x402c], R2 ;  /* 0x00402c0201007387 */ /* 0x0001e20000100800 */
[----:B---3--:R-:W-:-:S03]  /*9830*/  IADD3 R0, P4, PT, R11, R8, RZ ;  /* 0x000000080b007210 */ /* 0x008fc60007f9e0ff */
[----:B------:R-:W-:Y:S04]  /*9840*/  STL [R1+0x4038], R25 ;  /* 0x0040381901007387 */ /* 0x000fe80000100800 */
[----:B------:R1:W-:Y:S01]  /*9850*/  STL [R1+0x4034], R3 ;  /* 0x0040340301007387 */ /* 0x0003e20000100800 */
[----:B0-----:R-:W-:-:S03]  /*9860*/  IADD3 R2, P6, PT, R11, R9, RZ ;  /* 0x000000090b027210 */ /* 0x001fc60007fde0ff */
[----:B------:R-:W5:Y:S04]  /*9870*/  LDL.LU R11, [R1+0x4040] ;  /* 0x00404000010b7983 */ /* 0x000f680000300800 */
[----:B------:R0:W-:Y:S04]  /*9880*/  STL [R1+0x3c00], R0 ;  /* 0x003c000001007387 */ /* 0x0001e80000100800 */
[----:B------:R-:W3:Y:S01]  /*9890*/  LDL.LU R23, [R1+0xb8] ;  /* 0x0000b80001177983 */ /* 0x000ee20000300800 */
[C---:B-1----:R-:W-:Y:S02]  /*98a0*/  IADD3 R3, P2, PT, R12.reuse, R9, RZ ;  /* 0x000000090c037210 */ /* 0x042fe40007f5e0ff */
[-C--:B0-----:R-:W-:Y:S01]  /*98b0*/  IADD3 R0, P3, PT, R12, R8.reuse, RZ ;  /* 0x000000080c007210 */ /* 0x081fe20007f7e0ff */
[----:B------:R-:W-:Y:S04]  /*98c0*/  STL [R1+0x3bf8], R2 ;  /* 0x003bf80201007387 */ /* 0x000fe80000100800 */
[----:B------:R-:W3:Y:S04]  /*98d0*/  LDL.LU R18, [R1+0x178] ;  /* 0x0001780001127983 */ /* 0x000ee80000300800 */
[----:B------:R2:W-:Y:S04]  /*98e0*/  STL [R1+0x3bfc], R0 ;  /* 0x003bfc0001007387 */ /* 0x0005e80000100800 */
[----:B------:R-:W3:Y:S04]  /*98f0*/  LDL.LU R12, [R1+0x403c] ;  /* 0x00403c00010c7983 */ /* 0x000ee80000300800 */
[----:B------:R4:W-:Y:S04]  /*9900*/  STL [R1+0x3bf0], R3 ;  /* 0x003bf00301007387 */ /* 0x0009e80000100800 */
[----:B------:R-:W3:Y:S01]  /*9910*/  LDL.LU R16, [R1+0xb4] ;  /* 0x0000b40001107983 */ /* 0x000ee20000300800 */
[----:B--2---:R-:W-:-:S02]  /*9920*/  IADD3 R0, P1, PT, R15, R8, RZ ;  /* 0x000000080f007210 */ /* 0x004fc40007f3e0ff */
[----:B------:R-:W-:-:S03]  /*9930*/  IADD3 R2, P0, PT, R15, R9, RZ ;  /* 0x000000090f027210 */ /* 0x000fc60007f1e0ff */
[----:B------:R5:W-:Y:S04]  /*9940*/  STL [R1+0x3bf4], R0 ;  /* 0x003bf40001007387 */ /* 0x000be80000100800 */
[----:B------:R0:W-:Y:S04]  /*9950*/  STL [R1+0x3be8], R2 ;  /* 0x003be80201007387 */ /* 0x0001e80000100800 */
[----:B------:R-:W2:Y:S01]  /*9960*/  LDL.LU R15, [R1+0x174] ;  /* 0x00017400010f7983 */ /* 0x000ea20000300800 */
[----:B----4-:R-:W-:Y:S01]  /*9970*/  IADD3 R3, P5, PT, R14, R8, RZ ;  /* 0x000000080e037210 */ /* 0x010fe20007fbe0ff */
[----:B-----5:R-:W-:Y:S01]  /*9980*/  IMAD.X R0, R10, 0x1, R11, P4 ;  /* 0x000000010a007824 */ /* 0x020fe200020e060b */
[----:B0-----:R-:W-:-:S04]  /*9990*/  IADD3 R2, P4, PT, R14, R9, RZ ;  /* 0x000000090e027210 */ /* 0x001fc80007f9e0ff */
[----:B------:R3:W-:Y:S04]  /*99a0*/  STL [R1+0x3be4], R0 ;  /* 0x003be40001007387 */ /* 0x0007e80000100800 */
[----:B------:R-:W-:Y:S01]  /*99b0*/  STL [R1+0x3bec], R3 ;  /* 0x003bec0301007387 */ /* 0x000fe20000100800 */
[----:B---3--:R-:W-:-:S03]  /*99c0*/  IMAD.X R0, R10, 0x1, R12, P6 ;  /* 0x000000010a007824 */ /* 0x008fc600030e060c */
[----:B------:R-:W3:Y:S04]  /*99d0*/  LDL.LU R10, [R1+0xac] ;  /* 0x0000ac00010a7983 */ /* 0x000ee80000300800 */
[----:B------:R0:W-:Y:S04]  /*99e0*/  STL [R1+0x3be0], R0 ;  /* 0x003be00001007387 */ /* 0x0001e80000100800 */
[----:B------:R-:W-:Y:S04]  /*99f0*/  STL [R1+0x3bd8], R2 ;  /* 0x003bd80201007387 */ /* 0x000fe80000100800 */
[----:B------:R-:W4:Y:S01]  /*9a00*/  LDL.LU R14, [R1+0x170] ;  /* 0x00017000010e7983 */ /* 0x000f220000300800 */
[----:B0-----:R-:W-:Y:S01]  /*9a10*/  IMAD.X R0, R22, 0x1, R11, P3 ;  /* 0x0000000116007824 */ /* 0x001fe200018e060b */
[----:B------:R-:W-:-:S04]  /*9a20*/  IADD3 R3, P3, PT, R13, R8, RZ ;  /* 0x000000080d037210 */ /* 0x000fc80007f7e0ff */
[----:B------:R0:W-:Y:S04]  /*9a30*/  STL [R1+0x3bd4], R0 ;  /* 0x003bd40001007387 */ /* 0x0001e80000100800 */
[----:B------:R-:W-:Y:S01]  /*9a40*/  STL [R1+0x3bdc], R3 ;  /* 0x003bdc0301007387 */ /* 0x000fe20000100800 */
[----:B0-----:R-:W-:Y:S01]  /*9a50*/  IMAD.X R0, R22, 0x1, R12, P2 ;  /* 0x0000000116007824 */ /* 0x001fe200010e060c */
[----:B------:R-:W-:Y:S02]  /*9a60*/  IADD3 R2, P2, PT, R13, R9, RZ ;  /* 0x000000090d027210 */ /* 0x000fe40007f5e0ff */
[----:B------:R-:W5:Y:S04]  /*9a70*/  LDL.LU R22, [R1+0xa8] ;  /* 0x0000a80001167983 */ /* 0x000f680000300800 */
[----:B------:R0:W-:Y:S04]  /*9a80*/  STL [R1+0x3bd0], R0 ;  /* 0x003bd00001007387 */ /* 0x0001e80000100800 */
[----:B------:R-:W-:Y:S04]  /*9a90*/  STL [R1+0x3bc8], R2 ;  /* 0x003bc80201007387 */ /* 0x000fe80000100800 */
[----:B------:R-:W5:Y:S01]  /*9aa0*/  LDL.LU R13, [R1+0x16c] ;  /* 0x00016c00010d7983 */ /* 0x000f620000300800 */
        /* <DEDUP_REMOVED lines=30> */
[----:B0-----:R-:W-:-:S05]  /*9c90*/  IMAD.X R0, R16, 0x1, R11, P1 ;  /* 0x0000000110007824 */ /* 0x001fca00008e060b */
[----:B------:R0:W-:Y:S02]  /*9ca0*/  STL [R1+0x3b94], R0 ;  /* 0x003b940001007387 */ /* 0x0001e40000100800 */
[----:B0-----:R-:W-:Y:S01]  /*9cb0*/  IMAD.X R0, R16, 0x1, R12, P0 ;  /* 0x0000000110007824 */ /* 0x001fe200000e060c */
[C---:B--2---:R-:W-:Y:S02]  /*9cc0*/  IADD3 R3, P1, PT, R15.reuse, R8, RZ ;  /* 0x000000080f037210 */ /* 0x044fe40007f3e0ff */
[----:B------:R-:W-:-:S03]  /*9cd0*/  IADD3 R2, P0, PT, R15, R9, RZ ;  /* 0x000000090f027210 */ /* 0x000fc60007f1e0ff */
[----:B------:R-:W-:Y:S04]  /*9ce0*/  STL [R1+0x3b9c], R3 ;  /* 0x003b9c0301007387 */ /* 0x000fe80000100800 */
[----:B------:R-:W2:Y:S04]  /*9cf0*/  LDL.LU R16, [R1+0x94] ;  /* 0x0000940001107983 */ /* 0x000ea80000300800 */
[----:B------:R3:W-:Y:S04]  /*9d00*/  STL [R1+0x3b90], R0 ;  /* 0x003b900001007387 */ /* 0x0007e80000100800 */
[----:B------:R4:W-:Y:S04]  /*9d10*/  STL [R1+0x3b88], R2 ;  /* 0x003b880201007387 */ /* 0x0009e80000100800 */
[----:B------:R-:W2:Y:S01]  /*9d20*/  LDL.LU R15, [R1+0x15c] ;  /* 0x00015c00010f7983 */ /* 0x000ea20000300800 */
[----:B---3--:R-:W-:-:S05]  /*9d30*/  IMAD.X R0, R10, 0x1, R11, P5 ;  /* 0x000000010a007824 */ /* 0x008fca00028e060b */
[----:B------:R0:W-:Y:S01]  /*9d40*/  STL [R1+0x3b84], R0 ;  /* 0x003b840001007387 */ /* 0x0001e20000100800 */
[----:B----4-:R-:W-:Y:S01]  /*9d50*/  IADD3 R2, P5, PT, R14, R8, RZ ;  /* 0x000000080e027210 */ /* 0x010fe20007fbe0ff */
[----:B0-----:R-:W-:Y:S02]  /*9d60*/  IMAD.X R0, R10, 0x1, R12, P4 ;  /* 0x000000010a007824 */ /* 0x001fe400020e060c */
[----:B------:R-:W3:Y:S04]  /*9d70*/  LDL.LU R10, [R1+0x90] ;  /* 0x00009000010a7983 */ /* 0x000ee80000300800 */
[----:B------:R0:W-:Y:S04]  /*9d80*/  STL [R1+0x3b8c], R2 ;  /* 0x003b8c0201007387 */ /* 0x0001e80000100800 */
[----:B------:R5:W-:Y:S01]  /*9d90*/  STL [R1+0x3b80], R0 ;  /* 0x003b800001007387 */ /* 0x000be20000100800 */
[----:B0-----:R-:W-:-:S03]  /*9da0*/  IADD3 R2, P4, PT, R14, R9, RZ ;  /* 0x000000090e027210 */ /* 0x001fc60007f9e0ff */
[----:B------:R-:W4:Y:S01]  /*9db0*/  LDL.LU R14, [R1+0x158] ;  /* 0x00015800010e7983 */ /* 0x000f220000300800 */
[----:B-----5:R-:W-:-:S03]  /*9dc0*/  IMAD.X R0, R22, 0x1, R11, P3 ;  /* 0x0000000116007824 */ /* 0x020fc600018e060b */
[----:B------:R-:W-:Y:S04]  /*9dd0*/  STL [R1+0x3b78], R2 ;  /* 0x003b780201007387 */ /* 0x000fe80000100800 */
[----:B------:R0:W-:Y:S01]  /*9de0*/  STL [R1+0x3b74], R0 ;  /* 0x003b740001007387 */ /* 0x0001e20000100800 */
[----:B------:R-:W-:-:S05]  /*9df0*/  IADD3 R3, P3, PT, R13, R8, RZ ;  /* 0x000000080d037210 */ /* 0x000fca0007f7e0ff */
        /* <DEDUP_REMOVED lines=25> */
[----:B------:R1:W-:Y:S04]  /*9f90*/  STL [R1+0x3b48], R2 ;  /* 0x003b480201007387 */ /* 0x0003e80000100800 */
[----:B------:R-:W5:Y:S01]  /*9fa0*/  LDL.LU R17, [R1+0x14c] ;  /* 0x00014c0001117983 */ /* 0x000f620000300800 */
[----:B0-----:R-:W-:Y:S01]  /*9fb0*/  IMAD.X R0, R23, 0x1, R11, P3 ;  /* 0x0000000117007824 */ /* 0x001fe200018e060b */
[----:B------:R-:W-:-:S04]  /*9fc0*/  IADD3 R3, P3, PT, R18, R8, RZ ;  /* 0x0000000812037210 */ /* 0x000fc80007f7e0ff */
[----:B------:R0:W-:Y:S01]  /*9fd0*/  STL [R1+0x3b44], R0 ;  /* 0x003b440001007387 */ /* 0x0001e20000100800 */
[----:B-1----:R-:W-:-:S03]  /*9fe0*/  IMAD.X R2, R23, 0x1, R12, P2 ;  /* 0x0000000117027824 */ /* 0x002fc600010e060c */
[----:B------:R-:W-:Y:S04]  /*9ff0*/  STL [R1+0x3b4c], R3 ;  /* 0x003b4c0301007387 */ /* 0x000fe80000100800 */
[----:B------:R-:W5:Y:S01]  /*a000*/  LDL.LU R23, [R1+0x7c] ;  /* 0x00007c0001177983 */ /* 0x000f620000300800 */
[----:B0-----:R-:W-:-:S03]  /*a010*/  IADD3 R0, P2, PT, R18, R9, RZ ;  /* 0x0000000912007210 */ /* 0x001fc60007f5e0ff */
[----:B------:R2:W-:Y:S04]  /*a020*/  STL [R1+0x3b40], R2 ;  /* 0x003b400201007387 */ /* 0x0005e80000100800 */
[----:B------:R0:W-:Y:S04]  /*a030*/  STL [R1+0x3b38], R0 ;  /* 0x003b380001007387 */ /* 0x0001e80000100800 */
[----:B------:R-:W5:Y:S01]  /*a040*/  LDL.LU R18, [R1+0x148] ;  /* 0x0001480001127983 */ /* 0x000f620000300800 */
[C---:B--2---:R-:W-:Y:S02]  /*a050*/  IMAD.X R2, R16.reuse, 0x1, R11, P1 ;  /* 0x0000000110027824 */ /* 0x044fe400008e060b */
[----:B------:R-:W-:-:S03]  /*a060*/  IMAD.X R3, R16, 0x1, R12, P0 ;  /* 0x0000000110037824 */ /* 0x000fc600000e060c */
[----:B------:R1:W-:Y:S01]  /*a070*/  STL [R1+0x3b34], R2 ;  /* 0x003b340201007387 */ /* 0x0003e20000100800 */
[C---:B0-----:R-:W-:Y:S02]  /*a080*/  IADD3 R0, P1, PT, R15.reuse, R8, RZ ;  /* 0x000000080f007210 */ /* 0x041fe40007f3e0ff */
[----:B-1----:R-:W-:-:S03]  /*a090*/  IADD3 R2, P0, PT, R15, R9, RZ ;  /* 0x000000090f027210 */ /* 0x002fc60007f1e0ff */
[----:B------:R3:W-:Y:S04]  /*a0a0*/  STL [R1+0x3b3c], R0 ;  /* 0x003b3c0001007387 */ /* 0x0007e80000100800 */
[----:B------:R4:W-:Y:S04]  /*a0b0*/  STL [R1+0x3b30], R3 ;  /* 0x003b300301007387 */ /* 0x0009e80000100800 */
[----:B------:R-:W2:Y:S04]  /*a0c0*/  LDL.LU R16, [R1+0x78] ;  /* 0x0000780001107983 */ /* 0x000ea80000300800 */
[----:B------:R-:W-:Y:S04]  /*a0d0*/  STL [R1+0x3b28], R2 ;  /* 0x003b280201007387 */ /* 0x000fe80000100800 */
[----:B------:R-:W2:Y:S01]  /*a0e0*/  LDL.LU R15, [R1+0x144] ;  /* 0x00014400010f7983 */ /* 0x000ea20000300800 */
[----:B---3--:R-:W-:-:S05]  /*a0f0*/  IMAD.X R0, R10, 0x1, R11, P5 ;  /* 0x000000010a007824 */ /* 0x008fca00028e060b */
[----:B------:R0:W-:Y:S01]  /*a100*/  STL [R1+0x3b24], R0 ;  /* 0x003b240001007387 */ /* 0x0001e20000100800 */
[----:B----4-:R-:W-:Y:S01]  /*a110*/  IADD3 R3, P5, PT, R14, R8, RZ ;  /* 0x000000080e037210 */ /* 0x010fe20007fbe0ff */
[----:B0-----:R-:W-:Y:S01]  /*a120*/  IMAD.X R0, R10, 0x1, R12, P4 ;  /* 0x000000010a007824 */ /* 0x001fe200020e060c */
[----:B------:R-:W-:-:S03]  /*a130*/  IADD3 R2, P4, PT, R14, R9, RZ ;  /* 0x000000090e027210 */ /* 0x000fc60007f9e0ff */
[----:B------:R-:W-:Y:S04]  /*a140*/  STL [R1+0x3b2c], R3 ;  /* 0x003b2c0301007387 */ /* 0x000fe80000100800 */
[----:B------:R-:W3:Y:S04]  /*a150*/  LDL.LU R10, [R1+0x74] ;  /* 0x00007400010a7983 */ /* 0x000ee80000300800 */
[----:B------:R5:W-:Y:S04]  /*a160*/  STL [R1+0x3b20], R0 ;  /* 0x003b200001007387 */ /* 0x000be80000100800 */
[----:B------:R-:W-:Y:S04]  /*a170*/  STL [R1+0x3b18], R2 ;  /* 0x003b180201007387 */ /* 0x000fe80000100800 */
[----:B------:R-:W4:Y:S01]  /*a180*/  LDL.LU R14, [R1+0x140] ;  /* 0x00014000010e7983 */ /* 0x000f220000300800 */
[----:B-----5:R-:W-:-:S05]  /*a190*/  IMAD.X R0, R22, 0x1, R11, P3 ;  /* 0x0000000116007824 */ /* 0x020fca00018e060b */
[----:B------:R0:W-:Y:S01]  /*a1a0*/  STL [R1+0x3b14], R0 ;  /* 0x003b140001007387 */ /* 0x0001e20000100800 */
[C---:B------:R-:W-:Y:S01]  /*a1b0*/  IADD3 R3, P3, PT, R13.reuse, R8, RZ ;  /* 0x000000080d037210 */ /* 0x040fe20007f7e0ff */
[----:B0-----:R-:W-:Y:S01]  /*a1c0*/  IMAD.X R0, R22, 0x1, R12, P2 ;  /* 0x0000000116007824 */ /* 0x001fe200010e060c */
[----:B------:R-:W-:-:S03]  /*a1d0*/  IADD3 R2, P2, PT, R13, R9, RZ ;  /* 0x000000090d027210 */ /* 0x000fc60007f5e0ff */
[----:B------:R-:W-:Y:S04]  /*a1e0*/  STL [R1+0x3b1c], R3 ;  /* 0x003b1c0301007387 */ /* 0x000fe80000100800 */
        /* <DEDUP_REMOVED lines=14> */
[----:B0-----:R-:W-:-:S05]  /*a2d0*/  IMAD.X R2, R19, 0x1, R11, P5 ;  /* 0x0000000113027824 */ /* 0x001fca00028e060b */
[----:B------:R0:W-:Y:S01]  /*a2e0*/  STL [R1+0x3af4], R2 ;  /* 0x003af40201007387 */ /* 0x0001e20000100800 */
[----:B-1----:R-:W-:Y:S01]  /*a2f0*/  IADD3 R0, P5, PT, R17, R8, RZ ;  /* 0x0000000811007210 */ /* 0x002fe20007fbe0ff */
[----:B0-----:R-:W-:Y:S02]  /*a300*/  IMAD.X R2, R19, 0x1, R12, P4 ;  /* 0x0000000113027824 */ /* 0x001fe400020e060c */
[----:B------:R-:W5:Y:S04]  /*a310*/  LDL.LU R19, [R1+0x64] ;  /* 0x0000640001137983 */ /* 0x000f680000300800 */
[----:B------:R0:W-:Y:S04]  /*a320*/  STL [R1+0x3afc], R0 ;  /* 0x003afc0001007387 */ /* 0x0001e80000100800 */
[----:B------:R1:W-:Y:S01]  /*a330*/  STL [R1+0x3af0], R2 ;  /* 0x003af00201007387 */ /* 0x0003e20000100800 */
[----:B0-----:R-:W-:-:S03]  /*a340*/  IADD3 R0, P4, PT, R17, R9, RZ ;  /* 0x0000000911007210 */ /* 0x001fc60007f9e0ff */
[----:B------:R-:W5:Y:S01]  /*a350*/  LDL.LU R17, [R1+0x134] ;  /* 0x0001340001117983 */ /* 0x000f620000300800 */
[----:B-1----:R-:W-:-:S03]  /*a360*/  IMAD.X R2, R23, 0x1, R11, P3 ;  /* 0x0000000117027824 */ /* 0x002fc600018e060b */
[----:B------:R0:W-:Y:S04]  /*a370*/  STL [R1+0x3ae8], R0 ;  /* 0x003ae80001007387 */ /* 0x0001e80000100800 */
[----:B------:R1:W-:Y:S01]  /*a380*/  STL [R1+0x3ae4], R2 ;  /* 0x003ae40201007387 */ /* 0x0003e20000100800 */
[C---:B0-----:R-:W-:Y:S01]  /*a390*/  IADD3 R0, P3, PT, R18.reuse, R8, RZ ;  /* 0x0000000812007210 */ /* 0x041fe20007f7e0ff */
[----:B-1----:R-:W-:Y:S02]  /*a3a0*/  IMAD.X R2, R23, 0x1, R12, P2 ;  /* 0x0000000117027824 */ /* 0x002fe400010e060c */
[----:B------:R-:W5:Y:S04]  /*a3b0*/  LDL.LU R23, [R1+0x60] ;  /* 0x0000600001177983 */ /* 0x000f680000300800 */
[----:B------:R0:W-:Y:S04]  /*a3c0*/  STL [R1+0x3aec], R0 ;  /* 0x003aec0001007387 */ /* 0x0001e80000100800 */
[----:B------:R-:W-:Y:S01]  /*a3d0*/  STL [R1+0x3ae0], R2 ;  /* 0x003ae00201007387 */ /* 0x000fe20000100800 */
[----:B0-----:R-:W-:-:S03]  /*a3e0*/  IADD3 R0, P2, PT, R18, R9, RZ ;  /* 0x0000000912007210 */ /* 0x001fc60007f5e0ff */
[----:B------:R-:W5:Y:S04]  /*a3f0*/  LDL.LU R18, [R1+0x130] ;  /* 0x0001300001127983 */ /* 0x000f680000300800 */
[----:B------:R0:W-:Y:S01]  /*a400*/  STL [R1+0x3ad8], R0 ;  /* 0x003ad80001007387 */ /* 0x0001e20000100800 */
[C---:B--2---:R-:W-:Y:S02]  /*a410*/  IMAD.X R3, R16.reuse, 0x1, R11, P1 ;  /* 0x0000000110037824 */ /* 0x044fe400008e060b */
[----:B0-----:R-:W-:-:S03]  /*a420*/  IMAD.X R0, R16, 0x1, R12, P0 ;  /* 0x0000000110007824 */ /* 0x001fc600000e060c */
[----:B------:R-:W-:Y:S01]  /*a430*/  STL [R1+0x3ad4], R3 ;  /* 0x003ad40301007387 */ /* 0x000fe20000100800 */
[----:B------:R-:W-:-:S03]  /*a440*/  IADD3 R2, P1, PT, R15, R8, RZ ;  /* 0x000000080f027210 */ /* 0x000fc60007f3e0ff */
[----:B------:R-:W2:Y:S04]  /*a450*/  LDL.LU R16, [R1+0x5c] ;  /* 0x00005c0001107983 */ /* 0x000ea80000300800 */
[----:B------:R0:W-:Y:S04]  /*a460*/  STL [R1+0x3adc], R2 ;  /* 0x003adc0201007387 */ /* 0x0001e80000100800 */
[----:B------:R3:W-:Y:S01]  /*a470*/  STL [R1+0x3ad0], R0 ;  /* 0x003ad00001007387 */ /* 0x0007e20000100800 */
[----:B0-----:R-:W-:-:S03]  /*a480*/  IADD3 R2, P0, PT, R15, R9, RZ ;  /* 0x000000090f027210 */ /* 0x001fc60007f1e0ff */
[----:B------:R-:W2:Y:S04]  /*a490*/  LDL.LU R15, [R1+0x12c] ;  /* 0x00012c00010f7983 */ /* 0x000ea80000300800 */
[----:B------:R4:W-:Y:S01]  /*a4a0*/  STL [R1+0x3ac8], R2 ;  /* 0x003ac80201007387 */ /* 0x0009e20000100800 */
        /* <DEDUP_REMOVED lines=10> */
[----:B------:R0:W-:Y:S04]  /*a550*/  STL [R1+0x3ab8], R2 ;  /* 0x003ab80201007387 */ /* 0x0001e80000100800 */
[----:B------:R1:W-:Y:S01]  /*a560*/  STL [R1+0x3ab4], R0 ;  /* 0x003ab40001007387 */ /* 0x0003e20000100800 */
[C---:B------:R-:W-:Y:S01]  /*a570*/  IADD3 R3, P3, PT, R13.reuse, R8, RZ ;  /* 0x000000080d037210 */ /* 0x040fe20007f7e0ff */
[----:B0-----:R-:W-:Y:S01]  /*a580*/  IMAD.X R2, R22, 0x1, R12, P2 ;  /* 0x0000000116027824 */ /* 0x001fe200010e060c */
[----:B-1----:R-:W-:-:S03]  /*a590*/  IADD3 R0, P2, PT, R13, R9, RZ ;  /* 0x000000090d007210 */ /* 0x002fc60007f5e0ff */
[----:B------:R-:W-:Y:S04]  /*a5a0*/  STL [R1+0x3abc], R3 ;  /* 0x003abc0301007387 */ /* 0x000fe80000100800 */
[----:B------:R-:W5:Y:S04]  /*a5b0*/  LDL.LU R13, [R1+0x54] ;  /* 0x00005400010d7983 */ /* 0x000f680000300800 */
[----:B------:R0:W-:Y:S04]  /*a5c0*/  STL [R1+0x3ab0], R2 ;  /* 0x003ab00201007387 */ /* 0x0001e80000100800 */
[----:B------:R1:W-:Y:S04]  /*a5d0*/  STL [R1+0x3aa8], R0 ;  /* 0x003aa80001007387 */ /* 0x0003e80000100800 */
[----:B------:R-:W5:Y:S01]  /*a5e0*/  LDL.LU R22, [R1+0x124] ;  /* 0x0001240001167983 */ /* 0x000f620000300800 */
[----:B0-----:R-:W-:-:S02]  /*a5f0*/  IMAD.X R2, R21, 0x1, R11, P1 ;  /* 0x0000000115027824 */ /* 0x001fc400008e060b */
[----:B------:R-:W-:Y:S01]  /*a600*/  IMAD.X R3, R21, 0x1, R12, P0 ;  /* 0x0000000115037824 */ /* 0x000fe200000e060c */
[C---:B-1----:R-:W-:Y:S02]  /*a610*/  IADD3 R0, P1, PT, R20.reuse, R8, RZ ;  /* 0x0000000814007210 */ /* 0x042fe40007f3e0ff */
[----:B------:R0:W-:Y:S04]  /*a620*/  STL [R1+0x3aa4], R2 ;  /* 0x003aa40201007387 */ /* 0x0001e80000100800 */
[----:B------:R1:W-:Y:S01]  /*a630*/  STL [R1+0x3aac], R0 ;  /* 0x003aac0001007387 */ /* 0x0003e20000100800 */
[----:B0-----:R-:W-:-:S03]  /*a640*/  IADD3 R2, P0, PT, R20, R9, RZ ;  /* 0x0000000914027210 */ /* 0x001fc60007f1e0ff */
[----:B------:R0:W-:Y:S04]  /*a650*/  STL [R1+0x3aa0], R3 ;  /* 0x003aa00301007387 */ /* 0x0001e80000100800 */
[----:B------:R-:W5:Y:S04]  /*a660*/  LDL.LU R21, [R1+0x50] ;  /* 0x0000500001157983 */ /* 0x000f680000300800 */
[----:B------:R0:W-:Y:S04]  /*a670*/  STL [R1+0x3a98], R2 ;  /* 0x003a980201007387 */ /* 0x0001e80000100800 */
[----:B------:R-:W5:Y:S01]  /*a680*/  LDL.LU R20, [R1+0x120] ;  /* 0x0001200001147983 */ /* 0x000f620000300800 */
[----:B-1----:R-:W-:-:S02]  /*a690*/  IMAD.X R0, R19, 0x1, R11, P5 ;  /* 0x0000000113007824 */ /* 0x002fc400028e060b */
[----:B0-----:R-:W-:-:S03]  /*a6a0*/  IMAD.X R3, R19, 0x1, R12, P4 ;  /* 0x0000000113037824 */ /* 0x001fc600020e060c */
[----:B------:R0:W-:Y:S01]  /*a6b0*/  STL [R1+0x3a94], R0 ;  /* 0x003a940001007387 */ /* 0x0001e20000100800 */
[----:B------:R-:W-:-:S05]  /*a6c0*/  IADD3 R2, P5, PT, R17, R8, RZ ;  /* 0x0000000811027210 */ /* 0x000fca0007fbe0ff */
[----:B------:R1:W-:Y:S04]  /*a6d0*/  STL [R1+0x3a9c], R2 ;  /* 0x003a9c0201007387 */ /* 0x0003e80000100800 */
[----:B------:R1:W-:Y:S04]  /*a6e0*/  STL [R1+0x3a90], R3 ;  /* 0x003a900301007387 */ /* 0x0003e80000100800 */
[----:B------:R-:W5:Y:S01]  /*a6f0*/  LDL.LU R19, [R1+0x48] ;  /* 0x0000480001137983 */ /* 0x000f620000300800 */
[----:B0-----:R-:W-:Y:S01]  /*a700*/  IADD3 R0, P4, PT, R17, R9, RZ ;  /* 0x0000000911007210 */ /* 0x001fe20007f9e0ff */
[----:B-1----:R-:W-:-:S04]  /*a710*/  IMAD.X R2, R23, 0x1, R11, P3 ;  /* 0x0000000117027824 */ /* 0x002fc800018e060b */
[----:B------:R0:W-:Y:S01]  /*a720*/  STL [R1+0x3a88], R0 ;  /* 0x003a880001007387 */ /* 0x0001e20000100800 */
[----:B------:R-:W-:-:S03]  /*a730*/  IMAD.X R3, R23, 0x1, R12, P2 ;  /* 0x0000000117037824 */ /* 0x000fc600010e060c */
[----:B------:R-:W-:Y:S04]  /*a740*/  STL [R1+0x3a84], R2 ;  /* 0x003a840201007387 */ /* 0x000fe80000100800 */
[----:B------:R-:W5:Y:S01]  /*a750*/  LDL.LU R17, [R1+0x11c] ;  /* 0x00011c0001117983 */ /* 0x000f620000300800 */
[----:B0-----:R-:W-:-:S05]  /*a760*/  IADD3 R0, P3, PT, R18, R8, RZ ;  /* 0x0000000812007210 */ /* 0x001fca0007f7e0ff */
[----:B------:R0:W-:Y:S04]  /*a770*/  STL [R1+0x3a8c], R0 ;  /* 0x003a8c0001007387 */ /* 0x0001e80000100800 */
[----:B------:R-:W-:Y:S01]  /*a780*/  STL [R1+0x3a80], R3 ;  /* 0x003a800301007387 */ /* 0x000fe20000100800 */
[----:B0-----:R-:W-:-:S03]  /*a790*/  IADD3 R0, P2, PT, R18, R9, RZ ;  /* 0x0000000912007210 */ /* 0x001fc60007f5e0ff */
[----:B------:R-:W5:Y:S04]  /*a7a0*/  LDL.LU R18, [R1+0x44] ;  /* 0x0000440001127983 */ /* 0x000f680000300800 */
[----:B------:R0:W-:Y:S04]  /*a7b0*/  STL [R1+0x3a78], R0 ;  /* 0x003a780001007387 */ /* 0x0001e80000100800 */
[----:B0-----:R-:W5:Y:S01]  /*a7c0*/  LDL.LU R0, [R1+0x118] ;  /* 0x0001180001007983 */ /* 0x001f620000300800 */
[C---:B--2---:R-:W-:Y:S02]  /*a7d0*/  IMAD.X R2, R16.reuse, 0x1, R11, P1 ;  /* 0x0000000110027824 */ /* 0x044fe400008e060b */
[----:B------:R-:W-:-:S03]  /*a7e0*/  IMAD.X R16, R16, 0x1, R12, P0 ;  /* 0x0000000110107824 */ /* 0x000fc600000e060c */
[----:B------:R0:W-:Y:S02]  /*a7f0*/  STL [R1+0x3a74], R2 ;  /* 0x003a740201007387 */ /* 0x0001e40000100800 */
[C---:B0-----:R-:W-:Y:S02]  /*a800*/  IADD3 R2, P1, PT, R15.reuse, R8, RZ ;  /* 0x000000080f027210 */ /* 0x041fe40007f3e0ff */
[----:B------:R-:W-:-:S03]  /*a810*/  IADD3 R3, P0, PT, R15, R9, RZ ;  /* 0x000000090f037210 */ /* 0x000fc60007f1e0ff */
[----:B------:R-:W-:Y:S04]  /*a820*/  STL [R1+0x3a7c], R2 ;  /* 0x003a7c0201007387 */ /* 0x000fe80000100800 */
[----:B------:R0:W-:Y:S04]  /*a830*/  STL [R1+0x3a70], R16 ;  /* 0x003a701001007387 */ /* 0x0001e80000100800 */
[----:B0-----:R-:W2:Y:S04]  /*a840*/  LDL.LU R16, [R1+0x40] ;  /* 0x0000400001107983 */ /* 0x001ea80000300800 */
[----:B------:R-:W-:Y:S04]  /*a850*/  STL [R1+0x3a68], R3 ;  /* 0x003a680301007387 */ /* 0x000fe80000100800 */
[----:B------:R-:W2:Y:S01]  /*a860*/  LDL.LU R15, [R1+0x114] ;  /* 0x00011400010f7983 */ /* 0x000ea20000300800 */
[----:B---3--:R-:W-:-:S05]  /*a870*/  IMAD.X R2, R10, 0x1, R11, P5 ;  /* 0x000000010a027824 */ /* 0x008fca00028e060b */
[----:B------:R0:W-:Y:S04]  /*a880*/  STL [R1+0x3a64], R2 ;  /* 0x003a640201007387 */ /* 0x0001e80000100800 */
[----:B------:R-:W3:Y:S01]  /*a890*/  LDL.LU R23, [R1+0x3c] ;  /* 0x00003c0001177983 */ /* 0x000ee20000300800 */
[----:B0-----:R-:W-:Y:S01]  /*a8a0*/  IMAD.X R2, R10, 0x1, R12, P4 ;  /* 0x000000010a027824 */ /* 0x001fe200020e060c */
[----:B----4-:R-:W-:-:S05]  /*a8b0*/  IADD3 R3, P5, PT, R14, R8, RZ ;  /* 0x000000080e037210 */ /* 0x010fca0007fbe0ff */
[----:B------:R0:W-:Y:S04]  /*a8c0*/  STL [R1+0x3a6c], R3 ;  /* 0x003a6c0301007387 */ /* 0x0001e80000100800 */
[----:B------:R5:W-:Y:S01]  /*a8d0*/  STL [R1+0x3a60], R2 ;  /* 0x003a600201007387 */ /* 0x000be20000100800 */
[----:B0-----:R-:W-:-:S03]  /*a8e0*/  IADD3 R3, P4, PT, R14, R9, RZ ;  /* 0x000000090e037210 */ /* 0x001fc60007f9e0ff */
[----:B------:R-:W4:Y:S01]  /*a8f0*/  LDL.LU R14, [R1+0x110] ;  /* 0x00011000010e7983 */ /* 0x000f220000300800 */
[----:B-----5:R-:W-:-:S03]  /*a900*/  IMAD.X R2, R13, 0x1, R11, P3 ;  /* 0x000000010d027824 */ /* 0x020fc600018e060b */
[----:B------:R-:W-:Y:S04]  /*a910*/  STL [R1+0x3a58], R3 ;  /* 0x003a580301007387 */ /* 0x000fe80000100800 */
[----:B------:R0:W-:Y:S02]  /*a920*/  STL [R1+0x3a54], R2 ;  /* 0x003a540201007387 */ /* 0x0001e40000100800 */
[----:B0-----:R-:W-:Y:S02]  /*a930*/  IMAD.X R2, R13, 0x1, R12, P2 ;  /* 0x000000010d027824 */ /* 0x001fe400010e060c */
[----:B------:R-:W5:Y:S01]  /*a940*/  LDL.LU R13, [R1+0x38] ;  /* 0x00003800010d7983 */ /* 0x000f620000300800 */
[----:B------:R-:W-:-:S05]  /*a950*/  IADD3 R3, P3, PT, R22, R8, RZ ;  /* 0x0000000816037210 */ /* 0x000fca0007f7e0ff */
[----:B------:R-:W-:Y:S04]  /*a960*/  STL [R1+0x3a5c], R3 ;  /* 0x003a5c0301007387 */ /* 0x000fe80000100800 */
[----:B------:R-:W5:Y:S04]  /*a970*/  LDL.LU R10, [R1+0x10c] ;  /* 0x00010c00010a7983 */ /* 0x000f680000300800 */
[----:B------:R0:W-:Y:S02]  /*a980*/  STL [R1+0x3a50], R2 ;  /* 0x003a500201007387 */ /* 0x0001e40000100800 */
[----:B0-----:R-:W-:Y:S01]  /*a990*/  IADD3 R2, P2, PT, R22, R9, RZ ;  /* 0x0000000916027210 */ /* 0x001fe20007f5e0ff */
[----:B------:R-:W-:Y:S01]  /*a9a0*/  IMAD.X R22, R21, 0x1, R11, P1 ;  /* 0x0000000115167824 */ /* 0x000fe200008e060b */
[----:B------:R-:W-:-:S03]  /*a9b0*/  IADD3 R3, P1, PT, R20, R8, RZ ;  /* 0x0000000814037210 */ /* 0x000fc60007f3e0ff */
[----:B------:R0:W-:Y:S04]  /*a9c0*/  STL [R1+0x3a48], R2 ;  /* 0x003a480201007387 */ /* 0x0001e80000100800 */
[----:B------:R1:W-:Y:S01]  /*a9d0*/  STL [R1+0x3a44], R22 ;  /* 0x003a441601007387 */ /* 0x0003e20000100800 */
[----:B0-----:R-:W-:-:S03]  /*a9e0*/  IMAD.X R2, R21, 0x1, R12, P0 ;  /* 0x0000000115027824 */ /* 0x001fc600000e060c */
[----:B-1----:R-:W5:Y:S04]  /*a9f0*/  LDL.LU R22, [R1+0x34] ;  /* 0x0000340001167983 */ /* 0x002f680000300800 */
[----:B------:R0:W-:Y:S04]  /*aa00*/  STL [R1+0x3a4c], R3 ;  /* 0x003a4c0301007387 */ /* 0x0001e80000100800 */
[----:B------:R-:W5:Y:S04]  /*aa10*/  LDL.LU R21, [R1+0x108] ;  /* 0x0001080001157983 */ /* 0x000f680000300800 */
[----:B------:R1:W-:Y:S01]  /*aa20*/  STL [R1+0x3a40], R2 ;  /* 0x003a400201007387 */ /* 0x0003e20000100800 */
[----:B0-----:R-:W-:Y:S01]  /*aa30*/  IMAD.X R3, R19, 0x1, R11, P5 ;  /* 0x0000000113037824 */ /* 0x001fe200028e060b */
[----:B-1----:R-:W-:-:S02]  /*aa40*/  IADD3 R2, P0, PT, R20, R9, RZ ;  /* 0x0000000914027210 */ /* 0x002fc40007f1e0ff */
[----:B------:R-:W5:Y:S04]  /*aa50*/  LDL.LU R20, [R1+0x30] ;  /* 0x0000300001147983 */ /* 0x000f680000300800 */
[----:B------:R-:W-:Y:S04]  /*aa60*/  STL [R1+0x3a38], R2 ;  /* 0x003a380201007387 */ /* 0x000fe80000100800 */
[----:B------:R0:W-:Y:S02]  /*aa70*/  STL [R1+0x3a34], R3 ;  /* 0x003a340301007387 */ /* 0x0001e40000100800 */
[----:B0-----:R-:W-:-:S02]  /*aa80*/  IMAD.X R3, R19, 0x1, R12, P4 ;  /* 0x0000000113037824 */ /* 0x001fc400020e060c */
[----:B------:R-:W5:Y:S01]  /*aa90*/  LDL.LU R19, [R1+0x104] ;  /* 0x0001040001137983 */ /* 0x000f620000300800 */
[----:B------:R-:W-:-:S05]  /*aaa0*/  IADD3 R2, P5, PT, R17, R8, RZ ;  /* 0x0000000811027210 */ /* 0x000fca0007fbe0ff */
[----:B------:R0:W-:Y:S04]  /*aab0*/  STL [R1+0x3a3c], R2 ;  /* 0x003a3c0201007387 */ /* 0x0001e80000100800 */
[----:B------:R1:W-:Y:S01]  /*aac0*/  STL [R1+0x3a30], R3 ;  /* 0x003a300301007387 */ /* 0x0003e20000100800 */
[----:B0-----:R-:W-:Y:S01]  /*aad0*/  IADD3 R2, P4, PT, R17, R9, RZ ;  /* 0x0000000911027210 */ /* 0x001fe20007f9e0ff */
[----:B------:R-:W-:-:S04]  /*aae0*/  IMAD.X R17, R18, 0x1, R11, P3 ;  /* 0x0000000112117824 */ /* 0x000fc800018e060b */
[----:B------:R-:W-:Y:S04]  /*aaf0*/  STL [R1+0x3a28], R2 ;  /* 0x003a280201007387 */ /* 0x000fe80000100800 */
[----:B------:R0:W-:Y:S01]  /*ab00*/  STL [R1+0x3a24], R17 ;  /* 0x003a241101007387 */ /* 0x0001e20000100800 */
[----:B-1----:R-:W-:-:S03]  /*ab10*/  IADD3 R3, P3, PT, R0, R8, RZ ;  /* 0x0000000800037210 */ /* 0x002fc60007f7e0ff */
[----:B0-----:R-:W5:Y:S01]  /*ab20*/  LDL.LU R17, [R1+0x2c] ;  /* 0x00002c0001117983 */ /* 0x001f620000300800 */
[----:B------:R-:W-:-:S03]  /*ab30*/  IMAD.X R2, R18, 0x1, R12, P2 ;  /* 0x0000000112027824 */ /* 0x000fc600010e060c */
[----:B------:R0:W-:Y:S04]  /*ab40*/  STL [R1+0x3a2c], R3 ;  /* 0x003a2c0301007387 */ /* 0x0001e80000100800 */
[----:B------:R-:W5:Y:S01]  /*ab50*/  LDL.LU R18, [R1+0x100] ;  /* 0x0001000001127983 */ /* 0x000f620000300800 */
[----:B0-----:R-:W-:-:S03]  /*ab60*/  IADD3 R3, P2, PT, R0, R9, RZ ;  /* 0x0000000900037210 */ /* 0x001fc60007f5e0ff */
[----:B------:R2:W-:Y:S04]  /*ab70*/  STL [R1+0x3a20], R2 ;  /* 0x003a200201007387 */ /* 0x0005e80000100800 */
[----:B------:R0:W-:Y:S01]  /*ab80*/  STL [R1+0x3a18], R3 ;  /* 0x003a180301007387 */ /* 0x0001e20000100800 */
[C---:B--2---:R-:W-:Y:S02]  /*ab90*/  IMAD.X R2, R16.reuse, 0x1, R11, P1 ;  /* 0x0000000110027824 */ /* 0x044fe400008e060b */
[----:B0-----:R-:W-:Y:S01]  /*aba0*/  IMAD.X R3, R16, 0x1, R12, P0 ;  /* 0x0000000110037824 */ /* 0x001fe200000e060c */
[C---:B------:R-:W-:Y:S02]  /*abb0*/  IADD3 R0, P1, PT, R15.reuse, R8, RZ ;  /* 0x000000080f007210 */ /* 0x040fe40007f3e0ff */
[----:B------:R0:W-:Y:S04]  /*abc0*/  STL [R1+0x3a14], R2 ;  /* 0x003a140201007387 */ /* 0x0001e80000100800 */
[----:B------:R3:W-:Y:S04]  /*abd0*/  STL [R1+0x3a1c], R0 ;  /* 0x003a1c0001007387 */ /* 0x0007e80000100800 */
[----:B------:R-:W-:Y:S04]  /*abe0*/  STL [R1+0x3a10], R3 ;  /* 0x003a100301007387 */ /* 0x000fe80000100800 */
[----:B------:R-:W2:Y:S01]  /*abf0*/  LDL.LU R16, [R1+0x28] ;  /* 0x0000280001107983 */ /* 0x000ea20000300800 */
[----:B0-----:R-:W-:-:S05]  /*ac00*/  IADD3 R2, P0, PT, R15, R9, RZ ;  /* 0x000000090f027210 */ /* 0x001fca0007f1e0ff */
[----:B------:R0:W-:Y:S04]  /*ac10*/  STL [R1+0x3a08], R2 ;  /* 0x003a080201007387 */ /* 0x0001e80000100800 */
[----:B------:R-:W2:Y:S01]  /*ac20*/  LDL.LU R15, [R1+0xfc] ;  /* 0x0000fc00010f7983 */ /* 0x000ea20000300800 */
[C---:B---3--:R-:W-:Y:S02]  /*ac30*/  IMAD.X R0, R23.reuse, 0x1, R11, P5 ;  /* 0x0000000117007824 */ /* 0x048fe400028e060b */
[----:B0-----:R-:W-:-:S03]  /*ac40*/  IMAD.X R2, R23, 0x1, R12, P4 ;  /* 0x0000000117027824 */ /* 0x001fc600020e060c */
[----:B------:R0:W-:Y:S01]  /*ac50*/  STL [R1+0x3a04], R0 ;  /* 0x003a040001007387 */ /* 0x0001e20000100800 */
[C---:B----4-:R-:W-:Y:S02]  /*ac60*/  IADD3 R3, P5, PT, R14.reuse, R8, RZ ;  /* 0x000000080e037210 */ /* 0x050fe40007fbe0ff */
[----:B0-----:R-:W-:-:S03]  /*ac70*/  IADD3 R0, P4, PT, R14, R9, RZ ;  /* 0x000000090e007210 */ /* 0x001fc60007f9e0ff */
[----:B------:R5:W-:Y:S04]  /*ac80*/  STL [R1+0x3a0c], R3 ;  /* 0x003a0c0301007387 */ /* 0x000be80000100800 */
[----:B------:R0:W-:Y:S04]  /*ac90*/  STL [R1+0x3a00], R2 ;  /* 0x003a000201007387 */ /* 0x0001e80000100800 */
[----:B------:R1:W-:Y:S01]  /*aca0*/  STL [R1+0x39f8], R0 ;  /* 0x0039f80001007387 */ /* 0x0003e20000100800 */
[----:B-----5:R-:W-:-:S05]  /*acb0*/  IMAD.X R3, R13, 0x1, R11, P3 ;  /* 0x000000010d037824 */ /* 0x020fca00018e060b */
[----:B------:R3:W-:Y:S04]  /*acc0*/  STL [R1+0x39f4], R3 ;  /* 0x0039f40301007387 */ /* 0x0007e80000100800 */
[----:B------:R-:W4:Y:S01]  /*acd0*/  LDL.LU R14, [R1+0x24] ;  /* 0x00002400010e7983 */ /* 0x000f220000300800 */
[----:B0-----:R-:W-:Y:S01]  /*ace0*/  IADD3 R2, P3, PT, R10, R8, RZ ;  /* 0x000000080a027210 */ /* 0x001fe20007f7e0ff */
[----:B-1----:R-:W-:-:S04]  /*acf0*/  IMAD.X R0, R13, 0x1, R12, P2 ;  /* 0x000000010d007824 */ /* 0x002fc800010e060c */
[----:B------:R0:W-:Y:S04]  /*ad00*/  STL [R1+0x39fc], R2 ;  /* 0x0039fc0201007387 */ /* 0x0001e80000100800 */
[----:B------:R-:W5:Y:S01]  /*ad10*/  LDL.LU R13, [R1+0xf8] ;  /* 0x0000f800010d7983 */ /* 0x000f620000300800 */
[----:B---3--:R-:W-:-:S03]  /*ad20*/  IADD3 R3, P2, PT, R10, R9, RZ ;  /* 0x000000090a037210 */ /* 0x008fc60007f5e0ff */
[----:B------:R-:W-:Y:S04]  /*ad30*/  STL [R1+0x39f0], R0 ;  /* 0x0039f00001007387 */ /* 0x000fe80000100800 */
[----:B------:R1:W-:Y:S01]  /*ad40*/  STL [R1+0x39e8], R3 ;  /* 0x0039e80301007387 */ /* 0x0003e20000100800 */
[C---:B0-----:R-:W-:Y:S02]  /*ad50*/  IMAD.X R2, R22.reuse, 0x1, R11, P1 ;  /* 0x0000000116027824 */ /* 0x041fe400008e060b */
[----:B-1----:R-:W-:Y:S01]  /*ad60*/  IMAD.X R3, R22, 0x1, R12, P0 ;  /* 0x0000000116037824 */ /* 0x002fe200000e060c */
[C---:B------:R-:W-:Y:S02]  /*ad70*/  IADD3 R0, P1, PT, R21.reuse, R8, RZ ;  /* 0x0000000815007210 */ /* 0x040fe40007f3e0ff */
[----:B------:R0:W-:Y:S04]  /*ad80*/  STL [R1+0x39e4], R2 ;  /* 0x0039e40201007387 */ /* 0x0001e80000100800 */
[----:B------:R1:W-:Y:S04]  /*ad90*/  STL [R1+0x39ec], R0 ;  /* 0x0039ec0001007387 */ /* 0x0003e80000100800 */
[----:B------:R3:W-:Y:S01]  /*ada0*/  STL [R1+0x39e0], R3 ;  /* 0x0039e00301007387 */ /* 0x0007e20000100800 */
[----:B0-----:R-:W-:-:S03]  /*adb0*/  IADD3 R2, P0, PT, R21, R9, RZ ;  /* 0x0000000915027210 */ /* 0x001fc60007f1e0ff */
[----:B------:R-:W5:Y:S04]  /*adc0*/  LDL.LU R25, [R1+0x20] ;  /* 0x0000200001197983 */ /* 0x000f680000300800 */
[----:B------:R0:W-:Y:S01]  /*add0*/  STL [R1+0x39d8], R2 ;  /* 0x0039d80201007387 */ /* 0x0001e20000100800 */
[----:B-1----:R-:W-:-:S03]  /*ade0*/  IMAD.X R0, R20, 0x1, R11, P5 ;  /* 0x0000000114007824 */ /* 0x002fc600028e060b */
[----:B---3--:R-:W3:Y:S04]  /*adf0*/  LDL.LU R3, [R1+0xf4] ;  /* 0x0000f40001037983 */ /* 0x008ee80000300800 */
[----:B------:R1:W-:Y:S01]  /*ae00*/  STL [R1+0x39d4], R0 ;  /* 0x0039d40001007387 */ /* 0x0003e20000100800 */
[----:B0-----:R-:W-:Y:S01]  /*ae10*/  IMAD.X R2, R20, 0x1, R12, P4 ;  /* 0x0000000114027824 */ /* 0x001fe200020e060c */
[----:B------:R-:W-:-:S05]  /*ae20*/  IADD3 R10, P5, PT, R19, R8, RZ ;  /* 0x00000008130a7210 */ /* 0x000fca0007fbe0ff */
[----:B------:R-:W-:Y:S04]  /*ae30*/  STL [R1+0x39dc], R10 ;  /* 0x0039dc0a01007387 */ /* 0x000fe80000100800 */
[----:B------:R-:W3:Y:S04]  /*ae40*/  LDL.LU R24, [R1+0x1c] ;  /* 0x00001c0001187983 */ /* 0x000ee80000300800 */
[----:B------:R0:W-:Y:S01]  /*ae50*/  STL [R1+0x39d0], R2 ;  /* 0x0039d00201007387 */ /* 0x0001e20000100800 */
[----:B-1----:R-:W-:-:S03]  /*ae60*/  IADD3 R0, P4, PT, R19, R9, RZ ;  /* 0x0000000913007210 */ /* 0x002fc60007f9e0ff */
[----:B0-----:R-:W3:Y:S04]  /*ae70*/  LDL.LU R2, [R1+0xf0] ;  /* 0x0000f00001027983 */ /* 0x001ee80000300800 */
[----:B------:R0:W-:Y:S04]  /*ae80*/  STL [R1+0x39c8], R0 ;  /* 0x0039c80001007387 */ /* 0x0001e80000100800 */
[----:B------:R-:W3:Y:S01]  /*ae90*/  LDL.LU R23, [R1+0x18] ;  /* 0x0000180001177983 */ /* 0x000ee20000300800 */
[----:B0-----:R-:W-:-:S05]  /*aea0*/  IMAD.X R0, R17, 0x1, R11, P3 ;  /* 0x0000000111007824 */ /* 0x001fca00018e060b */
[----:B------:R0:W-:Y:S01]  /*aeb0*/  STL [R1+0x39c4], R0 ;  /* 0x0039c40001007387 */ /* 0x0001e20000100800 */
[----:B------:R-:W-:-:S03]  /*aec0*/  IADD3 R10, P3, PT, R18, R8, RZ ;  /* 0x00000008120a7210 */ /* 0x000fc60007f7e0ff */
        /* <DEDUP_REMOVED lines=9> */
[----:B--2---:R-:W-:-:S05]  /*af60*/  IMAD.X R18, R16, 0x1, R11, P1 ;  /* 0x0000000110127824 */ /* 0x004fca00008e060b */
[----:B------:R1:W-:Y:S04]  /*af70*/  STL [R1+0x39b4], R18 ;  /* 0x0039b41201007387 */ /* 0x0003e80000100800 */
[----:B------:R-:W2:Y:S01]  /*af80*/  LDL.LU R20, [R1+0xe4] ;  /* 0x0000e40001147983 */ /* 0x000ea20000300800 */
[----:B0-----:R-:W-:Y:S01]  /*af90*/  IADD3 R17, P1, PT, R15, R8, RZ ;  /* 0x000000080f117210 */ /* 0x001fe20007f3e0ff */
[----:B------:R-:W-:-:S04]  /*afa0*/  IMAD.X R16, R16, 0x1, R12, P0 ;  /* 0x0000000110107824 */ /* 0x000fc800000e060c */
[----:B------:R0:W-:Y:S04]  /*afb0*/  STL [R1+0x39bc], R17 ;  /* 0x0039bc1101007387 */ /* 0x0001e80000100800 */
[----:B------:R-:W2:Y:S04]  /*afc0*/  LDL.LU R19, [R1+0xc] ;  /* 0x00000c0001137983 */ /* 0x000ea80000300800 */
[----:B------:R4:W-:Y:S04]  /*afd0*/  STL [R1+0x39b0], R16 ;  /* 0x0039b01001007387 */ /* 0x0009e80000100800 */
[----:B-1----:R-:W2:Y:S01]  /*afe0*/  LDL.LU R18, [R1+0xe0] ;  /* 0x0000e00001127983 */ /* 0x002ea20000300800 */
[----:B------:R-:W-:-:S05]  /*aff0*/  IADD3 R15, P0, PT, R15, R9, RZ ;  /* 0x000000090f0f7210 */ /* 0x000fca0007f1e0ff */
[----:B------:R5:W-:Y:S04]  /*b000*/  STL [R1+0x39a8], R15 ;  /* 0x0039a80f01007387 */ /* 0x000be80000100800 */
[----:B0-----:R-:W2:Y:S01]  /*b010*/  LDL.LU R17, [R1+0x8] ;  /* 0x0000080001117983 */ /* 0x001ea20000300800 */
[----:B----4-:R-:W-:-:S05]  /*b020*/  IMAD.X R16, R14, 0x1, R11, P5 ;  /* 0x000000010e107824 */ /* 0x010fca00028e060b */
[----:B------:R0:W-:Y:S01]  /*b030*/  STL [R1+0x39a4], R16 ;  /* 0x0039a41001007387 */ /* 0x0001e20000100800 */
[----:B-----5:R-:W-:-:S03]  /*b040*/  IADD3 R15, P5, PT, R13, R8, RZ ;  /* 0x000000080d0f7210 */ /* 0x020fc60007fbe0ff */
[----:B0-----:R-:W4:Y:S04]  /*b050*/  LDL.LU R16, [R1+0xdc] ;  /* 0x0000dc0001107983 */ /* 0x001f280000300800 */
[----:B------:R0:W-:Y:S02]  /*b060*/  STL [R1+0x39ac], R15 ;  /* 0x0039ac0f01007387 */ /* 0x0001e40000100800 */
[----:B0-----:R-:W-:Y:S02]  /*b070*/  IMAD.X R15, R14, 0x1, R12, P4 ;  /* 0x000000010e0f7824 */ /* 0x001fe400020e060c */
[----:B------:R-:W5:Y:S04]  /*b080*/  LDL.LU R14, [R1+0x4] ;  /* 0x00000400010e7983 */ /* 0x000f680000300800 */
[----:B------:R0:W-:Y:S04]  /*b090*/  STL [R1+0x39a0], R15 ;  /* 0x0039a00f01007387 */ /* 0x0001e80000100800 */
[----:B0-----:R-:W4:Y:S01]  /*b0a0*/  LDL.LU R15, [R1+0xd8] ;  /* 0x0000d800010f7983 */ /* 0x001f220000300800 */
[----:B------:R-:W-:-:S05]  /*b0b0*/  IADD3 R13, P4, PT, R13, R9, RZ ;  /* 0x000000090d0d7210 */ /* 0x000fca0007f9e0ff */
[----:B------:R0:W-:Y:S02]  /*b0c0*/  STL [R1+0x3998], R13 ;  /* 0x0039980d01007387 */ /* 0x0001e40000100800 */
[C---:B0-----:R-:W-:Y:S02]  /*b0d0*/  IMAD.X R13, R25.reuse, 0x1, R11, P3 ;  /* 0x00000001190d7824 */ /* 0x041fe400018e060b */
[----:B------:R-:W-:-:S03]  /*b0e0*/  IMAD.X R25, R25, 0x1, R12, P2 ;  /* 0x0000000119197824 */ /* 0x000fc600010e060c */
[----:B------:R3:W-:Y:S02]  /*b0f0*/  STL [R1+0x3994], R13 ;  /* 0x0039940d01007387 */ /* 0x0007e40000100800 */
[C---:B---3--:R-:W-:Y:S02]  /*b100*/  IADD3 R13, P3, PT, R3.reuse, R8, RZ ;  /* 0x00000008030d7210 */ /* 0x048fe40007f7e0ff */
[----:B------:R-:W-:-:S03]  /*b110*/  IADD3 R3, P2, PT, R3, R9, RZ ;  /* 0x0000000903037210 */ /* 0x000fc60007f5e0ff */
[----:B------:R0:W-:Y:S04]  /*b120*/  STL [R1+0x399c], R13 ;  /* 0x00399c0d01007387 */ /* 0x0001e80000100800 */
[----:B0-----:R-:W3:Y:S04]  /*b130*/  LDL.LU R13, [R1] ;  /* 0x00000000010d7983 */ /* 0x001ee80000300800 */
[----:B------:R0:W-:Y:S04]  /*b140*/  STL [R1+0x3990], R25 ;  /* 0x0039901901007387 */ /* 0x0001e80000100800 */
[----:B0-----:R-:W3:Y:S04]  /*b150*/  LDL.LU R25, [R1+0x4038] ;  /* 0x0040380001197983 */ /* 0x001ee80000300800 */
[----:B------:R0:W-:Y:S02]  /*b160*/  STL [R1+0x3988], R3 ;  /* 0x0039880301007387 */ /* 0x0001e40000100800 */
[----:B0-----:R-:W-:-:S02]  /*b170*/  IMAD.X R3, R24, 0x1, R11, P1 ;  /* 0x0000000118037824 */ /* 0x001fc400008e060b */
[----:B------:R-:W-:-:S03]  /*b180*/  IMAD.X R24, R24, 0x1, R12, P0 ;  /* 0x0000000118187824 */ /* 0x000fc600000e060c */
[----:B------:R0:W-:Y:S02]  /*b190*/  STL [R1+0x3984], R3 ;  /* 0x0039840301007387 */ /* 0x0001e40000100800 */
[C---:B0-----:R-:W-:Y:S02]  /*b1a0*/  IADD3 R3, P1, PT, R2.reuse, R8, RZ ;  /* 0x0000000802037210 */ /* 0x041fe40007f3e0ff */
[----:B------:R-:W-:-:S03]  /*b1b0*/  IADD3 R2, P0, PT, R2, R9, RZ ;  /* 0x0000000902027210 */ /* 0x000fc60007f1e0ff */
[----:B------:R0:W-:Y:S04]  /*b1c0*/  STL [R1+0x398c], R3 ;  /* 0x00398c0301007387 */ /* 0x0001e80000100800 */
[----:B0-----:R-:W3:Y:S04]  /*b1d0*/  LDL.LU R3, [R1+0x4034] ;  /* 0x0040340001037983 */ /* 0x001ee80000300800 */
        /* <DEDUP_REMOVED lines=26> */
[C---:B--2---:R-:W-:Y:S02]  /*b380*/  IADD3 R10, P1, PT, R20.reuse, R8, RZ ;  /* 0x00000008140a7210 */ /* 0x044fe40007f3e0ff */
[----:B------:R-:W-:-:S03]  /*b390*/  IADD3 R20, P0, PT, R20, R9, RZ ;  /* 0x0000000914147210 */ /* 0x000fc60007f1e0ff */
[----:B------:R0:W-:Y:S04]  /*b3a0*/  STL [R1+0x395c], R10 ;  /* 0x00395c0a01007387 */ /* 0x0001e80000100800 */
[----:B0-----:R-:W2:Y:S04]  /*b3b0*/  LDL.LU R10, [R1+0x401c] ;  /* 0x00401c00010a7983 */ /* 0x001ea80000300800 */
[----:B------:R0:W-:Y:S04]  /*b3c0*/  STL [R1+0x3950], R21 ;  /* 0x0039501501007387 */ /* 0x0001e80000100800 */
[----:B0-----:R-:W2:Y:S04]  /*b3d0*/  LDL.LU R21, [R1+0x4018] ;  /* 0x0040180001157983 */ /* 0x001ea80000300800 */
[----:B------:R0:W-:Y:S02]  /*b3e0*/  STL [R1+0x3948], R20 ;  /* 0x0039481401007387 */ /* 0x0001e40000100800 */
[----:B0-----:R-:W-:-:S02]  /*b3f0*/  IMAD.X R20, R19, 0x1, R11, P5 ;  /* 0x0000000113147824 */ /* 0x001fc400028e060b */
[----:B------:R-:W-:-:S03]  /*b400*/  IMAD.X R19, R19, 0x1, R12, P4 ;  /* 0x0000000113137824 */ /* 0x000fc600020e060c */
[----:B------:R0:W-:Y:S02]  /*b410*/  STL [R1+0x3944], R20 ;  /* 0x0039441401007387 */ /* 0x0001e40000100800 */
[C---:B0-----:R-:W-:Y:S02]  /*b420*/  IADD3 R20, P5, PT, R18.reuse, R8, RZ ;  /* 0x0000000812147210 */ /* 0x041fe40007fbe0ff */
        /* <DEDUP_REMOVED lines=9> */
[C---:B----4-:R-:W-:Y:S02]  /*b4c0*/  IADD3 R18, P3, PT, R16.reuse, R8, RZ ;  /* 0x0000000810127210 */ /* 0x050fe40007f7e0ff */
[----:B------:R-:W-:-:S03]  /*b4d0*/  IADD3 R16, P2, PT, R16, R9, RZ ;  /* 0x0000000910107210 */ /* 0x000fc60007f5e0ff */
[----:B------:R0:W-:Y:S04]  /*b4e0*/  STL [R1+0x393c], R18 ;  /* 0x00393c1201007387 */ /* 0x0001e80000100800 */
[----:B0-----:R-:W4:Y:S04]  /*b4f0*/  LDL.LU R18, [R1+0x400c] ;  /* 0x00400c0001127983 */ /* 0x001f280000300800 */
[----:B------:R0:W-:Y:S04]  /*b500*/  STL [R1+0x3930], R17 ;  /* 0x0039301101007387 */ /* 0x0001e80000100800 */
[----:B0-----:R-:W2:Y:S04]  /*b510*/  LDL.LU R17, [R1+0x4008] ;  /* 0x0040080001117983 */ /* 0x001ea80000300800 */
[----:B------:R5:W-:Y:S02]  /*b520*/  STL [R1+0x3928], R16 ;  /* 0x0039281001007387 */ /* 0x000be40000100800 */
[----:B-----5:R-:W-:-:S02]  /*b530*/  IMAD.X R16, R14, 0x1, R11, P1 ;  /* 0x000000010e107824 */ /* 0x020fc400008e060b */
[----:B------:R-:W-:-:S03]  /*b540*/  IMAD.X R14, R14, 0x1, R12, P0 ;  /* 0x000000010e0e7824 */ /* 0x000fc600000e060c */
[----:B------:R0:W-:Y:S02]  /*b550*/  STL [R1+0x3924], R16 ;  /* 0x0039241001007387 */ /* 0x0001e40000100800 */
[----:B0-----:R-:W-:-:S05]  /*b560*/  IADD3 R16, P1, PT, R15, R8, RZ ;  /* 0x000000080f107210 */ /* 0x001fca0007f3e0ff */
[----:B------:R0:W-:Y:S04]  /*b570*/  STL [R1+0x392c], R16 ;  /* 0x00392c1001007387 */ /* 0x0001e80000100800 */
[----:B0-----:R-:W5:Y:S04]  /*b580*/  LDL.LU R16, [R1+0x4004] ;  /* 0x0040040001107983 */ /* 0x001f680000300800 */
[----:B------:R0:W-:Y:S04]  /*b590*/  STL [R1+0x3920], R14 ;  /* 0x0039200e01007387 */ /* 0x0001e80000100800 */
[----:B0-----:R-:W2:Y:S01]  /*b5a0*/  LDL.LU R14, [R1+0x4000] ;  /* 0x00400000010e7983 */ /* 0x001ea20000300800 */
[----:B------:R-:W-:-:S05]  /*b5b0*/  IADD3 R15, P0, PT, R15, R9, RZ ;  /* 0x000000090f0f7210 */ /* 0x000fca0007f1e0ff */
[----:B------:R3:W-:Y:S02]  /*b5c0*/  STL [R1+0x3918], R15 ;  /* 0x0039180f01007387 */ /* 0x0007e40000100800 */
[C---:B---3--:R-:W-:Y:S02]  /*b5d0*/  IMAD.X R15, R13.reuse, 0x1, R11, P5 ;  /* 0x000000010d0f7824 */ /* 0x048fe400028e060b */
[----:B------:R-:W-:-:S03]  /*b5e0*/  IMAD.X R13, R13, 0x1, R12, P4 ;  /* 0x000000010d0d7824 */ /* 0x000fc600020e060c */
[----:B------:R2:W-:Y:S02]  /*b5f0*/  STL [R1+0x3914], R15 ;  /* 0x0039140f01007387 */ /* 0x0005e40000100800 */
[----:B--2---:R-:W-:-:S05]  /*b600*/  IADD3 R15, P5, PT, R14, R8, RZ ;  /* 0x000000080e0f7210 */ /* 0x004fca0007fbe0ff */
[----:B------:R0:W-:Y:S04]  /*b610*/  STL [R1+0x391c], R15 ;  /* 0x00391c0f01007387 */ /* 0x0001e80000100800 */
[----:B0-----:R-:W2:Y:S04]  /*b620*/  LDL.LU R15, [R1+0x3ffc] ;  /* 0x003ffc00010f7983 */ /* 0x001ea80000300800 */
[----:B------:R0:W-:Y:S04]  /*b630*/  STL [R1+0x3910], R13 ;  /* 0x0039100d01007387 */ /* 0x0001e80000100800 */
[----:B0-----:R-:W3:Y:S01]  /*b640*/  LDL.LU R13, [R1+0x3ff8] ;  /* 0x003ff800010d7983 */ /* 0x001ee20000300800 */
[----:B------:R-:W-:-:S05]  /*b650*/  IADD3 R14, P4, PT, R14, R9, RZ ;  /* 0x000000090e0e7210 */ /* 0x000fca0007f9e0ff */
[----:B------:R3:W-:Y:S02]  /*b660*/  STL [R1+0x3908], R14 ;  /* 0x0039080e01007387 */ /* 0x0007e40000100800 */
[----:B---3--:R-:W-:-:S05]  /*b670*/  IMAD.X R14, R13, 0x1, R11, P3 ;  /* 0x000000010d0e7824 */ /* 0x008fca00018e060b */
[----:B------:R2:W-:Y:S02]  /*b680*/  STL [R1+0x3904], R14 ;  /* 0x0039040e01007387 */ /* 0x0005e40000100800 */
[----:B--2---:R-:W-:-:S05]  /*b690*/  IADD3 R14, P3, PT, R15, R8, RZ ;  /* 0x000000080f0e7210 */ /* 0x004fca0007f7e0ff */
[----:B------:R0:W-:Y:S04]  /*b6a0*/  STL [R1+0x390c], R14 ;  /* 0x00390c0e01007387 */ /* 0x0001e80000100800 */
[----:B0-----:R-:W2:Y:S01]  /*b6b0*/  LDL.LU R14, [R1+0x3ff4] ;  /* 0x003ff400010e7983 */ /* 0x001ea20000300800 */
[----:B------:R-:W-:Y:S01]  /*b6c0*/  IMAD.X R13, R13, 0x1, R12, P2 ;  /* 0x000000010d0d7824 */ /* 0x000fe200010e060c */
[----:B------:R-:W-:-:S04]  /*b6d0*/  IADD3 R15, P2, PT, R15, R9, RZ ;  /* 0x000000090f0f7210 */ /* 0x000fc80007f5e0ff */
[----:B------:R0:W-:Y:S04]  /*b6e0*/  STL [R1+0x3900], R13 ;  /* 0x0039000d01007387 */ /* 0x0001e80000100800 */
[----:B0-----:R-:W3:Y:S04]  /*b6f0*/  LDL.LU R13, [R1+0x6c] ;  /* 0x00006c00010d7983 */ /* 0x001ee80000300800 */
[----:B------:R2:W-:Y:S02]  /*b700*/  STL [R1+0x38f8], R15 ;  /* 0x0038f80f01007387 */ /* 0x0005e40000100800 */
[----:B--2---:R-:W-:-:S05]  /*b710*/  IMAD.X R15, R14, 0x1, R11, P1 ;  /* 0x000000010e0f7824 */ /* 0x004fca00008e060b */
[----:B------:R5:W-:Y:S02]  /*b720*/  STL [R1+0x38f4], R15 ;  /* 0x0038f40f01007387 */ /* 0x000be40000100800 */
[----:B-----5:R-:W-:-:S05]  /*b730*/  IADD3 R15, P1, PT, R16, R8, RZ ;  /* 0x00000008100f7210 */ /* 0x020fca0007f3e0ff */
[----:B------:R0:W-:Y:S04]  /*b740*/  STL [R1+0x38fc], R15 ;  /* 0x0038fc0f01007387 */ /* 0x0001e80000100800 */
[----:B0-----:R-:W2:Y:S01]  /*b750*/  LDL.LU R15, [R1+0x3ff0] ;  /* 0x003ff000010f7983 */ /* 0x001ea20000300800 */
[----:B------:R-:W-:Y:S01]  /*b760*/  IMAD.X R14, R14, 0x1, R12, P0 ;  /* 0x000000010e0e7824 */ /* 0x000fe200000e060c */
[----:B------:R-:W-:-:S04]  /*b770*/  IADD3 R16, P0, PT, R16, R9, RZ ;  /* 0x0000000910107210 */ /* 0x000fc80007f1e0ff */
[----:B------:R0:W-:Y:S04]  /*b780*/  STL [R1+0x38f0], R14 ;  /* 0x0038f00e01007387 */ /* 0x0001e80000100800 */
[----:B0-----:R-:W5:Y:S04]  /*b790*/  LDL.LU R14, [R1+0x80] ;  /* 0x00008000010e7983 */ /* 0x001f680000300800 */
[----:B------:R2:W-:Y:S02]  /*b7a0*/  STL [R1+0x38e8], R16 ;  /* 0x0038e81001007387 */ /* 0x0005e40000100800 */
[----:B--2---:R-:W-:-:S05]  /*b7b0*/  IMAD.X R16, R15, 0x1, R11, P5 ;  /* 0x000000010f107824 */ /* 0x004fca00028e060b */
[----:B------:R0:W-:Y:S01]  /*b7c0*/  STL [R1+0x38e4], R16 ;  /* 0x0038e41001007387 */ /* 0x0001e20000100800 */
[----:B------:R-:W-:Y:S01]  /*b7d0*/  IMAD.X R15, R15, 0x1, R12, P4 ;  /* 0x000000010f0f7824 */ /* 0x000fe200020e060c */
[----:B0-----:R-:W-:-:S05]  /*b7e0*/  IADD3 R16, P5, PT, R17, R8, RZ ;  /* 0x0000000811107210 */ /* 0x001fca0007fbe0ff */
[----:B------:R0:W-:Y:S04]  /*b7f0*/  STL [R1+0x38ec], R16 ;  /* 0x0038ec1001007387 */ /* 0x0001e80000100800 */
[----:B0-----:R-:W2:Y:S04]  /*b800*/  LDL.LU R16, [R1+0x3fec] ;  /* 0x003fec0001107983 */ /* 0x001ea80000300800 */
[----:B------:R0:W-:Y:S04]  /*b810*/  STL [R1+0x38e0], R15 ;  /* 0x0038e00f01007387 */ /* 0x0001e80000100800 */
[----:B0-----:R-:W3:Y:S01]  /*b820*/  LDL.LU R15, [R1+0x9c] ;  /* 0x00009c00010f7983 */ /* 0x001ee20000300800 */
[----:B------:R-:W-:-:S05]  /*b830*/  IADD3 R17, P4, PT, R17, R9, RZ ;  /* 0x0000000911117210 */ /* 0x000fca0007f9e0ff */
[----:B------:R2:W-:Y:S02]  /*b840*/  STL [R1+0x38d8], R17 ;  /* 0x0038d81101007387 */ /* 0x0005e40000100800 */
[----:B--2---:R-:W-:-:S05]  /*b850*/  IMAD.X R17, R16, 0x1, R11, P3 ;  /* 0x0000000110117824 */ /* 0x004fca00018e060b */
[----:B------:R3:W-:Y:S02]  /*b860*/  STL [R1+0x38d4], R17 ;  /* 0x0038d41101007387 */ /* 0x0007e40000100800 */
[----:B---3--:R-:W-:-:S05]  /*b870*/  IADD3 R17, P3, PT, R15, R8, RZ ;  /* 0x000000080f117210 */ /* 0x008fca0007f7e0ff */
[----:B------:R0:W-:Y:S04]  /*b880*/  STL [R1+0x38dc], R17 ;  /* 0x0038dc1101007387 */ /* 0x0001e80000100800 */
[----:B0-----:R-:W2:Y:S01]  /*b890*/  LDL.LU R17, [R1+0x3fe8] ;  /* 0x003fe80001117983 */ /* 0x001ea20000300800 */
[----:B------:R-:W-:-:S05]  /*b8a0*/  IMAD.X R16, R16, 0x1, R12, P2 ;  /* 0x0000000110107824 */ /* 0x000fca00010e060c */
[----:B------:R0:W-:Y:S02]  /*b8b0*/  STL [R1+0x38d0], R16 ;  /* 0x0038d01001007387 */ /* 0x0001e40000100800 */
[----:B0-----:R-:W-:-:S05]  /*b8c0*/  IADD3 R16, P2, PT, R15, R9, RZ ;  /* 0x000000090f107210 */ /* 0x001fca0007f5e0ff */
[----:B------:R5:W-:Y:S01]  /*b8d0*/  STL [R1+0x38c8], R16 ;  /* 0x0038c81001007387 */ /* 0x000be20000100800 */
[----:B------:R-:W-:Y:S02]  /*b8e0*/  SHF.R.S32.HI R26, RZ, 0x1f, R4 ;  /* 0x0000001fff1a7819 */ /* 0x000fe40000011404 */
[----:B------:R-:W-:Y:S02]  /*b8f0*/  SHF.R.S32.HI R28, RZ, 0x1f, R6 ;  /* 0x0000001fff1c7819 */ /* 0x000fe40000011406 */
[----:B------:R-:W-:Y:S01]  /*b900*/  SHF.R.S32.HI R27, RZ, 0x1f, R5 ;  /* 0x0000001fff1b7819 */ /* 0x000fe20000011405 */
[C---:B--2---:R-:W-:Y:S01]  /*b910*/  IMAD.X R15, R17.reuse, 0x1, R11, P1 ;  /* 0x00000001110f7824 */ /* 0x044fe200008e060b */
[----:B-----5:R-:W-:Y:S01]  /*b920*/  IADD3 R16, P1, PT, R14, R8, RZ ;  /* 0x000000080e107210 */ /* 0x020fe20007f3e0ff */
[----:B------:R-:W-:-:S03]  /*b930*/  IMAD.X R17, R17, 0x1, R12, P0 ;  /* 0x0000000111117824 */ /* 0x000fc600000e060c */
[----:B------:R0:W-:Y:S04]  /*b940*/  STL [R1+0x38c4], R15 ;  /* 0x0038c40f01007387 */ /* 0x0001e80000100800 */
[----:B------:R4:W-:Y:S01]  /*b950*/  STL [R1+0x38cc], R16 ;  /* 0x0038cc1001007387 */ /* 0x0009e20000100800 */
[----:B0-----:R-:W-:-:S03]  /*b960*/  IADD3 R15, P0, PT, R14, R9, RZ ;  /* 0x000000090e0f7210 */ /* 0x001fc60007f1e0ff */
[----:B------:R-:W-:Y:S01]  /*b970*/  STL [R1+0x38c0], R17 ;  /* 0x0038c01101007387 */ /* 0x000fe20000100800 */
[C---:B----4-:R-:W-:Y:S01]  /*b980*/  IMAD.X R16, R18.reuse, 0x1, R11, P5 ;  /* 0x0000000112107824 */ /* 0x050fe200028e060b */
[C---:B------:R-:W-:Y:S02]  /*b990*/  IADD3 R14, P5, PT, R13.reuse, R8, RZ ;  /* 0x000000080d0e7210 */ /* 0x040fe40007fbe0ff */
[----:B------:R0:W-:Y:S04]  /*b9a0*/  STL [R1+0x38b8], R15 ;  /* 0x0038b80f01007387 */ /* 0x0001e80000100800 */
[----:B------:R-:W-:Y:S01]  /*b9b0*/  STL [R1+0x38b4], R16 ;  /* 0x0038b41001007387 */ /* 0x000fe20000100800 */
[----:B0-----:R-:W-:Y:S01]  /*b9c0*/  IMAD.X R15, R18, 0x1, R12, P4 ;  /* 0x00000001120f7824 */ /* 0x001fe200020e060c */
[----:B------:R-:W-:-:S02]  /*b9d0*/  IADD3 R13, P4, PT, R13, R9, RZ ;  /* 0x000000090d0d7210 */ /* 0x000fc40007f9e0ff */
[----:B------:R0:W-:Y:S04]  /*b9e0*/  STL [R1+0x38bc], R14 ;  /* 0x0038bc0e01007387 */ /* 0x0001e80000100800 */
[----:B------:R1:W-:Y:S04]  /*b9f0*/  STL [R1+0x38b0], R15 ;  /* 0x0038b00f01007387 */ /* 0x0003e80000100800 */
[----:B------:R2:W-:Y:S01]  /*ba00*/  STL [R1+0x38a8], R13 ;  /* 0x0038a80d01007387 */ /* 0x0005e20000100800 */
[----:B0-----:R-:W-:Y:S01]  /*ba10*/  IMAD.X R14, R19, 0x1, R11, P3 ;  /* 0x00000001130e7824 */ /* 0x001fe200018e060b */
[----:B-1----:R-:W-:-:S04]  /*ba20*/  IADD3 R15, P3, PT, R10, R8, RZ ;  /* 0x000000080a0f7210 */ /* 0x002fc80007f7e0ff */
[----:B------:R0:W-:Y:S01]  /*ba30*/  STL [R1+0x38a4], R14 ;  /* 0x0038a40e01007387 */ /* 0x0001e20000100800 */
[----:B--2---:R-:W-:-:S03]  /*ba40*/  IMAD.X R13, R19, 0x1, R12, P2 ;  /* 0x00000001130d7824 */ /* 0x004fc600010e060c */
[----:B------:R1:W-:Y:S01]  /*ba50*/  STL [R1+0x38ac], R15 ;  /* 0x0038ac0f01007387 */ /* 0x0003e20000100800 */
[----:B0-----:R-:W-:-:S03]  /*ba60*/  IADD3 R14, P2, PT, R10, R9, RZ ;  /* 0x000000090a0e7210 */ /* 0x001fc60007f5e0ff */
[----:B------:R-:W2:Y:S01]  /*ba70*/  LDL.LU R10, [R1+0x3fe4] ;  /* 0x003fe400010a7983 */ /* 0x000ea20000300800 */
[----:B-1----:R-:W-:-:S03]  /*ba80*/  IMAD.X R15, R20, 0x1, R11, P1 ;  /* 0x00000001140f7824 */ /* 0x002fc600008e060b */
[----:B------:R0:W-:Y:S04]  /*ba90*/  STL [R1+0x38a0], R13 ;  /* 0x0038a00d01007387 */ /* 0x0001e80000100800 */
[----:B------:R1:W-:Y:S01]  /*baa0*/  STL [R1+0x3898], R14 ;  /* 0x0038980e01007387 */ /* 0x0003e20000100800 */
[----:B0-----:R-:W-:-:S03]  /*bab0*/  IADD3 R13, P1, PT, R0, R8, RZ ;  /* 0x00000008000d7210 */ /* 0x001fc60007f3e0ff */
[----:B------:R-:W-:Y:S01]  /*bac0*/  STL [R1+0x3894], R15 ;  /* 0x0038940f01007387 */ /* 0x000fe20000100800 */
[----:B-1----:R-:W-:Y:S01]  /*bad0*/  IMAD.X R14, R20, 0x1, R12, P0 ;  /* 0x00000001140e7824 */ /* 0x002fe200000e060c */
[----:B------:R-:W-:Y:S02]  /*bae0*/  IADD3 R0, P0, PT, R0, R9, RZ ;  /* 0x0000000900007210 */ /* 0x000fe40007f1e0ff */
[----:B------:R0:W-:Y:S04]  /*baf0*/  STL [R1+0x389c], R13 ;  /* 0x00389c0d01007387 */ /* 0x0001e80000100800 */
[----:B------:R1:W-:Y:S01]  /*bb00*/  STL [R1+0x3890], R14 ;  /* 0x0038900e01007387 */ /* 0x0003e20000100800 */
[----:B0-----:R-:W-:-:S03]  /*bb10*/  IMAD.X R13, R21, 0x1, R11, P5 ;  /* 0x00000001150d7824 */ /* 0x001fc600028e060b */
[----:B------:R0:W-:Y:S01]  /*bb20*/  STL [R1+0x3888], R0 ;  /* 0x0038880001007387 */ /* 0x0001e20000100800 */
[----:B-1----:R-:W-:-:S03]  /*bb30*/  IADD3 R14, P5, PT, R2, R8, RZ ;  /* 0x00000008020e7210 */ /* 0x002fc60007fbe0ff */
[----:B------:R1:W-:Y:S01]  /*bb40*/  STL [R1+0x3884], R13 ;  /* 0x0038840d01007387 */ /* 0x0003e20000100800 */
[----:B0-----:R-:W-:-:S03]  /*bb50*/  IMAD.X R0, R21, 0x1, R12, P4 ;  /* 0x0000000115007824 */ /* 0x001fc600020e060c */
[----:B------:R-:W-:Y:S01]  /*bb60*/  STL [R1+0x388c], R14 ;  /* 0x00388c0e01007387 */ /* 0x000fe20000100800 */
[----:B-1----:R-:W-:Y:S01]  /*bb70*/  IADD3 R13, P4, PT, R2, R9, RZ ;  /* 0x00000009020d7210 */ /* 0x002fe20007f9e0ff */
[C---:B------:R-:W-:Y:S02]  /*bb80*/  IMAD.X R2, R22.reuse, 0x1, R11, P3 ;  /* 0x0000000116027824 */ /* 0x040fe400018e060b */
[----:B------:R0:W-:Y:S04]  /*bb90*/  STL [R1+0x3880], R0 ;  /* 0x0038800001007387 */ /* 0x0001e80000100800 */
[----:B------:R1:W-:Y:S04]  /*bba0*/  STL [R1+0x3878], R13 ;  /* 0x0038780d01007387 */ /* 0x0003e80000100800 */
[----:B------:R3:W-:Y:S01]  /*bbb0*/  STL [R1+0x3874], R2 ;  /* 0x0038740201007387 */ /* 0x0007e20000100800 */
[----:B0-----:R-:W-:Y:S01]  /*bbc0*/  IADD3 R0, P3, PT, R3, R8, RZ ;  /* 0x0000000803007210 */ /* 0x001fe20007f7e0ff */
[----:B-1----:R-:W-:-:S04]  /*bbd0*/  IMAD.X R13, R22, 0x1, R12, P2 ;  /* 0x00000001160d7824 */ /* 0x002fc800010e060c */
[----:B------:R0:W-:Y:S01]  /*bbe0*/  STL [R1+0x387c], R0 ;  /* 0x00387c0001007387 */ /* 0x0001e20000100800 */
[----:B---3--:R-:W-:-:S03]  /*bbf0*/  IADD3 R2, P2, PT, R3, R9, RZ ;  /* 0x0000000903027210 */ /* 0x008fc60007f5e0ff */
[----:B------:R-:W-:Y:S04]  /*bc00*/  STL [R1+0x3870], R13 ;  /* 0x0038700d01007387 */ /* 0x000fe80000100800 */
[----:B------:R1:W-:Y:S01]  /*bc10*/  STL [R1+0x3868], R2 ;  /* 0x0038680201007387 */ /* 0x0003e20000100800 */
[----:B0-----:R-:W-:Y:S01]  /*bc20*/  IMAD.X R0, R23, 0x1, R11, P1 ;  /* 0x0000000117007824 */ /* 0x001fe200008e060b */
[----:B------:R-:W-:-:S04]  /*bc30*/  IADD3 R3, P1, PT, R4, R8, RZ ;  /* 0x0000000804037210 */ /* 0x000fc80007f3e0ff */
[----:B------:R0:W-:Y:S01]  /*bc40*/  STL [R1+0x3864], R0 ;  /* 0x0038640001007387 */ /* 0x0001e20000100800 */
[----:B-1----:R-:W-:-:S03]  /*bc50*/  IMAD.X R2, R23, 0x1, R12, P0 ;  /* 0x0000000117027824 */ /* 0x002fc600000e060c */
[----:B------:R1:W-:Y:S04]  /*bc60*/  STL [R1+0x386c], R3 ;  /* 0x00386c0301007387 */ /* 0x0003e80000100800 */
[----:B------:R3:W-:Y:S01]  /*bc70*/  STL [R1+0x3860], R2 ;  /* 0x0038600201007387 */ /* 0x0007e20000100800 */
[----:B0-----:R-:W-:Y:S01]  /*bc80*/  IADD3 R0, P0, PT, R4, R9, RZ ;  /* 0x0000000904007210 */ /* 0x001fe20007f1e0ff */
[----:B-1----:R-:W-:-:S04]  /*bc90*/  IMAD.X R3, R24, 0x1, R11, P5 ;  /* 0x0000000118037824 */ /* 0x002fc800028e060b */
[----:B------:R0:W-:Y:S01]  /*bca0*/  STL [R1+0x3858], R0 ;  /* 0x0038580001007387 */ /* 0x0001e20000100800 */
[----:B---3--:R-:W-:-:S03]  /*bcb0*/  IADD3 R2, P5, PT, R5, R8, RZ ;  /* 0x0000000805027210 */ /* 0x008fc60007fbe0ff */
[----:B------:R1:W-:Y:S04]  /*bcc0*/  STL [R1+0x3854], R3 ;  /* 0x0038540301007387 */ /* 0x0003e80000100800 */
[----:B------:R3:W-:Y:S01]  /*bcd0*/  STL [R1+0x385c], R2 ;  /* 0x00385c0201007387 */ /* 0x0007e20000100800 */
[----:B0-----:R-:W-:Y:S01]  /*bce0*/  IMAD.X R0, R24, 0x1, R12, P4 ;  /* 0x0000000118007824 */ /* 0x001fe200020e060c */
[----:B-1----:R-:W-:-:S04]  /*bcf0*/  IADD3 R3, P4, PT, R5, R9, RZ ;  /* 0x0000000905037210 */ /* 0x002fc80007f9e0ff */
[----:B------:R0:W-:Y:S01]  /*bd00*/  STL [R1+0x3850], R0 ;  /* 0x0038500001007387 */ /* 0x0001e20000100800 */
[----:B---3--:R-:W-:-:S03]  /*bd10*/  IMAD.X R2, R25, 0x1, R11, P3 ;  /* 0x0000000119027824 */ /* 0x008fc600018e060b */
[----:B------:R1:W-:Y:S04]  /*bd20*/  STL [R1+0x3848], R3 ;  /* 0x0038480301007387 */ /* 0x0003e80000100800 */
[----:B------:R3:W-:Y:S01]  /*bd30*/  STL [R1+0x3844], R2 ;  /* 0x0038440201007387 */ /* 0x0007e20000100800 */
[----:B0-----:R-:W-:Y:S01]  /*bd40*/  IADD3 R0, P3, PT, R6, R8, RZ ;  /* 0x0000000806007210 */ /* 0x001fe20007f7e0ff */
[----:B-1----:R-:W-:-:S04]  /*bd50*/  IMAD.X R3, R25, 0x1, R12, P2 ;  /* 0x0000000119037824 */ /* 0x002fc800010e060c */
[----:B------:R0:W-:Y:S01]  /*bd60*/  STL [R1+0x384c], R0 ;  /* 0x00384c0001007387 */ /* 0x0001e20000100800 */
[----:B---3--:R-:W-:-:S03]  /*bd70*/  IADD3 R2, P2, PT, R6, R9, RZ ;  /* 0x0000000906027210 */ /* 0x008fc60007f5e0ff */
[----:B------:R-:W-:Y:S04]  /*bd80*/  STL [R1+0x3840], R3 ;  /* 0x0038400301007387 */ /* 0x000fe80000100800 */
[----:B------:R-:W3:Y:S01]  /*bd90*/  LDL R6, [R1+0x1138] ;  /* 0x0011380001067983 */ /* 0x000ee20000100800 */
[----:B0-----:R-:W-:-:S03]  /*bda0*/  IMAD.X R0, R26, 0x1, R11, P1 ;  /* 0x000000011a007824 */ /* 0x001fc600008e060b */
[----:B------:R-:W-:Y:S04]  /*bdb0*/  STL [R1+0x3838], R2 ;  /* 0x0038380201007387 */ /* 0x000fe80000100800 */
[----:B------:R-:W4:Y:S04]  /*bdc0*/  LDL R25, [R1+0x1140] ;  /* 0x0011400001197983 */ /* 0x000f280000100800 */
[----:B------:R0:W-:Y:S04]  /*bdd0*/  STL [R1+0x3834], R0 ;  /* 0x0038340001007387 */ /* 0x0001e80000100800 */
[----:B------:R-:W5:Y:S04]  /*bde0*/  LDL R5, [R1+0x1158] ;  /* 0x0011580001057983 */ /* 0x000f680000100800 */
[----:B------:R-:W5:Y:S04]  /*bdf0*/  LDL R24, [R1+0x1154] ;  /* 0x0011540001187983 */ /* 0x000f680000100800 */
[----:B------:R-:W5:Y:S04]  /*be00*/  LDL R4, [R1+0x1150] ;  /* 0x0011500001047983 */ /* 0x000f680000100800 */
[----:B------:R-:W5:Y:S04]  /*be10*/  LDL R23, [R1+0x114c] ;  /* 0x00114c0001177983 */ /* 0x000f680000100800 */
[----:B------:R-:W5:Y:S04]  /*be20*/  LDL R22, [R1+0x1148] ;  /* 0x0011480001167983 */ /* 0x000f680000100800 */
[----:B------:R-:W5:Y:S01]  /*be30*/  LDL R21, [R1+0x111c] ;  /* 0x00111c0001157983 */ /* 0x000f620000100800 */
[----:B0-----:R-:W-:-:S03]  /*be40*/  IADD3 R0, P1, PT, R7, R8, RZ ;  /* 0x0000000807007210 */ /* 0x001fc60007f3e0ff */
[----:B------:R-:W5:Y:S04]  /*be50*/  LDL R20, [R1+0x1144] ;  /* 0x0011440001147983 */ /* 0x000f680000100800 */
[----:B------:R-:W5:Y:S04]  /*be60*/  LDL R19, [R1+0x1120] ;  /* 0x0011200001137983 */ /* 0x000f680000100800 */
[----:B------:R-:W5:Y:S04]  /*be70*/  LDL R18, [R1+0x1124] ;  /* 0x0011240001127983 */ /* 0x000f680000100800 */
[----:B------:R0:W-:Y:S04]  /*be80*/  STL [R1+0x383c], R0 ;  /* 0x00383c0001007387 */ /* 0x0001e80000100800 */
[----:B------:R-:W5:Y:S04]  /*be90*/  LDL R17, [R1+0x1128] ;  /* 0x0011280001117983 */ /* 0x000f680000100800 */
[----:B------:R-:W5:Y:S04]  /*bea0*/  LDL R16, [R1+0x112c] ;  /* 0x00112c0001107983 */ /* 0x000f680000100800 */
[----:B------:R-:W5:Y:S04]  /*beb0*/  LDL R15, [R1+0x1130] ;  /* 0x00113000010f7983 */ /* 0x000f680000100800 */
[----:B------:R-:W5:Y:S04]  /*bec0*/  LDL R14, [R1+0x1134] ;  /* 0x00113400010e7983 */ /* 0x000f680000100800 */
[----:B------:R-:W5:Y:S01]  /*bed0*/  LDL R13, [R1+0x113c] ;  /* 0x00113c00010d7983 */ /* 0x000f620000100800 */
[----:B------:R-:W-:Y:S01]  /*bee0*/  IMAD.X R3, R26, 0x1, R12, P0 ;  /* 0x000000011a037824 */ /* 0x000fe200000e060c */
[----:B------:R-:W-:Y:S01]  /*bef0*/  IADD3 R2, P0, PT, R7, R9, RZ ;  /* 0x0000000907027210 */ /* 0x000fe20007f1e0ff */
[----:B0-----:R-:W-:-:S03]  /*bf00*/  IMAD.X R0, R27, 0x1, R11, P5 ;  /* 0x000000011b007824 */ /* 0x001fc600028e060b */
[----:B------:R-:W-:Y:S01]  /*bf10*/  STL [R1+0x3830], R3 ;  /* 0x0038300301007387 */ /* 0x000fe20000100800 */
[----:B------:R-:W-:-:S03]  /*bf20*/  SHF.R.S32.HI R29, RZ, 0x1f, R7 ;  /* 0x0000001fff1d7819 */ /* 0x000fc60000011407 */
[----:B------:R0:W-:Y:S04]  /*bf30*/  STL [R1+0x382c], R2 ;  /* 0x00382c0201007387 */ /* 0x0001e80000100800 */
[----:B------:R1:W-:Y:S01]  /*bf40*/  STL [R1+0x3828], R0 ;  /* 0x0038280001007387 */ /* 0x0003e20000100800 */
[----:B0-----:R-:W-:Y:S01]  /*bf50*/  IMAD.X R2, R27, 0x1, R12, P4 ;  /* 0x000000011b027824 */ /* 0x001fe200020e060c */
[----:B------:R-:W-:Y:S01]  /*bf60*/  USHF.R.S32.HI UR76, URZ, 0x1f, UR23 ;  /* 0x0000001fff4c7899 */ /* 0x000fe20008011417 */
[C---:B--2---:R-:W-:Y:S02]  /*bf70*/  IADD3 R3, P5, PT, R10.reuse, R8, RZ ;  /* 0x000000080a037210 */ /* 0x044fe40007fbe0ff */
[----:B-1----:R-:W-:-:S03]  /*bf80*/  IADD3 R0, P4, PT, R10, R9, RZ ;  /* 0x000000090a007210 */ /* 0x002fc60007f9e0ff */
[----:B------:R0:W-:Y:S01]  /*bf90*/  STL [R1+0x3c08], R3 ;  /* 0x003c080301007387 */ /* 0x0001e20000100800 */
[----:B------:R-:W-:-:S03]  /*bfa0*/  SHF.R.S32.HI R10, RZ, 0x1f, R10 ;  /* 0x0000001fff0a7819 */ /* 0x000fc6000001140a */
[----:B------:R1:W-:Y:S04]  /*bfb0*/  STL [R1+0x3824], R2 ;  /* 0x0038240201007387 */ /* 0x0003e80000100800 */
[----:B------:R2:W-:Y:S01]  /*bfc0*/  STL [R1+0x3820], R0 ;  /* 0x0038200001007387 */ /* 0x0005e20000100800 */
[C---:B0-----:R-:W-:Y:S02]  /*bfd0*/  IMAD.X R3, R28.reuse, 0x1, R11, P3 ;  /* 0x000000011c037824 */ /* 0x041fe400018e060b */
[----:B-1----:R-:W-:-:S03]  /*bfe0*/  IMAD.X R2, R28, 0x1, R12, P2 ;  /* 0x000000011c027824 */ /* 0x002fc600010e060c */
[----:B------:R0:W-:Y:S01]  /*bff0*/  STL [R1+0x381c], R3 ;  /* 0x00381c0301007387 */ /* 0x0001e20000100800 */
[----:B--2---:R-:W-:-:S03]  /*c000*/  IMAD.X R0, R29, 0x1, R11, P1 ;  /* 0x000000011d007824 */ /* 0x004fc600008e060b */
[----:B------:R1:W-:Y:S04]  /*c010*/  STL [R1+0x3814], R2 ;  /* 0x0038140201007387 */ /* 0x0003e80000100800 */
[----:B------:R2:W-:Y:S01]  /*c020*/  STL [R1+0x3818], R0 ;  /* 0x0038180001007387 */ /* 0x0005e20000100800 */
[----:B0-----:R-:W-:Y:S02]  /*c030*/  IMAD.X R3, R29, 0x1, R12, P0 ;  /* 0x000000011d037824 */ /* 0x001fe400000e060c */
[----:B-1----:R-:W-:-:S03]  /*c040*/  IMAD.X R2, R10, 0x1, R11, P5 ;  /* 0x000000010a027824 */ /* 0x002fc600028e060b */
[----:B------:R3:W-:Y:S01]  /*c050*/  STL [R1+0x3810], R3 ;  /* 0x0038100301007387 */ /* 0x0007e20000100800 */
[----:B--2---:R-:W-:-:S03]  /*c060*/  IMAD.X R0, R10, 0x1, R12, P4 ;  /* 0x000000010a007824 */ /* 0x004fc600020e060c */
[----:B------:R-:W-:Y:S04]  /*c070*/  STL [R1+0x3c04], R2 ;  /* 0x003c040201007387 */ /* 0x000fe80000100800 */
[----:B------:R4:W-:Y:S01]  /*c080*/  STL [R1+0x184c], R0 ;  /* 0x00184c0001007387 */ /* 0x0009e20000100800 */
[----:B---3--:R-:W-:Y:S02]  /*c090*/  IADD3 R3, P6, PT, R6, UR23, RZ ;  /* 0x0000001706037c10 */ /* 0x008fe4000ffde0ff */
[----:B----4-:R-:W-:-:S03]  /*c0a0*/  IADD3 R0, P5, PT, R25, UR23, RZ ;  /* 0x0000001719007c10 */ /* 0x010fc6000ffbe0ff */
[----:B------:R0:W-:Y:S04]  /*c0b0*/  STL [R1+0x1854], R3 ;  /* 0x0018540301007387 */ /* 0x0001e80000100800 */
[----:B------:R1:W-:Y:S01]  /*c0c0*/  STL [R1+0x185c], R0 ;  /* 0x00185c0001007387 */ /* 0x0003e20000100800 */
[----:B-----5:R-:W-:Y:S02]  /*c0d0*/  IADD3 R2, P4, PT, R5, UR23, RZ ;  /* 0x0000001705027c10 */ /* 0x020fe4000ff9e0ff */
[----:B0-----:R-:W-:-:S03]  /*c0e0*/  IADD3 R3, P3, PT, R24, UR23, RZ ;  /* 0x0000001718037c10 */ /* 0x001fc6000ff7e0ff */
[----:B------:R0:W-:Y:S01]  /*c0f0*/  STL [R1+0x1864], R2 ;  /* 0x0018640201007387 */ /* 0x0001e20000100800 */
[----:B-1----:R-:W-:-:S03]  /*c100*/  IADD3 R0, P2, PT, R4, UR23, RZ ;  /* 0x0000001704007c10 */ /* 0x002fc6000ff5e0ff */
[----:B------:R1:W-:Y:S04]  /*c110*/  STL [R1+0x186c], R3 ;  /* 0x00186c0301007387 */ /* 0x0003e80000100800 */
[----:B------:R2:W-:Y:S01]  /*c120*/  STL [R1+0x1874], R0 ;  /* 0x0018740001007387 */ /* 0x0005e20000100800 */
[----:B0-----:R-:W-:Y:S02]  /*c130*/  IADD3 R2, P1, PT, R23, UR23, RZ ;  /* 0x0000001717027c10 */ /* 0x001fe4000ff3e0ff */
[----:B-1----:R-:W-:-:S03]  /*c140*/  IADD3 R3, P0, PT, R22, UR23, RZ ;  /* 0x0000001716037c10 */ /* 0x002fc6000ff1e0ff */
[----:B------:R0:W-:Y:S01]  /*c150*/  STL [R1+0x187c], R2 ;  /* 0x00187c0201007387 */ /* 0x0001e20000100800 */
[----:B--2---:R-:W-:-:S03]  /*c160*/  IADD3.X R0, PT, PT, R21, UR76, RZ, P6, !PT ;  /* 0x0000004c15007c10 */ /* 0x004fc6000b7fe4ff */
[----:B------:R1:W-:Y:S04]  /*c170*/  STL [R1+0x1884], R3 ;  /* 0x0018840301007387 */ /* 0x0003e80000100800 */
[----:B------:R2:W-:Y:S01]  /*c180*/  STL [R1+0x1850], R0 ;  /* 0x0018500001007387 */ /* 0x0005e20000100800 */
[----:B0-----:R-:W-:Y:S02]  /*c190*/  IADD3 R2, P6, PT, R20, UR23, RZ ;  /* 0x0000001714027c10 */ /* 0x001fe4000ffde0ff */
[----:B-1----:R-:W-:Y:S02]  /*c1a0*/  IADD3.X R3, PT, PT, R18, UR76, RZ, P4, !PT ;  /* 0x0000004c12037c10 */ /* 0x002fe4000a7fe4ff */
[----:B--2---:R-:W-:Y:S01]  /*c1b0*/  IADD3.X R0, PT, PT, R19, UR76, RZ, P5, !PT ;  /* 0x0000004c13007c10 */ /* 0x004fe2000affe4ff */
[----:B------:R0:W-:Y:S04]  /*c1c0*/  STL [R1+0x188c], R2 ;  /* 0x00188c0201007387 */ /* 0x0001e80000100800 */
[----:B------:R1:W-:Y:S01]  /*c1d0*/  STL [R1+0x1858], R0 ;  /* 0x0018580001007387 */ /* 0x0003e20000100800 */
[----:B0-----:R-:W-:-:S03]  /*c1e0*/  IADD3.X R2, PT, PT, R17, UR76, RZ, P3, !PT ;  /* 0x0000004c11027c10 */ /* 0x001fc60009ffe4ff */
[----:B------:R0:W-:Y:S01]  /*c1f0*/  STL [R1+0x1860], R3 ;  /* 0x0018600301007387 */ /* 0x0001e20000100800 */
[----:B-1----:R-:W-:-:S03]  /*c200*/  IADD3.X R0, PT, PT, R16, UR76, RZ, P2, !PT ;  /* 0x0000004c10007c10 */ /* 0x002fc600097fe4ff */
[----:B------:R1:W-:Y:S01]  /*c210*/  STL [R1+0x1868], R2 ;  /* 0x0018680201007387 */ /* 0x0003e20000100800 */
[----:B------:R-:W-:-:S03]  /*c220*/  UIMAD UR23, UR50, 0x7e, URZ ;  /* 0x0000007e321778a4 */ /* 0x000fc6000f8e02ff */
[----:B------:R2:W-:Y:S01]  /*c230*/  STL [R1+0x1870], R0 ;  /* 0x0018700001007387 */ /* 0x0005e20000100800 */
[----:B0-----:R-:W-:Y:S02]  /*c240*/  IADD3.X R3, PT, PT, R15, UR76, RZ, P1, !PT ;  /* 0x0000004c0f037c10 */ /* 0x001fe40008ffe4ff */
[----:B-1----:R-:W-:-:S03]  /*c250*/  IADD3.X R2, PT, PT, R14, UR76, RZ, P0, !PT ;  /* 0x0000004c0e027c10 */ /* 0x002fc600087fe4ff */
[----:B------:R0:W-:Y:S01]  /*c260*/  STL [R1+0x1878], R3 ;  /* 0x0018780301007387 */ /* 0x0001e20000100800 */
[----:B--2---:R-:W-:-:S03]  /*c270*/  IADD3.X R0, PT, PT, R13, UR76, RZ, P6, !PT ;  /* 0x0000004c0d007c10 */ /* 0x004fc6000b7fe4ff */
[----:B------:R1:W-:Y:S04]  /*c280*/  STL [R1+0x1880], R2 ;  /* 0x0018800201007387 */ /* 0x0003e80000100800 */
[----:B------:R2:W-:Y:S01]  /*c290*/  STL [R1+0x1888], R0 ;  /* 0x0018880001007387 */ /* 0x0005e20000100800 */
[----:B0-----:R-:W-:Y:S01]  /*c2a0*/  IADD3 R3, P6, PT, R6, UR23, RZ ;  /* 0x0000001706037c10 */ /* 0x001fe2000ffde0ff */
[----:B------:R-:W-:Y:S02]  /*c2b0*/  USHF.R.S32.HI UR76, URZ, 0x1f, UR23 ;  /* 0x0000001fff4c7899 */ /* 0x000fe40008011417 */
[----:B-1----:R-:W-:Y:S02]  /*c2c0*/  IADD3 R2, P4, PT, R5, UR23, RZ ;  /* 0x0000001705027c10 */ /* 0x002fe4000ff9e0ff */
[----:B--2---:R-:W-:Y:S01]  /*c2d0*/  IADD3 R0, P5, PT, R25, UR23, RZ ;  /* 0x0000001719007c10 */ /* 0x004fe2000ffbe0ff */
[----:B------:R0:W-:Y:S04]  /*c2e0*/  STL [R1+0x1894], R3 ;  /* 0x0018940301007387 */ /* 0x0001e80000100800 */
[----:B------:R1:W-:Y:S01]  /*c2f0*/  STL [R1+0x189c], R0 ;  /* 0x00189c0001007387 */ /* 0x0003e20000100800 */
        /* <DEDUP_REMOVED lines=492> */
[----:B------:R-:W-:Y:S01]  /*e1c0*/  UIMAD UR23, UR50, 0x6f, URZ ;  /* 0x0000006f321778a4 */ /* 0x000fe2000f8e02ff */
[----:B0-----:R-:W-:-:S02]  /*e1d0*/  IADD3.X R2, PT, PT, R17, UR76, RZ, P3, !PT ;  /* 0x0000004c11027c10 */ /* 0x001fc40009ffe4ff */
[----:B------:R0:W-:Y:S01]  /*e1e0*/  STL [R1+0x1c20], R3 ;  /* 0x001c200301007387 */ /* 0x0001e20000100800 */
[----:B-1----:R-:W-:-:S03]  /*e1f0*/  IADD3.X R0, PT, PT, R16, UR76, RZ, P2, !PT ;  /* 0x0000004c10007c10 */ /* 0x002fc600097fe4ff */
[----:B------:R1:W-:Y:S04]  /*e200*/  STL [R1+0x1c28], R2 ;  /* 0x001c280201007387 */ /* 0x0003e80000100800 */
[----:B------:R2:W-:Y:S01]  /*e210*/  STL [R1+0x1c30], R0 ;  /* 0x001c300001007387 */ /* 0x0005e20000100800 */
[----:B0-----:R-:W-:Y:S02]  /*e220*/  IADD3.X R3, PT, PT, R15, UR76, RZ, P1, !PT ;  /* 0x0000004c0f037c10 */ /* 0x001fe40008ffe4ff */
[----:B-1----:R-:W-:-:S03]  /*e230*/  IADD3.X R2, PT, PT, R14, UR76, RZ, P0, !PT ;  /* 0x0000004c0e027c10 */ /* 0x002fc600087fe4ff */
[----:B------:R0:W-:Y:S01]  /*e240*/  STL [R1+0x1c38], R3 ;  /* 0x001c380301007387 */ /* 0x0001e20000100800 */
[----:B--2---:R-:W-:-:S03]  /*e250*/  IADD3.X R0, PT, PT, R13, UR76, RZ, P6, !PT ;  /* 0x0000004c0d007c10 */ /* 0x004fc6000b7fe4ff */
[----:B------:R1:W-:Y:S04]  /*e260*/  STL [R1+0x1c40], R2 ;  /* 0x001c400201007387 */ /* 0x0003e80000100800 */
[----:B------:R2:W-:Y:S01]  /*e270*/  STL [R1+0x1c48], R0 ;  /* 0x001c480001007387 */ /* 0x0005e20000100800 */
[----:B0-----:R-:W-:Y:S02]  /*e280*/  IADD3 R3, P6, PT, R6, UR23, RZ ;  /* 0x0000001706037c10 */ /* 0x001fe4000ffde0ff */
[----:B-1----:R-:W-:-:S03]  /*e290*/  IADD3 R2, P5, PT, R25, UR23, RZ ;  /* 0x0000001719027c10 */ /* 0x002fc6000ffbe0ff */
[----:B------:R0:W-:Y:S01]  /*e2a0*/  STL [R1+0x1c54], R3 ;  /* 0x001c540301007387 */ /* 0x0001e20000100800 */
[----:B--2---:R-:W-:-:S03]  /*e2b0*/  IADD3 R0, P4, PT, R5, UR23, RZ ;  /* 0x0000001705007c10 */ /* 0x004fc6000ff9e0ff */
[----:B------:R1:W-:Y:S01]  /*e2c0*/  STL [R1+0x1c5c], R2 ;  /* 0x001c5c0201007387 */ /* 0x0003e20000100800 */
[----:B------:R-:W-:-:S03]  /*e2d0*/  USHF.R.S32.HI UR76, URZ, 0x1f, UR23 ;  /* 0x0000001fff4c7899 */ /* 0x000fc60008011417 */
[----:B------:R2:W-:Y:S01]  /*e2e0*/  STL [R1+0x1c64], R0 ;  /* 0x001c640001007387 */ /* 0x0005e20000100800 */
[----:B0-----:R-:W-:Y:S02]  /*e2f0*/  IADD3 R3, P3, PT, R24, UR23, RZ ;  /* 0x0000001718037c10 */ /* 0x001fe4000ff7e0ff */
[----:B-1----:R-:W-:-:S03]  /*e300*/  IADD3 R2, P2, PT, R4, UR23, RZ ;  /* 0x0000001704027c10 */ /* 0x002fc6000ff5e0ff */
[----:B------:R0:W-:Y:S01]  /*e310*/  STL [R1+0x1c6c], R3 ;  /* 0x001c6c0301007387 */ /* 0x0001e20000100800 */
[----:B--2---:R-:W-:-:S03]  /*e320*/  IADD3 R0, P1, PT, R23, UR23, RZ ;  /* 0x0000001717007c10 */ /* 0x004fc6000ff3e0ff */
[----:B------:R1:W-:Y:S04]  /*e330*/  STL [R1+0x1c74], R2 ;  /* 0x001c740201007387 */ /* 0x0003e80000100800 */
[----:B------:R2:W-:Y:S01]  /*e340*/  STL [R1+0x1c7c], R0 ;  /* 0x001c7c0001007387 */ /* 0x0005e20000100800 */
[----:B0-----:R-:W-:Y:S02]  /*e350*/  IADD3 R3, P0, PT, R22, UR23, RZ ;  /* 0x0000001716037c10 */ /* 0x001fe4000ff1e0ff */
[----:B-1----:R-:W-:-:S03]  /*e360*/  IADD3.X R2, PT, PT, R21, UR76, RZ, P6, !PT ;  /* 0x0000004c15027c10 */ /* 0x002fc6000b7fe4ff */
[----:B------:R0:W-:Y:S01]  /*e370*/  STL [R1+0x1c84], R3 ;  /* 0x001c840301007387 */ /* 0x0001e20000100800 */
[----:B--2---:R-:W-:-:S03]  /*e380*/  IADD3 R0, P6, PT, R20, UR23, RZ ;  /* 0x0000001714007c10 */ /* 0x004fc6000ffde0ff */
[----:B------:R-:W-:Y:S01]  /*e390*/  STL [R1+0x1c50], R2 ;  /* 0x001c500201007387 */ /* 0x000fe20000100800 */
[----:B------:R-:W-:Y:S01]  /*e3a0*/  UIMAD UR21, UR21, 0x2c, URZ ;  /* 0x0000002c151578a4 */ /* 0x000fe2000f8e02ff */
[----:B------:R-:W1:Y:S02]  /*e3b0*/  LDCU UR23, c[0x0][0x3a8] ;  /* 0x00007500ff1777ac */ /* 0x000e640008000800 */
[----:B------:R2:W-:Y:S01]  /*e3c0*/  STL [R1+0x1c8c], R0 ;  /* 0x001c8c0001007387 */ /* 0x0005e20000100800 */
[----:B0-----:R-:W-:Y:S02]  /*e3d0*/  IADD3.X R3, PT, PT, R18, UR76, RZ, P4, !PT ;  /* 0x0000004c12037c10 */ /* 0x001fe4000a7fe4ff */
[----:B--2---:R-:W-:Y:S02]  /*e3e0*/  IADD3.X R0, PT, PT, R19, UR76, RZ, P5, !PT ;  /* 0x0000004c13007c10 */ /* 0x004fe4000affe4ff */
[----:B------:R-:W-:-:S03]  /*e3f0*/  IADD3.X R2, PT, PT, R17, UR76, RZ, P3, !PT ;  /* 0x0000004c11027c10 */ /* 0x000fc60009ffe4ff */
[----:B------:R0:W-:Y:S04]  /*e400*/  STL [R1+0x1c58], R0 ;  /* 0x001c580001007387 */ /* 0x0001e80000100800 */
[----:B------:R2:W-:Y:S01]  /*e410*/  STL [R1+0x1c60], R3 ;  /* 0x001c600301007387 */ /* 0x0005e20000100800 */
[----:B0-----:R-:W-:-:S03]  /*e420*/  IADD3.X R0, PT, PT, R16, UR76, RZ, P2, !PT ;  /* 0x0000004c10007c10 */ /* 0x001fc600097fe4ff */
[----:B------:R0:W-:Y:S01]  /*e430*/  STL [R1+0x1c68], R2 ;  /* 0x001c680201007387 */ /* 0x0001e20000100800 */
[----:B--2---:R-:W-:-:S03]  /*e440*/  IADD3.X R3, PT, PT, R15, UR76, RZ, P1, !PT ;  /* 0x0000004c0f037c10 */ /* 0x004fc60008ffe4ff */
[----:B------:R2:W-:Y:S01]  /*e450*/  STL [R1+0x1c70], R0 ;  /* 0x001c700001007387 */ /* 0x0005e20000100800 */
[----:B0-----:R-:W-:-:S03]  /*e460*/  IADD3.X R2, PT, PT, R14, UR76, RZ, P0, !PT ;  /* 0x0000004c0e027c10 */ /* 0x001fc600087fe4ff */
[----:B------:R0:W-:Y:S01]  /*e470*/  STL [R1+0x1c78], R3 ;  /* 0x001c780301007387 */ /* 0x0001e20000100800 */
[----:B--2---:R-:W-:-:S03]  /*e480*/  IADD3.X R0, PT, PT, R13, UR76, RZ, P6, !PT ;  /* 0x0000004c0d007c10 */ /* 0x004fc6000b7fe4ff */
[----:B------:R2:W-:Y:S04]  /*e490*/  STL [R1+0x1c80], R2 ;  /* 0x001c800201007387 */ /* 0x0005e80000100800 */
[----:B------:R3:W-:Y:S01]  /*e4a0*/  STL [R1+0x1c88], R0 ;  /* 0x001c880001007387 */ /* 0x0007e20000100800 */
[----:B0-----:R-:W-:Y:S02]  /*e4b0*/  IADD3 R3, P6, PT, R6, UR52, RZ ;  /* 0x0000003406037c10 */ /* 0x001fe4000ffde0ff */
[----:B--2---:R-:W-:-:S03]  /*e4c0*/  IADD3 R2, P5, PT, R25, UR52, RZ ;  /* 0x0000003419027c10 */ /* 0x004fc6000ffbe0ff */
[----:B------:R0:W-:Y:S01]  /*e4d0*/  STL [R1+0x1c94], R3 ;  /* 0x001c940301007387 */ /* 0x0001e20000100800 */
[----:B---3--:R-:W-:-:S03]  /*e4e0*/  IADD3 R0, P4, PT, R5, UR52, RZ ;  /* 0x0000003405007c10 */ /* 0x008fc6000ff9e0ff */
[----:B------:R2:W-:Y:S01]  /*e4f0*/  STL [R1+0x1c9c], R2 ;  /* 0x001c9c0201007387 */ /* 0x0005e20000100800 */
[----:B------:R-:W-:-:S03]  /*e500*/  USHF.R.S32.HI UR76, URZ, 0x1f, UR52 ;  /* 0x0000001fff4c7899 */ /* 0x000fc60008011434 */
[----:B------:R3:W-:Y:S01]  /*e510*/  STL [R1+0x1ca4], R0 ;  /* 0x001ca40001007387 */ /* 0x0007e20000100800 */
[----:B0-----:R-:W-:Y:S02]  /*e520*/  IADD3 R3, P3, PT, R24, UR52, RZ ;  /* 0x0000003418037c10 */ /* 0x001fe4000ff7e0ff */
[----:B--2---:R-:W-:-:S03]  /*e530*/  IADD3 R2, P2, PT, R4, UR52, RZ ;  /* 0x0000003404027c10 */ /* 0x004fc6000ff5e0ff */
[----:B------:R0:W-:Y:S01]  /*e540*/  STL [R1+0x1cac], R3 ;  /* 0x001cac0301007387 */ /* 0x0001e20000100800 */
[----:B---3--:R-:W-:-:S03]  /*e550*/  IADD3 R0, P1, PT, R23, UR52, RZ ;  /* 0x0000003417007c10 */ /* 0x008fc6000ff3e0ff */
[----:B------:R2:W-:Y:S04]  /*e560*/  STL [R1+0x1cb4], R2 ;  /* 0x001cb40201007387 */ /* 0x0005e80000100800 */
[----:B------:R3:W-:Y:S01]  /*e570*/  STL [R1+0x1cbc], R0 ;  /* 0x001cbc0001007387 */ /* 0x0007e20000100800 */
[----:B0-----:R-:W-:Y:S02]  /*e580*/  IADD3 R3, P0, PT, R22, UR52, RZ ;  /* 0x0000003416037c10 */ /* 0x001fe4000ff1e0ff */
[----:B--2---:R-:W-:-:S03]  /*e590*/  IADD3.X R2, PT, PT, R21, UR76, RZ, P6, !PT ;  /* 0x0000004c15027c10 */ /* 0x004fc6000b7fe4ff */
[----:B------:R0:W-:Y:S01]  /*e5a0*/  STL [R1+0x1cc4], R3 ;  /* 0x001cc40301007387 */ /* 0x0001e20000100800 */
[----:B---3--:R-:W-:-:S03]  /*e5b0*/  IADD3 R0, P6, PT, R20, UR52, RZ ;  /* 0x0000003414007c10 */ /* 0x008fc6000ffde0ff */
[----:B------:R2:W-:Y:S01]  /*e5c0*/  STL [R1+0x1c90], R2 ;  /* 0x001c900201007387 */ /* 0x0005e20000100800 */
[----:B------:R-:W3:Y:S01]  /*e5d0*/  S2R R26, SR_TID.X ;  /* 0x00000000001a7919 */ /* 0x000ee20000002100 */
[----:B-1----:R-:W-:Y:S01]  /*e5e0*/  UIMAD UR23, UR23, 0x2b, URZ ;  /* 0x0000002b171778a4 */ /* 0x002fe2000f8e02ff */
[----:B0-----:R-:W-:Y:S01]  /*e5f0*/  IADD3.X R3, PT, PT, R18, UR76, RZ, P4, !PT ;  /* 0x0000004c12037c10 */ /* 0x001fe2000a7fe4ff */
[----:B------:R-:W0:Y:S01]  /*e600*/  LDCU UR52, c[0x0][0x3a8] ;  /* 0x00007500ff3477ac */ /* 0x000e220008000800 */
[----:B------:R1:W-:Y:S01]  /*e610*/  STL [R1+0x1ccc], R0 ;  /* 0x001ccc0001007387 */ /* 0x0003e20000100800 */
[----:B--2---:R-:W-:Y:S02]  /*e620*/  IADD3.X R2, PT, PT, R17, UR76, RZ, P3, !PT ;  /* 0x0000004c11027c10 */ /* 0x004fe40009ffe4ff */
[----:B-1----:R-:W-:-:S05]  /*e630*/  IADD3.X R0, PT, PT, R19, UR76, RZ, P5, !PT ;  /* 0x0000004c13007c10 */ /* 0x002fca000affe4ff */
[----:B------:R1:W-:Y:S04]  /*e640*/  STL [R1+0x1c98], R0 ;  /* 0x001c980001007387 */ /* 0x0003e80000100800 */
[----:B------:R2:W-:Y:S01]  /*e650*/  STL [R1+0x1ca0], R3 ;  /* 0x001ca00301007387 */ /* 0x0005e20000100800 */
[----:B-1----:R-:W-:-:S03]  /*e660*/  IADD3.X R0, PT, PT, R16, UR76, RZ, P2, !PT ;  /* 0x0000004c10007c10 */ /* 0x002fc600097fe4ff */
[----:B------:R1:W-:Y:S01]  /*e670*/  STL [R1+0x1ca8], R2 ;  /* 0x001ca80201007387 */ /* 0x0003e20000100800 */
[----:B--2---:R-:W-:-:S03]  /*e680*/  IADD3.X R3, PT, PT, R15, UR76, RZ, P1, !PT ;  /* 0x0000004c0f037c10 */ /* 0x004fc60008ffe4ff */
[----:B------:R2:W-:Y:S01]  /*e690*/  STL [R1+0x1cb0], R0 ;  /* 0x001cb00001007387 */ /* 0x0005e20000100800 */
[----:B-1----:R-:W-:-:S03]  /*e6a0*/  IADD3.X R2, PT, PT, R14, UR76, RZ, P0, !PT ;  /* 0x0000004c0e027c10 */ /* 0x002fc600087fe4ff */
[----:B------:R1:W-:Y:S01]  /*e6b0*/  STL [R1+0x1cb8], R3 ;  /* 0x001cb80301007387 */ /* 0x0003e20000100800 */
[----:B--2---:R-:W-:-:S03]  /*e6c0*/  IADD3.X R0, PT, PT, R13, UR76, RZ, P6, !PT ;  /* 0x0000004c0d007c10 */ /* 0x004fc6000b7fe4ff */
[----:B------:R2:W-:Y:S04]  /*e6d0*/  STL [R1+0x1cc0], R2 ;  /* 0x001cc00201007387 */ /* 0x0005e80000100800 */
[----:B------:R4:W-:Y:S01]  /*e6e0*/  STL [R1+0x1cc8], R0 ;  /* 0x001cc80001007387 */ /* 0x0009e20000100800 */
[----:B-1----:R-:W-:Y:S02]  /*e6f0*/  IADD3 R3, P6, PT, R6, UR54, RZ ;  /* 0x0000003606037c10 */ /* 0x002fe4000ffde0ff */
[----:B--2---:R-:W-:-:S03]  /*e700*/  IADD3 R2, P5, PT, R25, UR54, RZ ;  /* 0x0000003619027c10 */ /* 0x004fc6000ffbe0ff */
[----:B------:R1:W-:Y:S01]  /*e710*/  STL [R1+0x1cd4], R3 ;  /* 0x001cd40301007387 */ /* 0x0003e20000100800 */
[----:B----4-:R-:W-:-:S03]  /*e720*/  IADD3 R0, P4, PT, R5, UR54, RZ ;  /* 0x0000003605007c10 */ /* 0x010fc6000ff9e0ff */
[----:B------:R2:W-:Y:S01]  /*e730*/  STL [R1+0x1cdc], R2 ;  /* 0x001cdc0201007387 */ /* 0x0005e20000100800 */
[----:B------:R-:W-:-:S03]  /*e740*/  USHF.R.S32.HI UR76, URZ, 0x1f, UR54 ;  /* 0x0000001fff4c7899 */ /* 0x000fc60008011436 */
[----:B------:R4:W-:Y:S01]  /*e750*/  STL [R1+0x1ce4], R0 ;  /* 0x001ce40001007387 */ /* 0x0009e20000100800 */
[----:B-1----:R-:W-:Y:S02]  /*e760*/  IADD3 R3, P3, PT, R24, UR54, RZ ;  /* 0x0000003618037c10 */ /* 0x002fe4000ff7e0ff */
[----:B--2---:R-:W-:-:S03]  /*e770*/  IADD3 R2, P2, PT, R4, UR54, RZ ;  /* 0x0000003604027c10 */ /* 0x004fc6000ff5e0ff */
[----:B------:R1:W-:Y:S01]  /*e780*/  STL [R1+0x1cec], R3 ;  /* 0x001cec0301007387 */ /* 0x0003e20000100800 */
[----:B----4-:R-:W-:-:S03]  /*e790*/  IADD3 R0, P1, PT, R23, UR54, RZ ;  /* 0x0000003617007c10 */ /* 0x010fc6000ff3e0ff */
[----:B------:R2:W-:Y:S04]  /*e7a0*/  STL [R1+0x1cf4], R2 ;  /* 0x001cf40201007387 */ /* 0x0005e80000100800 */
[----:B------:R4:W-:Y:S01]  /*e7b0*/  STL [R1+0x1cfc], R0 ;  /* 0x001cfc0001007387 */ /* 0x0009e20000100800 */
[----:B-1----:R-:W-:Y:S02]  /*e7c0*/  IADD3 R3, P0, PT, R22, UR54, RZ ;  /* 0x0000003616037c10 */ /* 0x002fe4000ff1e0ff */
[----:B--2---:R-:W-:-:S03]  /*e7d0*/  IADD3.X R2, PT, PT, R21, UR76, RZ, P6, !PT ;  /* 0x0000004c15027c10 */ /* 0x004fc6000b7fe4ff */
[----:B------:R1:W-:Y:S01]  /*e7e0*/  STL [R1+0x1d04], R3 ;  /* 0x001d040301007387 */ /* 0x0003e20000100800 */
[----:B----4-:R-:W-:-:S03]  /*e7f0*/  IADD3 R0, P6, PT, R20, UR54, RZ ;  /* 0x0000003614007c10 */ /* 0x010fc6000ffde0ff */
[----:B------:R-:W-:Y:S01]  /*e800*/  STL [R1+0x1cd0], R2 ;  /* 0x001cd00201007387 */ /* 0x000fe20000100800 */
[----:B0-----:R-:W-:Y:S01]  /*e810*/  UIMAD UR52, UR52, 0x2a, URZ ;  /* 0x0000002a343478a4 */ /* 0x001fe2000f8e02ff */
[----:B------:R-:W0:Y:S02]  /*e820*/  LDCU UR54, c[0x0][0x3a8] ;  /* 0x00007500ff3677ac */ /* 0x000e240008000800 */
[----:B------:R2:W-:Y:S01]  /*e830*/  STL [R1+0x1d0c], R0 ;  /* 0x001d0c0001007387 */ /* 0x0005e20000100800 */
[----:B-1----:R-:W-:Y:S02]  /*e840*/  IADD3.X R3, PT, PT, R18, UR76, RZ, P4, !PT ;  /* 0x0000004c12037c10 */ /* 0x002fe4000a7fe4ff */
[----:B--2---:R-:W-:Y:S02]  /*e850*/  IADD3.X R0, PT, PT, R19, UR76, RZ, P5, !PT ;  /* 0x0000004c13007c10 */ /* 0x004fe4000affe4ff */
[----:B------:R-:W-:-:S03]  /*e860*/  IADD3.X R2, PT, PT, R17, UR76, RZ, P3, !PT ;  /* 0x0000004c11027c10 */ /* 0x000fc60009ffe4ff */
        /* <DEDUP_REMOVED lines=344> */
[----:B0-----:R-:W-:Y:S01]  /*fdf0*/  USHF.L.U32 UR70, UR70, 0x5, URZ ;  /* 0x0000000546467899 */ /* 0x001fe200080006ff */
        /* <DEDUP_REMOVED lines=1013> */
[----:B------:R2:W-:Y:S01]  /*13d50*/  STL [R1+0x2690], R2 ;  /* 0x0026900201007387 */ /* 0x0005e20000100800 */
[----:B0-----:R-:W-:Y:S01]  /*13d60*/  USHF.L.U32 UR45, UR45, 0x1, URZ ;  /* 0x000000012d2d7899 */ /* 0x001fe200080006ff */
[----:B------:R-:W0:Y:S02]  /*13d70*/  LDCU UR46, c[0x0][0x3a8] ;  /* 0x00007500ff2e77ac */ /* 0x000e240008000800 */
[----:B------:R4:W-:Y:S01]  /*13d80*/  STL [R1+0x26cc], R0 ;  /* 0x0026cc0001007387 */ /* 0x0009e20000100800 */
[----:B-1----:R-:W-:Y:S02]  /*13d90*/  IADD3.X R3, PT, PT, R18, UR76, RZ, P4, !PT ;  /* 0x0000004c12037c10 */ /* 0x002fe4000a7fe4ff */
[----:B--2---:R-:W-:Y:S02]  /*13da0*/  IADD3.X R2, PT, PT, R17, UR76, RZ, P3, !PT ;  /* 0x0000004c11027c10 */ /* 0x004fe40009ffe4ff */
[----:B----4-:R-:W-:-:S05]  /*13db0*/  IADD3.X R0, PT, PT, R19, UR76, RZ, P5, !PT ;  /* 0x0000004c13007c10 */ /* 0x010fca000affe4ff */
        /* <DEDUP_REMOVED lines=29> */
[----:B------:R-:W4:Y:S03]  /*13f90*/  LDCU UR47, c[0x0][0x3a8] ;  /* 0x00007500ff2f77ac */ /* 0x000f260008000800 */
[----:B------:R5:W-:Y:S01]  /*13fa0*/  STL [R1+0x270c], R0 ;  /* 0x00270c0001007387 */ /* 0x000be20000100800 */
[----:B-1----:R-:W-:Y:S02]  /*13fb0*/  IADD3.X R3, PT, PT, R18, UR76, RZ, P4, !PT ;  /* 0x0000004c12037c10 */ /* 0x002fe4000a7fe4ff */
[----:B--2---:R-:W-:Y:S02]  /*13fc0*/  IADD3.X R2, PT, PT, R19, UR76, RZ, P5, !PT ;  /* 0x0000004c13027c10 */ /* 0x004fe4000affe4ff */
[----:B-----5:R-:W-:-:S03]  /*13fd0*/  IADD3.X R0, PT, PT, R17, UR76, RZ, P3, !PT ;  /* 0x0000004c11007c10 */ /* 0x020fc60009ffe4ff */
[----:B------:R1:W-:Y:S04]  /*13fe0*/  STL [R1+0x26d8], R2 ;  /* 0x0026d80201007387 */ /* 0x0003e80000100800 */
[----:B------:R2:W-:Y:S04]  /*13ff0*/  STL [R1+0x26e0], R3 ;  /* 0x0026e00301007387 */ /* 0x0005e80000100800 */
[----:B------:R5:W-:Y:S01]  /*14000*/  STL [R1+0x26e8], R0 ;  /* 0x0026e80001007387 */ /* 0x000be20000100800 */
[----:B-1----:R-:W-:Y:S02]  /*14010*/  IADD3.X R2, PT, PT, R16, UR76, RZ, P2, !PT ;  /* 0x0000004c10027c10 */ /* 0x002fe400097fe4ff */
[----:B--2---:R-:W-:-:S03]  /*14020*/  IADD3.X R3, PT, PT, R15, UR76, RZ, P1, !PT ;  /* 0x0000004c0f037c10 */ /* 0x004fc60008ffe4ff */
[----:B------:R1:W-:Y:S01]  /*14030*/  STL [R1+0x26f0], R2 ;  /* 0x0026f00201007387 */ /* 0x0003e20000100800 */
[----:B-----5:R-:W-:-:S03]  /*14040*/  IADD3.X R0, PT, PT, R14, UR76, RZ, P0, !PT ;  /* 0x0000004c0e007c10 */ /* 0x020fc600087fe4ff */
[----:B------:R2:W-:Y:S04]  /*14050*/  STL [R1+0x26f8], R3 ;  /* 0x0026f80301007387 */ /* 0x0005e80000100800 */
[----:B------:R5:W-:Y:S01]  /*14060*/  STL [R1+0x2700], R0 ;  /* 0x0027000001007387 */ /* 0x000be20000100800 */
[----:B-1----:R-:W-:Y:S02]  /*14070*/  IADD3.X R2, PT, PT, R13, UR76, RZ, P6, !PT ;  /* 0x0000004c0d027c10 */ /* 0x002fe4000b7fe4ff */
[----:B--2---:R-:W-:Y:S02]  /*14080*/  IADD3 R3, P5, PT, R25, UR5, RZ ;  /* 0x0000000519037c10 */ /* 0x004fe4000ffbe0ff */
[----:B-----5:R-:W-:Y:S01]  /*14090*/  IADD3 R0, P6, PT, R6, UR5, RZ ;  /* 0x0000000506007c10 */ /* 0x020fe2000ffde0ff */
[----:B------:R1:W-:Y:S04]  /*140a0*/  STL [R1+0x2708], R2 ;  /* 0x0027080201007387 */ /* 0x0003e80000100800 */
[----:B------:R2:W-:Y:S01]  /*140b0*/  STL [R1+0x2714], R0 ;  /* 0x0027140001007387 */ /* 0x0005e20000100800 */
[----:B-1----:R-:W-:-:S03]  /*140c0*/  IADD3 R2, P4, PT, R5, UR5, RZ ;  /* 0x0000000505027c10 */ /* 0x002fc6000ff9e0ff */
[----:B------:R1:W-:Y:S01]  /*140d0*/  STL [R1+0x271c], R3 ;  /* 0x00271c0301007387 */ /* 0x0003e20000100800 */
[----:B--2---:R-:W-:-:S03]  /*140e0*/  IADD3 R0, P3, PT, R24, UR5, RZ ;  /* 0x0000000518007c10 */ /* 0x004fc6000ff7e0ff */
[----:B------:R2:W-:Y:S01]  /*140f0*/  STL [R1+0x2724], R2 ;  /* 0x0027240201007387 */ /* 0x0005e20000100800 */
[----:B------:R-:W-:-:S03]  /*14100*/  USHF.R.S32.HI UR76, URZ, 0x1f, UR5 ;  /* 0x0000001fff4c7899 */ /* 0x000fc60008011405 */
[----:B------:R5:W-:Y:S01]  /*14110*/  STL [R1+0x272c], R0 ;  /* 0x00272c0001007387 */ /* 0x000be20000100800 */
[----:B-1----:R-:W-:Y:S02]  /*14120*/  IADD3 R3, P2, PT, R4, UR5, RZ ;  /* 0x0000000504037c10 */ /* 0x002fe4000ff5e0ff */
[----:B--2---:R-:W-:-:S03]  /*14130*/  IADD3 R2, P1, PT, R23, UR5, RZ ;  /* 0x0000000517027c10 */ /* 0x004fc6000ff3e0ff */
[----:B------:R-:W-:Y:S01]  /*14140*/  STL [R1+0x2734], R3 ;  /* 0x0027340301007387 */ /* 0x000fe20000100800 */
[----:B-----5:R-:W-:-:S03]  /*14150*/  IADD3 R0, P0, PT, R22, UR5, RZ ;  /* 0x0000000516007c10 */ /* 0x020fc6000ff1e0ff */
[----:B------:R1:W-:Y:S04]  /*14160*/  STL [R1+0x273c], R2 ;  /* 0x00273c0201007387 */ /* 0x0003e80000100800 */
[----:B------:R2:W-:Y:S01]  /*14170*/  STL [R1+0x2744], R0 ;  /* 0x0027440001007387 */ /* 0x0005e20000100800 */
[----:B-1----:R-:W-:Y:S02]  /*14180*/  IADD3.X R2, PT, PT, R21, UR76, RZ, P6, !PT ;  /* 0x0000004c15027c10 */ /* 0x002fe4000b7fe4ff */
[----:B--2---:R-:W-:-:S03]  /*14190*/  IADD3 R0, P6, PT, R20, UR5, RZ ;  /* 0x0000000514007c10 */ /* 0x004fc6000ffde0ff */
[----:B------:R-:W-:Y:S01]  /*141a0*/  STL [R1+0x2710], R2 ;  /* 0x0027100201007387 */ /* 0x000fe20000100800 */
[----:B------:R-:W-:Y:S01]  /*141b0*/  IADD3.X R7, PT, PT, R18, UR76, RZ, P4, !PT ;  /* 0x0000004c12077c10 */ /* 0x000fe2000a7fe4ff */
[----:B------:R-:W1:Y:S02]  /*141c0*/  LDCU UR5, c[0x0][0x3a8] ;  /* 0x00007500ff0577ac */ /* 0x000e640008000800 */
[----:B------:R2:W-:Y:S01]  /*141d0*/  STL [R1+0x274c], R0 ;  /* 0x00274c0001007387 */ /* 0x0005e20000100800 */
[----:B------:R-:W-:Y:S02]  /*141e0*/  IADD3.X R3, PT, PT, R17, UR76, RZ, P3, !PT ;  /* 0x0000004c11037c10 */ /* 0x000fe40009ffe4ff */
[----:B--2---:R-:W-:-:S05]  /*141f0*/  IADD3.X R0, PT, PT, R19, UR76, RZ, P5, !PT ;  /* 0x0000004c13007c10 */ /* 0x004fca000affe4ff */
[----:B------:R2:W-:Y:S04]  /*14200*/  STL [R1+0x2718], R0 ;  /* 0x0027180001007387 */ /* 0x0005e80000100800 */
[----:B------:R5:W-:Y:S01]  /*14210*/  STL [R1+0x2720], R7 ;  /* 0x0027200701007387 */ /* 0x000be20000100800 */
[----:B--2---:R-:W-:-:S03]  /*14220*/  IADD3.X R0, PT, PT, R16, UR76, RZ, P2, !PT ;  /* 0x0000004c10007c10 */ /* 0x004fc600097fe4ff */
[----:B------:R2:W-:Y:S01]  /*14230*/  STL [R1+0x2728], R3 ;  /* 0x0027280301007387 */ /* 0x0005e20000100800 */
[----:B-----5:R-:W-:-:S03]  /*14240*/  IADD3.X R7, PT, PT, R15, UR76, RZ, P1, !PT ;  /* 0x0000004c0f077c10 */ /* 0x020fc60008ffe4ff */
[----:B------:R5:W-:Y:S01]  /*14250*/  STL [R1+0x2730], R0 ;  /* 0x0027300001007387 */ /* 0x000be20000100800 */
[----:B--2---:R-:W-:-:S03]  /*14260*/  IADD3.X R3, PT, PT, R14, UR76, RZ, P0, !PT ;  /* 0x0000004c0e037c10 */ /* 0x004fc600087fe4ff */
[----:B------:R2:W-:Y:S01]  /*14270*/  STL [R1+0x2738], R7 ;  /* 0x0027380701007387 */ /* 0x0005e20000100800 */
[----:B-----5:R-:W-:-:S03]  /*14280*/  IADD3.X R0, PT, PT, R13, UR76, RZ, P6, !PT ;  /* 0x0000004c0d007c10 */ /* 0x020fc6000b7fe4ff */
[----:B------:R5:W-:Y:S04]  /*14290*/  STL [R1+0x2740], R3 ;  /* 0x0027400301007387 */ /* 0x000be80000100800 */
[----:B------:R0:W-:Y:S01]  /*142a0*/  STL [R1+0x2748], R0 ;  /* 0x0027480001007387 */ /* 0x0001e20000100800 */
[----:B--2---:R-:W-:Y:S02]  /*142b0*/  IADD3 R7, P6, PT, R6, UR6, RZ ;  /* 0x0000000606077c10 */ /* 0x004fe4000ffde0ff */
[----:B-----5:R-:W-:Y:S02]  /*142c0*/  IADD3 R3, P4, PT, R5, UR6, RZ ;  /* 0x0000000605037c10 */ /* 0x020fe4000ff9e0ff */
[----:B0-----:R-:W-:Y:S01]  /*142d0*/  IADD3 R0, P5, PT, R25, UR6, RZ ;  /* 0x0000000619007c10 */ /* 0x001fe2000ffbe0ff */
[----:B------:R0:W-:Y:S01]  /*142e0*/  STL [R1+0x2754], R7 ;  /* 0x0027540701007387 */ /* 0x0001e20000100800 */
[----:B------:R-:W-:-:S03]  /*142f0*/  USHF.R.S32.HI UR76, URZ, 0x1f, UR6 ;  /* 0x0000001fff4c7899 */ /* 0x000fc60008011406 */
[----:B------:R2:W-:Y:S04]  /*14300*/  STL [R1+0x275c], R0 ;  /* 0x00275c0001007387 */ /* 0x0005e80000100800 */
[----:B------:R5:W-:Y:S01]  /*14310*/  STL [R1+0x2764], R3 ;  /* 0x0027640301007387 */ /* 0x000be20000100800 */
[----:B0-----:R-:W-:Y:S02]  /*14320*/  IADD3 R7, P3, PT, R24, UR6, RZ ;  /* 0x0000000618077c10 */ /* 0x001fe4000ff7e0ff */
[----:B--2---:R-:W-:-:S03]  /*14330*/  IADD3 R0, P2, PT, R4, UR6, RZ ;  /* 0x0000000604007c10 */ /* 0x004fc6000ff5e0ff */
[----:B------:R0:W-:Y:S01]  /*14340*/  STL [R1+0x276c], R7 ;  /* 0x00276c0701007387 */ /* 0x0001e20000100800 */
[----:B-----5:R-:W-:-:S03]  /*14350*/  IADD3 R3, P1, PT, R23, UR6, RZ ;  /* 0x0000000617037c10 */ /* 0x020fc6000ff3e0ff */
[----:B------:R2:W-:Y:S04]  /*14360*/  STL [R1+0x2774], R0 ;  /* 0x0027740001007387 */ /* 0x0005e80000100800 */
[----:B------:R5:W-:Y:S01]  /*14370*/  STL [R1+0x277c], R3 ;  /* 0x00277c0301007387 */ /* 0x000be20000100800 */
[----:B0-----:R-:W-:Y:S02]  /*14380*/  IADD3 R7, P0, PT, R22, UR6, RZ ;  /* 0x0000000616077c10 */ /* 0x001fe4000ff1e0ff */
[----:B--2---:R-:W-:-:S03]  /*14390*/  IADD3.X R0, PT, PT, R21, UR76, RZ, P6, !PT ;  /* 0x0000004c15007c10 */ /* 0x004fc6000b7fe4ff */
[----:B------:R0:W-:Y:S01]  /*143a0*/  STL [R1+0x2784], R7 ;  /* 0x0027840701007387 */ /* 0x0001e20000100800 */
[----:B-----5:R-:W-:-:S03]  /*143b0*/  IADD3 R3, P6, PT, R20, UR6, RZ ;  /* 0x0000000614037c10 */ /* 0x020fc6000ffde0ff */
[----:B------:R-:W-:Y:S01]  /*143c0*/  STL [R1+0x2750], R0 ;  /* 0x0027500001007387 */ /* 0x000fe20000100800 */
[----:B------:R-:W-:Y:S01]  /*143d0*/  IADD3.X R8, PT, PT, R18, UR76, RZ, P4, !PT ;  /* 0x0000004c12087c10 */ /* 0x000fe2000a7fe4ff */
[----:B------:R-:W2:Y:S02]  /*143e0*/  LDCU UR6, c[0x0][0x3a8] ;  /* 0x00007500ff0677ac */ /* 0x000ea40008000800 */
[----:B------:R5:W-:Y:S01]  /*143f0*/  STL [R1+0x278c], R3 ;  /* 0x00278c0301007387 */ /* 0x000be20000100800 */
[----:B0-----:R-:W-:Y:S02]  /*14400*/  IADD3.X R7, PT, PT, R17, UR76, RZ, P3, !PT ;  /* 0x0000004c11077c10 */ /* 0x001fe40009ffe4ff */
[----:B-----5:R-:W-:-:S05]  /*14410*/  IADD3.X R3, PT, PT, R19, UR76, RZ, P5, !PT ;  /* 0x0000004c13037c10 */ /* 0x020fca000affe4ff */
[----:B------:R0:W-:Y:S04]  /*14420*/  STL [R1+0x2758], R3 ;  /* 0x0027580301007387 */ /* 0x0001e80000100800 */
[----:B------:R5:W-:Y:S01]  /*14430*/  STL [R1+0x2760], R8 ;  /* 0x0027600801007387 */ /* 0x000be20000100800 */
[----:B0-----:R-:W-:-:S03]  /*14440*/  IADD3.X R3, PT, PT, R16, UR76, RZ, P2, !PT ;  /* 0x0000004c10037c10 */ /* 0x001fc600097fe4ff */
[----:B------:R0:W-:Y:S01]  /*14450*/  STL [R1+0x2768], R7 ;  /* 0x0027680701007387 */ /* 0x0001e20000100800 */
[----:B-----5:R-:W-:-:S03]  /*14460*/  IADD3.X R8, PT, PT, R15, UR76, RZ, P1, !PT ;  /* 0x0000004c0f087c10 */ /* 0x020fc60008ffe4ff */
[----:B------:R5:W-:Y:S01]  /*14470*/  STL [R1+0x2770], R3 ;  /* 0x0027700301007387 */ /* 0x000be20000100800 */
[----:B0-----:R-:W-:-:S03]  /*14480*/  IADD3.X R7, PT, PT, R14, UR76, RZ, P0, !PT ;  /* 0x0000004c0e077c10 */ /* 0x001fc600087fe4ff */
[----:B------:R0:W-:Y:S01]  /*14490*/  STL [R1+0x2778], R8 ;  /* 0x0027780801007387 */ /* 0x0001e20000100800 */
[----:B-----5:R-:W-:-:S03]  /*144a0*/  IADD3.X R3, PT, PT, R13, UR76, RZ, P6, !PT ;  /* 0x0000004c0d037c10 */ /* 0x020fc6000b7fe4ff */
[----:B------:R5:W-:Y:S01]  /*144b0*/  STL [R1+0x2780], R7 ;  /* 0x0027800701007387 */ /* 0x000be20000100800 */
[----:B---3--:R-:W-:-:S03]  /*144c0*/  LOP3.LUT R2, R26, 0x3, RZ, 0xc0, !PT ;  /* 0x000000031a027812 */ /* 0x008fc600078ec0ff */
[----:B------:R3:W-:Y:S01]  /*144d0*/  STL [R1+0x2788], R3 ;  /* 0x0027880301007387 */ /* 0x0007e20000100800 */
[----:B0-----:R-:W-:Y:S02]  /*144e0*/  IADD3 R8, P6, PT, R6, UR7, RZ ;  /* 0x0000000706087c10 */ /* 0x001fe4000ffde0ff */
[----:B-----5:R-:W-:-:S03]  /*144f0*/  IADD3 R7, P5, PT, R25, UR7, RZ ;  /* 0x0000000719077c10 */ /* 0x020fc6000ffbe0ff */
[----:B------:R0:W-:Y:S01]  /*14500*/  STL [R1+0x2794], R8 ;  /* 0x0027940801007387 */ /* 0x0001e20000100800 */
[----:B---3--:R-:W-:-:S03]  /*14510*/  IADD3 R3, P4, PT, R5, UR7, RZ ;  /* 0x0000000705037c10 */ /* 0x008fc6000ff9e0ff */
[----:B------:R3:W-:Y:S01]  /*14520*/  STL [R1+0x279c], R7 ;  /* 0x00279c0701007387 */ /* 0x0007e20000100800 */
[----:B------:R-:W-:Y:S01]  /*14530*/  SHF.R.U32.HI R0, RZ, 0x2, R26 ;  /* 0x00000002ff007819 */ /* 0x000fe2000001161a */
[----:B------:R-:W-:Y:S02]  /*14540*/  USHF.R.S32.HI UR76, URZ, 0x1f, UR7 ;  /* 0x0000001fff4c7899 */ /* 0x000fe40008011407 */
[----:B------:R5:W-:Y:S01]  /*14550*/  STL [R1+0x27a4], R3 ;  /* 0x0027a40301007387 */ /* 0x000be20000100800 */
[----:B0-----:R-:W-:Y:S01]  /*14560*/  IADD3 R8, P3, PT, R24, UR7, RZ ;  /* 0x0000000718087c10 */ /* 0x001fe2000ff7e0ff */
[----:B------:R-:W-:Y:S01]  /*14570*/  IMAD R2, R2, 0x820, RZ ;  /* 0x0000082002027824 */ /* 0x000fe200078e02ff */
[----:B---3--:R-:W-:-:S03]  /*14580*/  IADD3 R7, P2, PT, R4, UR7, RZ ;  /* 0x0000000704077c10 */ /* 0x008fc6000ff5e0ff */
[----:B------:R0:W-:Y:S01]  /*14590*/  STL [R1+0x27ac], R8 ;  /* 0x0027ac0801007387 */ /* 0x0001e20000100800 */
[----:B------:R-:W-:Y:S02]  /*145a0*/  SGXT.U32 R0, R0, 0x3 ;  /* 0x000000030000781a */ /* 0x000fe40000000000 */
[----:B-----5:R-:W-:Y:S01]  /*145b0*/  IADD3 R3, P1, PT, R23, UR7, RZ ;  /* 0x0000000717037c10 */ /* 0x020fe2000ff3e0ff */
[----:B------:R3:W-:Y:S01]  /*145c0*/  STL [R1+0x27b4], R7 ;  /* 0x0027b40701007387 */ /* 0x0007e20000100800 */
[----:B------:R-:W-:-:S03]  /*145d0*/  LOP3.LUT R0, R2, R0, RZ, 0xfc, !PT ;  /* 0x0000000002007212 */ /* 0x000fc600078efcff */
[----:B------:R5:W-:Y:S01]  /*145e0*/  STL [R1+0x27bc], R3 ;  /* 0x0027bc0301007387 */ /* 0x000be20000100800 */
[----:B0-----:R-:W-:Y:S02]  /*145f0*/  IADD3 R8, P0, PT, R22, UR7, RZ ;  /* 0x0000000716087c10 */ /* 0x001fe4000ff1e0ff */
[----:B------:R-:W-:Y:S02]  /*14600*/  IADD3.X R2, PT, PT, R19, UR76, RZ, P5, !PT ;  /* 0x0000004c13027c10 */ /* 0x000fe4000affe4ff */
[----:B---3--:R-:W-:Y:S01]  /*14610*/  IADD3.X R7, PT, PT, R21, UR76, RZ, P6, !PT ;  /* 0x0000004c15077c10 */ /* 0x008fe2000b7fe4ff */
[----:B------:R-:W-:Y:S01]  /*14620*/  STL [R1+0x27c4], R8 ;  /* 0x0027c40801007387 */ /* 0x000fe20000100800 */
[----:B-----5:R-:W-:-:S03]  /*14630*/  IADD3 R3, P6, PT, R20, UR7, RZ ;  /* 0x0000000714037c10 */ /* 0x020fc6000ffde0ff */
[----:B------:R0:W-:Y:S01]  /*14640*/  STL [R1+0x2790], R7 ;  /* 0x0027900701007387 */ /* 0x0001e20000100800 */
[----:B------:R-:W3:Y:S03]  /*14650*/  LDCU UR7, c[0x0][0x3a8] ;  /* 0x00007500ff0777ac */ /* 0x000ee60008000800 */
[----:B------:R5:W-:Y:S04]  /*14660*/  STL [R1+0x27cc], R3 ;  /* 0x0027cc0301007387 */ /* 0x000be80000100800 */
[----:B------:R1:W-:Y:S01]  /*14670*/  STL [R1+0x2798], R2 ;  /* 0x0027980201007387 */ /* 0x0003e20000100800 */
[----:B0-----:R-:W-:Y:S02]  /*14680*/  IADD3.X R7, PT, PT, R18, UR76, RZ, P4, !PT ;  /* 0x0000004c12077c10 */ /* 0x001fe4000a7fe4ff */
[----:B-----5:R-:W-:-:S03]  /*14690*/  IADD3.X R3, PT, PT, R17, UR76, RZ, P3, !PT ;  /* 0x0000004c11037c10 */ /* 0x020fc60009ffe4ff */
[----:B------:R0:W-:Y:S01]  /*146a0*/  STL [R1+0x27a0], R7 ;  /* 0x0027a00701007387 */ /* 0x0001e20000100800 */
[----:B-1----:R-:W-:-:S03]  /*146b0*/  IADD3.X R2, PT, PT, R16, UR76, RZ, P2, !PT ;  /* 0x0000004c10027c10 */ /* 0x002fc600097fe4ff */
[----:B------:R1:W-:Y:S04]  /*146c0*/  STL [R1+0x27a8], R3 ;  /* 0x0027a80301007387 */ /* 0x0003e80000100800 */
[----:B------:R5:W-:Y:S01]  /*146d0*/  STL [R1+0x27b0], R2 ;  /* 0x0027b00201007387 */ /* 0x000be20000100800 */
[----:B0-----:R-:W-:Y:S02]  /*146e0*/  IADD3.X R7, PT, PT, R15, UR76, RZ, P1, !PT ;  /* 0x0000004c0f077c10 */ /* 0x001fe40008ffe4ff */
[----:B-1----:R-:W-:-:S03]  /*146f0*/  IADD3.X R3, PT, PT, R14, UR76, RZ, P0, !PT ;  /* 0x0000004c0e037c10 */ /* 0x002fc600087fe4ff */
[----:B------:R0:W-:Y:S01]  /*14700*/  STL [R1+0x27b8], R7 ;  /* 0x0027b80701007387 */ /* 0x0001e20000100800 */
[----:B-----5:R-:W-:-:S03]  /*14710*/  IADD3.X R2, PT, PT, R13, UR76, RZ, P6, !PT ;  /* 0x0000004c0d027c10 */ /* 0x020fc6000b7fe4ff */
[----:B------:R1:W-:Y:S04]  /*14720*/  STL [R1+0x27c0], R3 ;  /* 0x0027c00301007387 */ /* 0x0003e80000100800 */
[----:B------:R5:W-:Y:S01]  /*14730*/  STL [R1+0x27c8], R2 ;  /* 0x0027c80201007387 */ /* 0x000be20000100800 */
[----:B0-----:R-:W-:Y:S02]  /*14740*/  IADD3 R7, P6, PT, R6, UR8, RZ ;  /* 0x0000000806077c10 */ /* 0x001fe4000ffde0ff */
[----:B-1----:R-:W-:Y:S02]  /*14750*/  IADD3 R3, P4, PT, R5, UR8, RZ ;  /* 0x0000000805037c10 */ /* 0x002fe4000ff9e0ff */
[----:B-----5:R-:W-:Y:S01]  /*14760*/  IADD3 R2, P5, PT, R25, UR8, RZ ;  /* 0x0000000819027c10 */ /* 0x020fe2000ffbe0ff */
[----:B------:R0:W-:Y:S01]  /*14770*/  STL [R1+0x27d4], R7 ;  /* 0x0027d40701007387 */ /* 0x0001e20000100800 */
[----:B------:R-:W-:-:S03]  /*14780*/  USHF.R.S32.HI UR76, URZ, 0x1f, UR8 ;  /* 0x0000001fff4c7899 */ /* 0x000fc60008011408 */
[----:B------:R1:W-:Y:S04]  /*14790*/  STL [R1+0x27dc], R2 ;  /* 0x0027dc0201007387 */ /* 0x0003e80000100800 */
[----:B------:R5:W-:Y:S01]  /*147a0*/  STL [R1+0x27e4], R3 ;  /* 0x0027e40301007387 */ /* 0x000be20000100800 */
[----:B0-----:R-:W-:Y:S02]  /*147b0*/  IADD3 R7, P3, PT, R24, UR8, RZ ;  /* 0x0000000818077c10 */ /* 0x001fe4000ff7e0ff */
[----:B-1----:R-:W-:-:S03]  /*147c0*/  IADD3 R2, P2, PT, R4, UR8, RZ ;  /* 0x0000000804027c10 */ /* 0x002fc6000ff5e0ff */
[----:B------:R0:W-:Y:S01]  /*147d0*/  STL [R1+0x27ec], R7 ;  /* 0x0027ec0701007387 */ /* 0x0001e20000100800 */
[----:B-----5:R-:W-:-:S03]  /*147e0*/  IADD3 R3, P1, PT, R23, UR8, RZ ;  /* 0x0000000817037c10 */ /* 0x020fc6000ff3e0ff */
[----:B------:R1:W-:Y:S04]  /*147f0*/  STL [R1+0x27f4], R2 ;  /* 0x0027f40201007387 */ /* 0x0003e80000100800 */
[----:B------:R5:W-:Y:S01]  /*14800*/  STL [R1+0x27fc], R3 ;  /* 0x0027fc0301007387 */ /* 0x000be20000100800 */
[----:B0-----:R-:W-:Y:S02]  /*14810*/  IADD3 R7, P0, PT, R22, UR8, RZ ;  /* 0x0000000816077c10 */ /* 0x001fe4000ff1e0ff */
[----:B-1----:R-:W-:-:S03]  /*14820*/  IADD3.X R2, PT, PT, R21, UR76, RZ, P6, !PT ;  /* 0x0000004c15027c10 */ /* 0x002fc6000b7fe4ff */
[----:B------:R0:W-:Y:S01]  /*14830*/  STL [R1+0x2804], R7 ;  /* 0x0028040701007387 */ /* 0x0001e20000100800 */
[----:B-----5:R-:W-:-:S03]  /*14840*/  IADD3 R3, P6, PT, R20, UR8, RZ ;  /* 0x0000000814037c10 */ /* 0x020fc6000ffde0ff */
[----:B------:R-:W-:Y:S01]  /*14850*/  STL [R1+0x27d0], R2 ;  /* 0x0027d00201007387 */ /* 0x000fe20000100800 */
[----:B------:R-:W-:Y:S01]  /*14860*/  IADD3.X R8, PT, PT, R18, UR76, RZ, P4, !PT ;  /* 0x0000004c12087c10 */ /* 0x000fe2000a7fe4ff */
[----:B------:R-:W1:Y:S02]  /*14870*/  LDCU UR8, c[0x0][0x3a8] ;  /* 0x00007500ff0877ac */ /* 0x000e640008000800 */
        /* <DEDUP_REMOVED lines=12> */
[----:B------:R5:W-:Y:S04]  /*14940*/  STL [R1+0x2800], R7 ;  /* 0x0028000701007387 */ /* 0x000be80000100800 */
[----:B------:R1:W-:Y:S01]  /*14950*/  STL [R1+0x2808], R3 ;  /* 0x0028080301007387 */ /* 0x0003e20000100800 */
[----:B0-----:R-:W-:Y:S02]  /*14960*/  IADD3 R8, P6, PT, R6, UR9, RZ ;  /* 0x0000000906087c10 */ /* 0x001fe4000ffde0ff */
[----:B-----5:R-:W-:Y:S02]  /*14970*/  IADD3 R7, P4, PT, R5, UR9, RZ ;  /* 0x0000000905077c10 */ /* 0x020fe4000ff9e0ff */
[----:B-1----:R-:W-:Y:S01]  /*14980*/  IADD3 R3, P5, PT, R25, UR9, RZ ;  /* 0x0000000919037c10 */ /* 0x002fe2000ffbe0ff */
        /* <DEDUP_REMOVED lines=32> */
[----:B-----5:R-:W-:-:S03]  /*14b90*/  IADD3 R8, P5, PT, R25, UR10, RZ ;  /* 0x0000000a19087c10 */ /* 0x020fc6000ffbe0ff */
[----:B------:R0:W-:Y:S01]  /*14ba0*/  STL [R1+0x2854], R9 ;  /* 0x0028540901007387 */ /* 0x0001e20000100800 */
[----:B-1----:R-:W-:-:S03]  /*14bb0*/  IADD3 R7, P4, PT, R5, UR10, RZ ;  /* 0x0000000a05077c10 */ /* 0x002fc6000ff9e0ff */
[----:B------:R1:W-:Y:S01]  /*14bc0*/  STL [R1+0x285c], R8 ;  /* 0x00285c0801007387 */ /* 0x0003e20000100800 */
[----:B------:R-:W-:-:S03]  /*14bd0*/  USHF.R.S32.HI UR76, URZ, 0x1f, UR10 ;  /* 0x0000001fff4c7899 */ /* 0x000fc6000801140a */
[----:B------:R5:W-:Y:S01]  /*14be0*/  STL [R1+0x2864], R7 ;  /* 0x0028640701007387 */ /* 0x000be20000100800 */
[----:B0-----:R-:W-:Y:S02]  /*14bf0*/  IADD3 R9, P3, PT, R24, UR10, RZ ;  /* 0x0000000a18097c10 */ /* 0x001fe4000ff7e0ff */
[----:B-1----:R-:W-:-:S03]  /*14c00*/  IADD3 R8, P2, PT, R4, UR10, RZ ;  /* 0x0000000a04087c10 */ /* 0x002fc6000ff5e0ff */
[----:B------:R0:W-:Y:S01]  /*14c10*/  STL [R1+0x286c], R9 ;  /* 0x00286c0901007387 */ /* 0x0001e20000100800 */
[C---:B------:R-:W-:Y:S02]  /*14c20*/  LOP3.LUT R2, R26.reuse, 0x7, RZ, 0xc0, !PT ;  /* 0x000000071a027812 */ /* 0x040fe400078ec0ff */
[----:B-----5:R-:W-:Y:S01]  /*14c30*/  IADD3 R7, P1, PT, R23, UR10, RZ ;  /* 0x0000000a17077c10 */ /* 0x020fe2000ff3e0ff */
[----:B------:R1:W-:Y:S01]  /*14c40*/  STL [R1+0x2874], R8 ;  /* 0x0028740801007387 */ /* 0x0003e20000100800 */
[----:B------:R-:W-:-:S03]  /*14c50*/  IMAD.SHL.U32 R3, R26, 0x2, RZ ;  /* 0x000000021a037824 */ /* 0x000fc600078e00ff */
[----:B------:R5:W-:Y:S01]  /*14c60*/  STL [R1+0x287c], R7 ;  /* 0x00287c0701007387 */ /* 0x000be20000100800 */
[----:B0-----:R-:W-:Y:S01]  /*14c70*/  IADD3 R9, P0, PT, R22, UR10, RZ ;  /* 0x0000000a16097c10 */ /* 0x001fe2000ff1e0ff */
[----:B------:R-:W-:Y:S01]  /*14c80*/  IMAD R2, R2, 0x90, RZ ;  /* 0x0000009002027824 */ /* 0x000fe200078e02ff */
[----:B-1----:R-:W-:-:S03]  /*14c90*/  IADD3.X R8, PT, PT, R21, UR76, RZ, P6, !PT ;  /* 0x0000004c15087c10 */ /* 0x002fc6000b7fe4ff */
[----:B------:R-:W-:Y:S01]  /*14ca0*/  STL [R1+0x2884], R9 ;  /* 0x0028840901007387 */ /* 0x000fe20000100800 */
[----:B-----5:R-:W-:-:S03]  /*14cb0*/  IADD3 R7, P6, PT, R20, UR10, RZ ;  /* 0x0000000a14077c10 */ /* 0x020fc6000ffde0ff */
[----:B------:R-:W-:Y:S01]  /*14cc0*/  STL [R1+0x2850], R8 ;  /* 0x0028500801007387 */ /* 0x000fe20000100800 */
[----:B------:R-:W-:Y:S01]  /*14cd0*/  LOP3.LUT R2, R2, 0x30, R3, 0x78, !PT ;  /* 0x0000003002027812 */ /* 0x000fe200078e7803 */
[----:B------:R-:W0:Y:S02]  /*14ce0*/  LDCU UR10, c[0x0][0x3a8] ;  /* 0x00007500ff0a77ac */ /* 0x000e240008000800 */
[----:B------:R1:W-:Y:S01]  /*14cf0*/  STL [R1+0x288c], R7 ;  /* 0x00288c0701007387 */ /* 0x0003e20000100800 */
[----:B------:R-:W-:Y:S02]  /*14d00*/  IADD3.X R3, PT, PT, R18, UR76, RZ, P4, !PT ;  /* 0x0000004c12037c10 */ /* 0x000fe4000a7fe4ff */
[----:B-1----:R-:W-:-:S05]  /*14d10*/  IADD3.X R7, PT, PT, R19, UR76, RZ, P5, !PT ;  /* 0x0000004c13077c10 */ /* 0x002fca000affe4ff */
[----:B------:R1:W-:Y:S04]  /*14d20*/  STL [R1+0x2858], R7 ;  /* 0x0028580701007387 */ /* 0x0003e80000100800 */
[----:B------:R5:W-:Y:S01]  /*14d30*/  STL [R1+0x2860], R3 ;  /* 0x0028600301007387 */ /* 0x000be20000100800 */
[----:B------:R-:W-:Y:S02]  /*14d40*/  IADD3.X R8, PT, PT, R15, UR76, RZ, P1, !PT ;  /* 0x0000004c0f087c10 */ /* 0x000fe40008ffe4ff */
[----:B-1----:R-:W-:Y:S02]  /*14d50*/  IADD3.X R7, PT, PT, R17, UR76, RZ, P3, !PT ;  /* 0x0000004c11077c10 */ /* 0x002fe40009ffe4ff */
[----:B-----5:R-:W-:-:S03]  /*14d60*/  IADD3.X R3, PT, PT, R16, UR76, RZ, P2, !PT ;  /* 0x0000004c10037c10 */ /* 0x020fc600097fe4ff */
[----:B------:R1:W-:Y:S04]  /*14d70*/  STL [R1+0x2868], R7 ;  /* 0x0028680701007387 */ /* 0x0003e80000100800 */
[----:B------:R5:W-:Y:S01]  /*14d80*/  STL [R1+0x2870], R3 ;  /* 0x0028700301007387 */ /* 0x000be20000100800 */
[----:B-1----:R-:W-:-:S03]  /*14d90*/  IADD3.X R7, PT, PT, R14, UR76, RZ, P0, !PT ;  /* 0x0000004c0e077c10 */ /* 0x002fc600087fe4ff */
[----:B------:R1:W-:Y:S01]  /*14da0*/  STL [R1+0x2878], R8 ;  /* 0x0028780801007387 */ /* 0x0003e20000100800 */
[----:B-----5:R-:W-:-:S03]  /*14db0*/  IADD3.X R3, PT, PT, R13, UR76, RZ, P6, !PT ;  /* 0x0000004c0d037c10 */ /* 0x020fc6000b7fe4ff */
[----:B------:R5:W-:Y:S04]  /*14dc0*/  STL [R1+0x2880], R7 ;  /* 0x0028800701007387 */ /* 0x000be80000100800 */
[----:B------:R0:W-:Y:S01]  /*14dd0*/  STL [R1+0x2888], R3 ;  /* 0x0028880301007387 */ /* 0x0001e20000100800 */
[----:B-1----:R-:W-:Y:S02]  /*14de0*/  IADD3 R8, P6, PT, R6, UR11, RZ ;  /* 0x0000000b06087c10 */ /* 0x002fe4000ffde0ff */
[----:B-----5:R-:W-:Y:S02]  /*14df0*/  IADD3 R7, P4, PT, R5, UR11, RZ ;  /* 0x0000000b05077c10 */ /* 0x020fe4000ff9e0ff */
[----:B0-----:R-:W-:Y:S01]  /*14e00*/  IADD3 R3, P5, PT, R25, UR11, RZ ;  /* 0x0000000b19037c10 */ /* 0x001fe2000ffbe0ff */
        /* <DEDUP_REMOVED lines=41> */
[----:B------:R-:W-:Y:S02]  /*150a0*/  SHF.R.U32.HI R3, RZ, 0x1, R26 ;  /* 0x00000001ff037819 */ /* 0x000fe4000001161a */
[----:B-----5:R-:W-:Y:S01]  /*150b0*/  IADD3 R7, P1, PT, R23, UR12, RZ ;  /* 0x0000000c17077c10 */ /* 0x020fe2000ff3e0ff */
[----:B------:R1:W-:Y:S01]  /*150c0*/  STL [R1+0x28f4], R8 ;  /* 0x0028f40801007387 */ /* 0x0003e20000100800 */
[----:B------:R-:W-:-:S03]  /*150d0*/  LOP3.LUT R0, R0, 0x10, R3, 0xf8, !PT ;  /* 0x0000001000007812 */ /* 0x000fc600078ef803 */
[----:B------:R5:W-:Y:S01]  /*150e0*/  STL [R1+0x28fc], R7 ;  /* 0x0028fc0701007387 */ /* 0x000be20000100800 */
[----:B0-----:R-:W-:Y:S02]  /*150f0*/  IADD3 R9, P0, PT, R22, UR12, RZ ;  /* 0x0000000c16097c10 */ /* 0x001fe4000ff1e0ff */
[----:B------:R-:W-:Y:S02]  /*15100*/  IADD3.X R3, PT, PT, R19, UR76, RZ, P5, !PT ;  /* 0x0000004c13037c10 */ /* 0x000fe4000affe4ff */
[----:B-1----:R-:W-:Y:S01]  /*15110*/  IADD3.X R8, PT, PT, R21, UR76, RZ, P6, !PT ;  /* 0x0000004c15087c10 */ /* 0x002fe2000b7fe4ff */
[----:B------:R-:W-:Y:S01]  /*15120*/  STL [R1+0x2904], R9 ;  /* 0x0029040901007387 */ /* 0x000fe20000100800 */
[----:B-----5:R-:W-:-:S03]  /*15130*/  IADD3 R7, P6, PT, R20, UR12, RZ ;  /* 0x0000000c14077c10 */ /* 0x020fc6000ffde0ff */
[----:B------:R0:W-:Y:S01]  /*15140*/  STL [R1+0x28d0], R8 ;  /* 0x0028d00801007387 */ /* 0x0001e20000100800 */
[----:B------:R-:W1:Y:S03]  /*15150*/  LDCU UR12, c[0x0][0x3a8] ;  /* 0x00007500ff0c77ac */ /* 0x000e660008000800 */
[----:B------:R5:W-:Y:S04]  /*15160*/  STL [R1+0x290c], R7 ;  /* 0x00290c0701007387 */ /* 0x000be80000100800 */
[----:B------:R2:W-:Y:S01]  /*15170*/  STL [R1+0x28d8], R3 ;  /* 0x0028d80301007387 */ /* 0x0005e20000100800 */
[----:B0-----:R-:W-:Y:S02]  /*15180*/  IADD3.X R8, PT, PT, R18, UR76, RZ, P4, !PT ;  /* 0x0000004c12087c10 */ /* 0x001fe4000a7fe4ff */
[----:B-----5:R-:W-:-:S03]  /*15190*/  IADD3.X R7, PT, PT, R17, UR76, RZ, P3, !PT ;  /* 0x0000004c11077c10 */ /* 0x020fc60009ffe4ff */
[----:B------:R0:W-:Y:S01]  /*151a0*/  STL [R1+0x28e0], R8 ;  /* 0x0028e00801007387 */ /* 0x0001e20000100800 */
[----:B--2---:R-:W-:-:S03]  /*151b0*/  IADD3.X R3, PT, PT, R16, UR76, RZ, P2, !PT ;  /* 0x0000004c10037c10 */ /* 0x004fc600097fe4ff */
[----:B------:R2:W-:Y:S04]  /*151c0*/  STL [R1+0x28e8], R7 ;  /* 0x0028e80701007387 */ /* 0x0005e80000100800 */
[----:B------:R5:W-:Y:S01]  /*151d0*/  STL [R1+0x28f0], R3 ;  /* 0x0028f00301007387 */ /* 0x000be20000100800 */
[----:B0-----:R-:W-:Y:S02]  /*151e0*/  IADD3.X R8, PT, PT, R15, UR76, RZ, P1, !PT ;  /* 0x0000004c0f087c10 */ /* 0x001fe40008ffe4ff */
[----:B--2---:R-:W-:-:S03]  /*151f0*/  IADD3.X R7, PT, PT, R14, UR76, RZ, P0, !PT ;  /* 0x0000004c0e077c10 */ /* 0x004fc600087fe4ff */
[----:B------:R0:W-:Y:S01]  /*15200*/  STL [R1+0x28f8], R8 ;  /* 0x0028f80801007387 */ /* 0x0001e20000100800 */
[----:B-----5:R-:W-:-:S03]  /*15210*/  IADD3.X R3, PT, PT, R13, UR76, RZ, P6, !PT ;  /* 0x0000004c0d037c10 */ /* 0x020fc6000b7fe4ff */
[----:B------:R2:W-:Y:S04]  /*15220*/  STL [R1+0x2900], R7 ;  /* 0x0029000701007387 */ /* 0x0005e80000100800 */
[----:B------:R5:W-:Y:S01]  /*15230*/  STL [R1+0x2908], R3 ;  /* 0x0029080301007387 */ /* 0x000be20000100800 */
[----:B0-----:R-:W-:Y:S02]  /*15240*/  IADD3 R8, P6, PT, R6, UR48, RZ ;  /* 0x0000003006087c10 */ /* 0x001fe4000ffde0ff */
[----:B--2---:R-:W-:-:S03]  /*15250*/  IADD3 R7, P5, PT, R25, UR48, RZ ;  /* 0x0000003019077c10 */ /* 0x004fc6000ffbe0ff */
[----:B------:R0:W-:Y:S01]  /*15260*/  STL [R1+0x2914], R8 ;  /* 0x0029140801007387 */ /* 0x0001e20000100800 */
[----:B-----5:R-:W-:-:S03]  /*15270*/  IADD3 R3, P4, PT, R5, UR48, RZ ;  /* 0x0000003005037c10 */ /* 0x020fc6000ff9e0ff */
[----:B------:R2:W-:Y:S01]  /*15280*/  STL [R1+0x291c], R7 ;  /* 0x00291c0701007387 */ /* 0x0005e20000100800 */
[----:B------:R-:W-:-:S03]  /*15290*/  USHF.R.S32.HI UR76, URZ, 0x1f, UR48 ;  /* 0x0000001fff4c7899 */ /* 0x000fc60008011430 */
        /* <DEDUP_REMOVED lines=9> */
[----:B------:R-:W-:Y:S01]  /*15330*/  STL [R1+0x2944], R8 ;  /* 0x0029440801007387 */ /* 0x000fe20000100800 */
[----:B-----5:R-:W-:-:S03]  /*15340*/  IADD3 R3, P6, PT, R20, UR48, RZ ;  /* 0x0000003014037c10 */ /* 0x020fc6000ffde0ff */
[----:B------:R-:W-:Y:S04]  /*15350*/  STL [R1+0x2910], R7 ;  /* 0x0029100701007387 */ /* 0x000fe80000100800 */
[----:B------:R0:W-:Y:S04]  /*15360*/  STL [R1+0x294c], R3 ;  /* 0x00294c0301007387 */ /* 0x0001e80000100800 */
        /* <DEDUP_REMOVED lines=505> */
[----:B0-----:R-:W-:-:S03]  /*17300*/  IADD3.X R3, PT, PT, R19, UR76, RZ, P5, !PT ;  /* 0x0000004c13037c10 */ /* 0x001fc6000affe4ff */
[----:B------:R-:W-:Y:S04]  /*17310*/  STL [R1+0x380], RZ ;  /* 0x000380ff01007387 */ /* 0x000fe80000100800 */
[----:B------:R-:W-:Y:S04]  /*17320*/  STL [R1+0x384], RZ ;  /* 0x000384ff01007387 */ /* 0x000fe80000100800 */
[----:B------:R-:W-:Y:S04]  /*17330*/  STL [R1+0x388], RZ ;  /* 0x000388ff01007387 */ /* 0x000fe80000100800 */
[----:B------:R-:W-:Y:S01]  /*17340*/  STL [R1+0x38c], RZ ;  /* 0x00038cff01007387 */ /* 0x000fe20000100800 */
[----:B------:R-:W-:-:S03]  /*17350*/  IADD3.X R8, PT, PT, R18, UR76, RZ, P4, !PT ;  /* 0x0000004c12087c10 */ /* 0x000fc6000a7fe4ff */
[----:B------:R-:W-:Y:S01]  /*17360*/  STL [R1+0x300], RZ ;  /* 0x000300ff01007387 */ /* 0x000fe20000100800 */
[----:B------:R-:W-:-:S03]  /*17370*/  IADD3.X R7, PT, PT, R17, UR76, RZ, P3, !PT ;  /* 0x0000004c11077c10 */ /* 0x000fc60009ffe4ff */
[----:B------:R-:W-:Y:S04]  /*17380*/  STL [R1+0x304], RZ ;  /* 0x000304ff01007387 */ /* 0x000fe80000100800 */
[----:B------:R-:W-:Y:S04]  /*17390*/  STL [R1+0x308], RZ ;  /* 0x000308ff01007387 */ /* 0x000fe80000100800 */
[----:B------:R-:W-:Y:S04]  /*173a0*/  STL [R1+0x30c], RZ ;  /* 0x00030cff01007387 */ /* 0x000fe80000100800 */
        /* <DEDUP_REMOVED lines=9> */
[----:B------:R2:W-:Y:S01]  /*17440*/  STL [R1+0x2940], R7 ;  /* 0x0029400701007387 */ /* 0x0005e20000100800 */
[----:B------:R-:W-:-:S03]  /*17450*/  USHF.R.S32.HI UR48, URZ, 0x1f, UR49 ;  /* 0x0000001fff307899 */ /* 0x000fc60008011431 */
[----:B------:R5:W-:Y:S01]  /*17460*/  STL [R1+0x2948], R3 ;  /* 0x0029480301007387 */ /* 0x000be20000100800 */
[----:B0-----:R-:W-:Y:S01]  /*17470*/  IADD3 R8, P6, PT, R6, UR13, RZ ;  /* 0x0000000d06087c10 */ /* 0x001fe2000ffde0ff */
[----:B------:R-:W-:Y:S01]  /*17480*/  ULEA.HI UR48, UR48, UR49, URZ, 0x7 ;  /* 0x0000003130307291 */ /* 0x000fe2000f8f38ff */
[----:B--2---:R-:W-:Y:S02]  /*17490*/  IADD3 R7, P4, PT, R5, UR13, RZ ;  /* 0x0000000d05077c10 */ /* 0x004fe4000ff9e0ff */
[----:B-----5:R-:W-:Y:S01]  /*174a0*/  IADD3 R3, P5, PT, R25, UR13, RZ ;  /* 0x0000000d19037c10 */ /* 0x020fe2000ffbe0ff */
[----:B------:R0:W-:Y:S01]  /*174b0*/  STL [R1+0x2954], R8 ;  /* 0x0029540801007387 */ /* 0x0001e20000100800 */
[----:B------:R-:W-:-:S03]  /*174c0*/  USHF.R.S32.HI UR49, URZ, 0x1f, UR13 ;  /* 0x0000001fff317899 */ /* 0x000fc6000801140d */
[----:B------:R2:W-:Y:S01]  /*174d0*/  STL [R1+0x295c], R3 ;  /* 0x00295c0301007387 */ /* 0x0005e20000100800 */
[----:B0-----:R-:W-:-:S03]  /*174e0*/  IADD3 R8, P3, PT, R24, UR13, RZ ;  /* 0x0000000d18087c10 */ /* 0x001fc6000ff7e0ff */
[----:B------:R0:W-:Y:S01]  /*174f0*/  STL [R1+0x2964], R7 ;  /* 0x0029640701007387 */ /* 0x0001e20000100800 */
[----:B--2---:R-:W-:-:S03]  /*17500*/  IADD3 R3, P2, PT, R4, UR13, RZ ;  /* 0x0000000d04037c10 */ /* 0x004fc6000ff5e0ff */
[----:B------:R2:W-:Y:S04]  /*17510*/  STL [R1+0x296c], R8 ;  /* 0x00296c0801007387 */ /* 0x0005e80000100800 */
[----:B------:R5:W-:Y:S01]  /*17520*/  STL [R1+0x2974], R3 ;  /* 0x0029740301007387 */ /* 0x000be20000100800 */
[----:B0-----:R-:W-:Y:S02]  /*17530*/  IADD3 R7, P1, PT, R23, UR13, RZ ;  /* 0x0000000d17077c10 */ /* 0x001fe4000ff3e0ff */
[----:B--2---:R-:W-:-:S03]  /*17540*/  IADD3 R8, P0, PT, R22, UR13, RZ ;  /* 0x0000000d16087c10 */ /* 0x004fc6000ff1e0ff */
[----:B------:R0:W-:Y:S01]  /*17550*/  STL [R1+0x297c], R7 ;  /* 0x00297c0701007387 */ /* 0x0001e20000100800 */
[----:B-----5:R-:W-:-:S03]  /*17560*/  IADD3.X R3, PT, PT, R21, UR49, RZ, P6, !PT ;  /* 0x0000003115037c10 */ /* 0x020fc6000b7fe4ff */
[----:B------:R2:W-:Y:S04]  /*17570*/  STL [R1+0x2984], R8 ;  /* 0x0029840801007387 */ /* 0x0005e80000100800 */
[----:B------:R5:W-:Y:S01]  /*17580*/  STL [R1+0x2950], R3 ;  /* 0x0029500301007387 */ /* 0x000be20000100800 */
[----:B0-----:R-:W-:Y:S02]  /*17590*/  IADD3 R7, P6, PT, R20, UR13, RZ ;  /* 0x0000000d14077c10 */ /* 0x001fe4000ffde0ff */
[----:B--2---:R-:W-:Y:S02]  /*175a0*/  IADD3.X R8, PT, PT, R18, UR49, RZ, P4, !PT ;  /* 0x0000003112087c10 */ /* 0x004fe4000a7fe4ff */
[----:B-----5:R-:W-:Y:S01]  /*175b0*/  IADD3.X R3, PT, PT, R19, UR49, RZ, P5, !PT ;  /* 0x0000003113037c10 */ /* 0x020fe2000affe4ff */
[----:B------:R0:W-:Y:S04]  /*175c0*/  STL [R1+0x298c], R7 ;  /* 0x00298c0701007387 */ /* 0x0001e80000100800 */
[----:B------:R2:W-:Y:S01]  /*175d0*/  STL [R1+0x2958], R3 ;  /* 0x0029580301007387 */ /* 0x0005e20000100800 */
[----:B0-----:R-:W-:-:S03]  /*175e0*/  IADD3.X R7, PT, PT, R17, UR49, RZ, P3, !PT ;  /* 0x0000003111077c10 */ /* 0x001fc60009ffe4ff */
        /* <DEDUP_REMOVED lines=10> */
[----:B0-----:R-:W-:Y:S01]  /*17690*/  IADD3 R8, P6, PT, R6, UR53, RZ ;  /* 0x0000003506087c10 */ /* 0x001fe2000ffde0ff */
[----:B------:R-:W-:Y:S02]  /*176a0*/  USHF.R.S32.HI UR76, URZ, 0x1f, UR53 ;  /* 0x0000001fff4c7899 */ /* 0x000fe40008011435 */
[----:B--2---:R-:W-:Y:S02]  /*176b0*/  IADD3 R7, P4, PT, R5, UR53, RZ ;  /* 0x0000003505077c10 */ /* 0x004fe4000ff9e0ff */
[----:B-----5:R-:W-:Y:S01]  /*176c0*/  IADD3 R3, P5, PT, R25, UR53, RZ ;  /* 0x0000003519037c10 */ /* 0x020fe2000ffbe0ff */
[----:B------:R0:W-:Y:S04]  /*176d0*/  STL [R1+0x2994], R8 ;  /* 0x0029940801007387 */ /* 0x0001e80000100800 */
        /* <DEDUP_REMOVED lines=854> */
[----:B--2---:R-:W-:Y:S02]  /*1ac40*/  IADD3 R7, P4, PT, R5, UR70, RZ ;  /* 0x0000004605077c10 */ /* 0x004fe4000ff9e0ff */
[----:B-----5:R-:W-:Y:S01]  /*1ac50*/  IADD3 R3, P5, PT, R25, UR70, RZ ;  /* 0x0000004619037c10 */ /* 0x020fe2000ffbe0ff */
        /* <DEDUP_REMOVED lines=14> */
[----:B------:R2:W-:Y:S04]  /*1ad40*/  STL [R1+0x3010], R3 ;  /* 0x0030100301007387 */ /* 0x0005e80000100800 */
[----:B------:R5:W-:Y:S01]  /*1ad50*/  STL [R1+0x304c], R7 ;  /* 0x00304c0701007387 */ /* 0x000be20000100800 */
[----:B0-----:R-:W-:Y:S02]  /*1ad60*/  IADD3.X R8, PT, PT, R18, UR76, RZ, P4, !PT ;  /* 0x0000004c12087c10 */ /* 0x001fe4000a7fe4ff */
[----:B--2---:R-:W-:Y:S02]  /*1ad70*/  IADD3.X R3, PT, PT, R19, UR76, RZ, P5, !PT ;  /* 0x0000004c13037c10 */ /* 0x004fe4000affe4ff */
[----:B-----5:R-:W-:-:S03]  /*1ad80*/  IADD3.X R7, PT, PT, R17, UR76, RZ, P3, !PT ;  /* 0x0000004c11077c10 */ /* 0x020fc60009ffe4ff */
[----:B------:R0:W-:Y:S04]  /*1ad90*/  STL [R1+0x3018], R3 ;  /* 0x0030180301007387 */ /* 0x0001e80000100800 */
        /* <DEDUP_REMOVED lines=8> */
[----:B0-----:R-:W-:Y:S02]  /*1ae20*/  IADD3.X R3, PT, PT, R13, UR76, RZ, P6, !PT ;  /* 0x0000004c0d037c10 */ /* 0x001fe4000b7fe4ff */
        /* <DEDUP_REMOVED lines=13> */
[----:B--2---:R-:W-:-:S03]  /*1af00*/  IADD3 R8, P1, PT, R22, UR72, RZ ;  /* 0x0000004816087c10 */ /* 0x004fc6000ff3e0ff */
[----:B------:R0:W-:Y:S01]  /*1af10*/  STL [R1+0x307c], R3 ;  /* 0x00307c0301007387 */ /* 0x0001e20000100800 */
[----:B-----5:R-:W-:-:S03]  /*1af20*/  IADD3.X R7, PT, PT, R21, UR65, RZ, P0, !PT ;  /* 0x0000004115077c10 */ /* 0x020fc600087fe4ff */
[----:B------:R-:W-:Y:S04]  /*1af30*/  STL [R1+0x3084], R8 ;  /* 0x0030840801007387 */ /* 0x000fe80000100800 */
[----:B------:R2:W-:Y:S01]  /*1af40*/  STL [R1+0x3050], R7 ;  /* 0x0030500701007387 */ /* 0x0005e20000100800 */
[----:B0-----:R-:W-:Y:S02]  /*1af50*/  IADD3 R3, P0, PT, R20, UR72, RZ ;  /* 0x0000004814037c10 */ /* 0x001fe4000ff1e0ff */
[----:B--2---:R-:W-:Y:S02]  /*1af60*/  LOP3.LUT R7, R2, 0x40, RZ, 0x3c, !PT ;  /* 0x0000004002077812 */ /* 0x004fe400078e3cff */
[C---:B------:R-:W-:Y:S01]  /*1af70*/  LOP3.LUT R2, R0.reuse, 0x20, RZ, 0x3c, !PT ;  /* 0x0000002000027812 */ /* 0x040fe200078e3cff */
[----:B------:R0:W-:Y:S04]  /*1af80*/  STL [R1+0x308c], R3 ;  /* 0x00308c0301007387 */ /* 0x0001e80000100800 */
[----:B------:R2:W-:Y:S04]  /*1af90*/  STL [R1+0x3fe0], R7 ;  /* 0x003fe00701007387 */ /* 0x0005e80000100800 */
[----:B------:R5:W-:Y:S01]  /*1afa0*/  STL [R1+0x1820], R2 ;  /* 0x0018200201007387 */ /* 0x000be20000100800 */
[----:B0-----:R-:W-:-:S02]  /*1afb0*/  LOP3.LUT R3, R0, 0x410, RZ, 0x3c, !PT ;  /* 0x0000041000037812 */ /* 0x001fc400078e3cff */
[C---:B------:R-:W-:Y:S02]  /*1afc0*/  LOP3.LUT R3, R0.reuse, 0x40, RZ, 0x3c, !PT ;  /* 0x0000004000037812 */ /* 0x040fe400078e3cff */
[C---:B--2---:R-:W-:Y:S02]  /*1afd0*/  LOP3.LUT R7, R0.reuse, 0x430, RZ, 0x3c, !PT ;  /* 0x0000043000077812 */ /* 0x044fe400078e3cff */
[----:B-----5:R-:W-:-:S03]  /*1afe0*/  LOP3.LUT R2, R0, 0x450, RZ, 0x3c, !PT ;  /* 0x0000045000027812 */ /* 0x020fc600078e3cff */
[----:B------:R0:W-:Y:S04]  /*1aff0*/  STL [R1+0x181c], R7 ;  /* 0x00181c0701007387 */ /* 0x0001e80000100800 */
[----:B------:R2:W-:Y:S04]  /*1b000*/  STL [R1+0x1818], R3 ;  /* 0x0018180301007387 */ /* 0x0005e80000100800 */
[----:B------:R5:W-:Y:S01]  /*1b010*/  STL [R1+0x1814], R2 ;  /* 0x0018140201007387 */ /* 0x000be20000100800 */
[C---:B0-----:R-:W-:Y:S02]  /*1b020*/  LOP3.LUT R7, R0.reuse, 0x60, RZ, 0x3c, !PT ;  /* 0x0000006000077812 */ /* 0x041fe400078e3cff */
[----:B--2---:R-:W-:-:S03]  /*1b030*/  LOP3.LUT R3, R0, 0x470, RZ, 0x3c, !PT ;  /* 0x0000047000037812 */ /* 0x004fc600078e3cff */
[----:B------:R0:W-:Y:S01]  /*1b040*/  STL [R1+0x1810], R7 ;  /* 0x0018100701007387 */ /* 0x0001e20000100800 */
[----:B-----5:R-:W-:-:S03]  /*1b050*/  IADD3.X R2, PT, PT, R19, UR65, RZ, P6, !PT ;  /* 0x0000004113027c10 */ /* 0x020fc6000b7fe4ff */
        /* <DEDUP_REMOVED lines=9> */
[----:B--2---:R-:W-:-:S03]  /*1b0f0*/  IADD3 R3, P4, PT, R5, UR73, RZ ;  /* 0x0000004905037c10 */ /* 0x004fc6000ff9e0ff */
        /* <DEDUP_REMOVED lines=8> */
[----:B------:R2:W-:Y:S01]  /*1b180*/  STL [R1+0x3078], R3 ;  /* 0x0030780301007387 */ /* 0x0005e20000100800 */
[----:B------:R-:W-:-:S03]  /*1b190*/  USHF.R.S32.HI UR20, URZ, 0x1f, UR73 ;  /* 0x0000001fff147899 */ /* 0x000fc60008011449 */
        /* <DEDUP_REMOVED lines=29> */
[----:B------:R2:W-:Y:S01]  /*1b370*/  STL [R1+0x30ec], R3 ;  /* 0x0030ec0301007387 */ /* 0x0005e20000100800 */
[----:B------:R-:W-:-:S03]  /*1b380*/  USHF.R.S32.HI UR13, URZ, 0x1f, UR75 ;  /* 0x0000001fff0d7899 */ /* 0x000fc6000801144b */
        /* <DEDUP_REMOVED lines=34> */
[----:B-----5:R-:W-:Y:S01]  /*1b5b0*/  IADD3.X R2, PT, PT, R14, UR13, RZ, P6, !PT ;  /* 0x0000000d0e027c10 */ /* 0x020fe2000b7fe4ff */
[----:B------:R-:W-:Y:S02]  /*1b5c0*/  USHF.R.S32.HI UR21, URZ, 0x1f, UR14 ;  /* 0x0000001fff157899 */ /* 0x000fe4000801140e */
        /* <DEDUP_REMOVED lines=838> */
[----:B----4-:R-:W-:-:S03]  /*1ea30*/  IADD3 R3, P6, PT, R6, UR47, RZ ;  /* 0x0000002f06037c10 */ /* 0x010fc6000ffde0ff */
[----:B------:R0:W-:Y:S01]  /*1ea40*/  STL [R1+0x3780], R7 ;  /* 0x0037800701007387 */ /* 0x0001e20000100800 */
[----:B--2---:R-:W-:-:S03]  /*1ea50*/  IADD3.X R2, PT, PT, R18, UR76, RZ, P5, !PT ;  /* 0x0000004c12027c10 */ /* 0x004fc6000affe4ff */
[----:B------:R2:W-:Y:S04]  /*1ea60*/  STL [R1+0x37bc], R3 ;  /* 0x0037bc0301007387 */ /* 0x0005e80000100800 */
[----:B------:R4:W-:Y:S01]  /*1ea70*/  STL [R1+0x3788], R2 ;  /* 0x0037880201007387 */ /* 0x0009e20000100800 */
[----:B0-----:R-:W-:Y:S02]  /*1ea80*/  IADD3 R7, P5, PT, R25, UR5, RZ ;  /* 0x0000000519077c10 */ /* 0x001fe4000ffbe0ff */
[----:B--2---:R-:W-:-:S03]  /*1ea90*/  IADD3.X R3, PT, PT, R17, UR76, RZ, P4, !PT ;  /* 0x0000004c11037c10 */ /* 0x004fc6000a7fe4ff */
[----:B------:R0:W-:Y:S01]  /*1eaa0*/  STL [R1+0x37c4], R7 ;  /* 0x0037c40701007387 */ /* 0x0001e20000100800 */
[----:B----4-:R-:W-:-:S03]  /*1eab0*/  IADD3 R2, P4, PT, R5, UR6, RZ ;  /* 0x0000000605027c10 */ /* 0x010fc6000ff9e0ff */
[----:B------:R3:W-:Y:S04]  /*1eac0*/  STL [R1+0x3790], R3 ;  /* 0x0037900301007387 */ /* 0x0007e80000100800 */
[----:B------:R2:W-:Y:S01]  /*1ead0*/  STL [R1+0x37cc], R2 ;  /* 0x0037cc0201007387 */ /* 0x0005e20000100800 */
[----:B0-----:R-:W-:Y:S02]  /*1eae0*/  IADD3.X R7, PT, PT, R16, UR76, RZ, P3, !PT ;  /* 0x0000004c10077c10 */ /* 0x001fe40009ffe4ff */
[----:B---3--:R-:W-:-:S03]  /*1eaf0*/  IADD3 R3, P3, PT, R24, UR7, RZ ;  /* 0x0000000718037c10 */ /* 0x008fc6000ff7e0ff */
[----:B------:R0:W-:Y:S01]  /*1eb00*/  STL [R1+0x3798], R7 ;  /* 0x0037980701007387 */ /* 0x0001e20000100800 */
[----:B--2---:R-:W-:-:S03]  /*1eb10*/  IADD3.X R2, PT, PT, R15, UR76, RZ, P2, !PT ;  /* 0x0000004c0f027c10 */ /* 0x004fc600097fe4ff */
[----:B------:R2:W-:Y:S01]  /*1eb20*/  STL [R1+0x37d4], R3 ;  /* 0x0037d40301007387 */ /* 0x0005e20000100800 */
[----:B------:R-:W-:-:S03]  /*1eb30*/  USHF.R.S32.HI UR46, URZ, 0x1f, UR46 ;  /* 0x0000001fff2e7899 */ /* 0x000fc6000801142e */
[----:B------:R3:W-:Y:S01]  /*1eb40*/  STL [R1+0x37a0], R2 ;  /* 0x0037a00201007387 */ /* 0x0007e20000100800 */
[----:B0-----:R-:W-:Y:S02]  /*1eb50*/  IADD3 R7, P2, PT, R4, UR8, RZ ;  /* 0x0000000804077c10 */ /* 0x001fe4000ff5e0ff */
[----:B--2---:R-:W-:-:S03]  /*1eb60*/  IADD3.X R3, PT, PT, R14, UR76, RZ, P1, !PT ;  /* 0x0000004c0e037c10 */ /* 0x004fc60008ffe4ff */
[----:B------:R0:W-:Y:S01]  /*1eb70*/  STL [R1+0x37dc], R7 ;  /* 0x0037dc0701007387 */ /* 0x0001e20000100800 */
[----:B---3--:R-:W-:-:S03]  /*1eb80*/  IADD3 R2, P1, PT, R23, UR9, RZ ;  /* 0x0000000917027c10 */ /* 0x008fc6000ff3e0ff */
[----:B------:R2:W-:Y:S01]  /*1eb90*/  STL [R1+0x37a8], R3 ;  /* 0x0037a80301007387 */ /* 0x0005e20000100800 */
[----:B-1----:R-:W-:-:S03]  /*1eba0*/  UIMAD UR12, UR12, 0x13, URZ ;  /* 0x000000130c0c78a4 */ /* 0x002fc6000f8e02ff */
[----:B------:R1:W-:Y:S01]  /*1ebb0*/  STL [R1+0x37e4], R2 ;  /* 0x0037e40201007387 */ /* 0x0003e20000100800 */
[----:B0-----:R-:W-:Y:S02]  /*1ebc0*/  IADD3.X R7, PT, PT, R13, UR76, RZ, P0, !PT ;  /* 0x0000004c0d077c10 */ /* 0x001fe400087fe4ff */
[----:B--2---:R-:W-:-:S03]  /*1ebd0*/  IADD3 R3, P0, PT, R22, UR10, RZ ;  /* 0x0000000a16037c10 */ /* 0x004fc6000ff1e0ff */
[----:B------:R0:W-:Y:S01]  /*1ebe0*/  STL [R1+0x37b0], R7 ;  /* 0x0037b00701007387 */ /* 0x0001e20000100800 */
[----:B-1----:R-:W-:-:S03]  /*1ebf0*/  IADD3.X R2, PT, PT, R21, UR46, RZ, P6, !PT ;  /* 0x0000002e15027c10 */ /* 0x002fc6000b7fe4ff */
[----:B------:R1:W-:Y:S04]  /*1ec00*/  STL [R1+0x37ec], R3 ;  /* 0x0037ec0301007387 */ /* 0x0003e80000100800 */
[----:B------:R2:W-:Y:S01]  /*1ec10*/  STL [R1+0x37b8], R2 ;  /* 0x0037b80201007387 */ /* 0x0005e20000100800 */
[----:B0-----:R-:W-:Y:S02]  /*1ec20*/  IADD3 R7, P6, PT, R20, UR11, RZ ;  /* 0x0000000b14077c10 */ /* 0x001fe4000ffde0ff */
[----:B-1----:R-:W-:-:S03]  /*1ec30*/  IADD3.X R3, PT, PT, R19, UR46, RZ, P5, !PT ;  /* 0x0000002e13037c10 */ /* 0x002fc6000affe4ff */
[----:B------:R-:W-:Y:S01]  /*1ec40*/  STL [R1+0x37f4], R7 ;  /* 0x0037f40701007387 */ /* 0x000fe20000100800 */
[----:B--2---:R-:W-:-:S03]  /*1ec50*/  IADD3 R2, P5, PT, R6, UR12, RZ ;  /* 0x0000000c06027c10 */ /* 0x004fc6000ffbe0ff */
[----:B------:R0:W-:Y:S01]  /*1ec60*/  STL [R1+0x37c0], R3 ;  /* 0x0037c00301007387 */ /* 0x0001e20000100800 */
[----:B------:R-:W-:-:S03]  /*1ec70*/  IADD3.X R6, PT, PT, R18, UR46, RZ, P4, !PT ;  /* 0x0000002e12067c10 */ /* 0x000fc6000a7fe4ff */
[----:B------:R1:W-:Y:S01]  /*1ec80*/  STL [R1+0x3354], R2 ;  /* 0x0033540201007387 */ /* 0x0003e20000100800 */
[----:B0-----:R-:W-:-:S03]  /*1ec90*/  IADD3 R3, P4, PT, R25, UR12, RZ ;  /* 0x0000000c19037c10 */ /* 0x001fc6000ff9e0ff */
[----:B------:R-:W-:Y:S01]  /*1eca0*/  STL [R1+0x37c8], R6 ;  /* 0x0037c80601007387 */ /* 0x000fe20000100800 */
[----:B-1----:R-:W-:-:S03]  /*1ecb0*/  IADD3.X R2, PT, PT, R17, UR46, RZ, P3, !PT ;  /* 0x0000002e11027c10 */ /* 0x002fc60009ffe4ff */
[----:B------:R0:W-:Y:S01]  /*1ecc0*/  STL [R1+0x335c], R3 ;  /* 0x00335c0301007387 */ /* 0x0001e20000100800 */
[----:B------:R-:W-:-:S03]  /*1ecd0*/  IADD3 R5, P3, PT, R5, UR12, RZ ;  /* 0x0000000c05057c10 */ /* 0x000fc6000ff7e0ff */
[----:B------:R1:W-:Y:S01]  /*1ece0*/  STL [R1+0x37d0], R2 ;  /* 0x0037d00201007387 */ /* 0x0003e20000100800 */
[----:B0-----:R-:W-:-:S03]  /*1ecf0*/  IADD3.X R3, PT, PT, R16, UR46, RZ, P2, !PT ;  /* 0x0000002e10037c10 */ /* 0x001fc600097fe4ff */
[----:B------:R0:W-:Y:S01]  /*1ed00*/  STL [R1+0x3364], R5 ;  /* 0x0033640501007387 */ /* 0x0001e20000100800 */
[----:B-1----:R-:W-:-:S03]  /*1ed10*/  IADD3 R2, P2, PT, R24, UR12, RZ ;  /* 0x0000000c18027c10 */ /* 0x002fc6000ff5e0ff */
[----:B------:R1:W-:Y:S04]  /*1ed20*/  STL [R1+0x37d8], R3 ;  /* 0x0037d80301007387 */ /* 0x0003e80000100800 */
[----:B------:R2:W-:Y:S01]  /*1ed30*/  STL [R1+0x336c], R2 ;  /* 0x00336c0201007387 */ /* 0x0005e20000100800 */
[----:B0-----:R-:W-:Y:S02]  /*1ed40*/  IADD3.X R5, PT, PT, R15, UR46, RZ, P1, !PT ;  /* 0x0000002e0f057c10 */ /* 0x001fe40008ffe4ff */
[----:B-1----:R-:W-:-:S03]  /*1ed50*/  IADD3 R3, P1, PT, R4, UR12, RZ ;  /* 0x0000000c04037c10 */ /* 0x002fc6000ff3e0ff */
[----:B------:R-:W-:Y:S01]  /*1ed60*/  STL [R1+0x37e0], R5 ;  /* 0x0037e00501007387 */ /* 0x000fe20000100800 */
[----:B--2---:R-:W-:Y:S01]  /*1ed70*/  IADD3.X R2, PT, PT, R14, UR46, RZ, P0, !PT ;  /* 0x0000002e0e027c10 */ /* 0x004fe200087fe4ff */
[----:B------:R-:W-:Y:S02]  /*1ed80*/  USHF.R.S32.HI UR77, URZ, 0x1f, UR12 ;  /* 0x0000001fff4d7899 */ /* 0x000fe4000801140c */
[----:B------:R-:W-:Y:S01]  /*1ed90*/  IADD3 R4, P0, PT, R23, UR12, RZ ;  /* 0x0000000c17047c10 */ /* 0x000fe2000ff1e0ff */
[----:B------:R0:W-:Y:S04]  /*1eda0*/  STL [R1+0x3374], R3 ;  /* 0x0033740301007387 */ /* 0x0001e80000100800 */
        /* <DEDUP_REMOVED lines=8> */
[----:B------:R0:W-:Y:S01]  /*1ee30*/  STL [R1+0x3350], R4 ;  /* 0x0033500401007387 */ /* 0x0001e20000100800 */
[----:B--2---:R-:W-:-:S03]  /*1ee40*/  IADD3.X R2, PT, PT, R19, UR77, RZ, P4, !PT ;  /* 0x0000004d13027c10 */ /* 0x004fc6000a7fe4ff */
        /* <DEDUP_REMOVED lines=8> */
[----:B0-----:R-:W-:Y:S02]  /*1eed0*/  IADD3.X R4, PT, PT, R15, UR77, RZ, P0, !PT ;  /* 0x0000004d0f047c10 */ /* 0x001fe400087fe4ff */
[----:B-1----:R-:W-:Y:S02]  /*1eee0*/  IADD3.X R3, PT, PT, R14, UR77, RZ, P6, !PT ;  /* 0x0000004d0e037c10 */ /* 0x002fe4000b7fe4ff */
[----:B--2---:R-:W-:Y:S01]  /*1eef0*/  IADD3.X R2, PT, PT, R13, UR77, RZ, P5, !PT ;  /* 0x0000004d0d027c10 */ /* 0x004fe2000affe4ff */
[----:B------:R0:W-:Y:S04]  /*1ef00*/  STL [R1+0x37f8], R4 ;  /* 0x0037f80401007387 */ /* 0x0001e80000100800 */
[----:B------:R0:W-:Y:S04]  /*1ef10*/  STL [R1+0x3808], R2 ;  /* 0x0038080201007387 */ /* 0x0001e80000100800 */
[----:B------:R0:W-:Y:S01]  /*1ef20*/  STL [R1+0x3800], R3 ;  /* 0x0038000301007387 */ /* 0x0001e20000100800 */
[----:B------:R-:W-:-:S02]  /*1ef30*/  USHF.L.U32 UR50, UR50, 0x7, URZ ;  /* 0x0000000732327899 */ /* 0x000fc400080006ff */
[----:B------:R-:W-:Y:S02]  /*1ef40*/  USHF.R.S32.HI UR48, URZ, 0x7, UR48 ;  /* 0x00000007ff307899 */ /* 0x000fe40008011430 */
[----:B------:R-:W-:-:S12]  /*1ef50*/  USHF.R.S32.HI UR72, URZ, 0x1f, UR50 ;  /* 0x0000001fff487899 */ /* 0x000fd80008011432 */
.L_x_1:
[----:B------:R-:W2:Y:S01]  /*1ef60*/  LDL R5, [R1+0x113c] ;  /* 0x00113c0001057983 */ /* 0x000ea20000100800 */
[----:B0-----:R-:W0:Y:S03]  /*1ef70*/  LDC R2, c[0x0][0x3a0] ;  /* 0x0000e800ff027b82 */ /* 0x001e260000000800 */
[----:B--2---:R1:W-:Y:S04]  /*1ef80*/  STL [R1+0x50c8], R5 ;  /* 0x0050c80501007387 */ /* 0x0043e80000100800 */
[----:B------:R-:W2:Y:S04]  /*1ef90*/  LDL R4, [R1+0x1144] ;  /* 0x0011440001047983 */ /* 0x000ea80000100800 */
[----:B-1----:R-:W0:Y:S04]  /*1efa0*/  LDL R5, [R1+0x1828] ;  /* 0x0018280001057983 */ /* 0x002e280000100800 */
        /* <DEDUP_REMOVED lines=985> */
[----:B------:R-:W-:Y:S01]  /*22d40*/  STL [R1+0x4160], R25 ;  /* 0x0041601901007387 */ /* 0x000fe20000100800 */
[----:B0-----:R-:W-:-:S03]  /*22d50*/  IMAD R2, R5, -0x80, R2 ;  /* 0xffffff8005027824 */ /* 0x001fc600078e0202 */
[----:B------:R-:W-:Y:S04]  /*22d60*/  STL [R1+0x415c], R27 ;  /* 0x00415c1b01007387 */ /* 0x000fe80000100800 */
[----:B------:R-:W-:Y:S04]  /*22d70*/  STL [R1+0x4158], R29 ;  /* 0x0041581d01007387 */ /* 0x000fe80000100800 */
[----:B-----5:R-:W-:Y:S04]  /*22d80*/  STL [R1+0x3fe4], R0 ;  /* 0x003fe40001007387 */ /* 0x020fe80000100800 */
[----:B------:R-:W-:Y:S04]  /*22d90*/  STL [R1+0x3fe8], R0 ;  /* 0x003fe80001007387 */ /* 0x000fe80000100800 */
[----:B------:R-:W2:Y:S01]  /*22da0*/  LDL.LU R5, [R1+0x50c8] ;  /* 0x0050c80001057983 */ /* 0x000ea20000300800 */
[----:B------:R-:W-:-:S02]  /*22db0*/  ISETP.GT.AND P0, PT, R2, RZ, PT ;  /* 0x000000ff0200720c */ /* 0x000fc40003f04270 */
[----:B-1----:R-:W-:-:S11]  /*22dc0*/  PRMT R9, RZ, 0x7610, R9 ;  /* 0x00007610ff097816 */ /* 0x002fd60000000009 */
[----:B--2---:R-:W2:Y:S04]  /*22dd0*/  @P0 LDG.E.U8 R9, desc[UR28][R4.64] ;  /* 0x0000001c04090981 */ /* 0x004ea8000c1e1100 */
[----:B--2---:R0:W-:Y:S04]  /*22de0*/  STL [R1+0x1808], R9 ;  /* 0x0018080901007387 */ /* 0x0041e80000100800 */
[----:B0-----:R-:W2:Y:S04]  /*22df0*/  LDL.LU R9, [R1+0x50c4] ;  /* 0x0050c40001097983 */ /* 0x001ea80000300800 */
[----:B------:R-:W3:Y:S04]  /*22e00*/  LDL R4, [R1+0x1134] ;  /* 0x0011340001047983 */ /* 0x000ee80000100800 */
[----:B------:R-:W3:Y:S01]  /*22e10*/  LDL R5, [R1+0x1148] ;  /* 0x0011480001057983 */ /* 0x000ee20000100800 */
[----:B------:R-:W-:-:S02]  /*22e20*/  PRMT R13, RZ, 0x7610, R13 ;  /* 0x00007610ff0d7816 */ /* 0x000fc4000000000d */
[----:B---3--:R-:W-:-:S04]  /*22e30*/  @P0 LOP3.LUT R5, R5, R4, RZ, 0x3c, !PT ;  /* 0x0000000405050212 */ /* 0x008fc800078e3cff */
[----:B------:R-:W-:-:S04]  /*22e40*/  @P0 LOP3.LUT R4, R5, R4, RZ, 0x3c, !PT ;  /* 0x0000000405040212 */ /* 0x000fc800078e3cff */
[----:B------:R-:W-:-:S05]  /*22e50*/  @P0 LOP3.LUT R5, R5, R4, RZ, 0x3c, !PT ;  /* 0x0000000405050212 */ /* 0x000fca00078e3cff */
[----:B------:R-:W3:Y:S04]  /*22e60*/  @P0 LDG.E.U8 R13, desc[UR28][R4.64] ;  /* 0x0000001c040d0981 */ /* 0x000ee8000c1e1100 */
[----:B---3--:R0:W-:Y:S04]  /*22e70*/  STL [R1+0x1804], R13 ;  /* 0x0018040d01007387 */ /* 0x0081e80000100800 */
[----:B0-----:R-:W3:Y:S04]  /*22e80*/  LDL.LU R13, [R1+0x50c0] ;  /* 0x0050c000010d7983 */ /* 0x001ee80000300800 */
[----:B------:R-:W4:Y:S04]  /*22e90*/  LDL R4, [R1+0x1130] ;  /* 0x0011300001047983 */ /* 0x000f280000100800 */
[----:B------:R-:W4:Y:S01]  /*22ea0*/  LDL R5, [R1+0x114c] ;  /* 0x00114c0001057983 */ /* 0x000f220000100800 */
[----:B------:R-:W-:-:S02]  /*22eb0*/  PRMT R15, RZ, 0x7610, R15 ;  /* 0x00007610ff0f7816 */ /* 0x000fc4000000000f */
[----:B----4-:R-:W-:-:S04]  /*22ec0*/  @P0 LOP3.LUT R5, R5, R4, RZ, 0x3c, !PT ;  /* 0x0000000405050212 */ /* 0x010fc800078e3cff */
[----:B------:R-:W-:-:S04]  /*22ed0*/  @P0 LOP3.LUT R4, R5, R4, RZ, 0x3c, !PT ;  /* 0x0000000405040212 */ /* 0x000fc800078e3cff */
[----:B------:R-:W-:-:S05]  /*22ee0*/  @P0 LOP3.LUT R5, R5, R4, RZ, 0x3c, !PT ;  /* 0x0000000405050212 */ /* 0x000fca00078e3cff */
[----:B------:R-:W4:Y:S04]  /*22ef0*/  @P0 LDG.E.U8 R15, desc[UR28][R4.64] ;  /* 0x0000001c040f0981 */ /* 0x000f28000c1e1100 */
[----:B----4-:R0:W-:Y:S04]  /*22f00*/  STL [R1+0x1800], R15 ;  /* 0x0018000f01007387 */ /* 0x0101e80000100800 */
[----:B0-----:R-:W4:Y:S04]  /*22f10*/  LDL.LU R15, [R1+0x50bc] ;  /* 0x0050bc00010f7983 */ /* 0x001f280000300800 */
[----:B------:R-:W2:Y:S04]  /*22f20*/  LDL R4, [R1+0x112c] ;  /* 0x00112c0001047983 */ /* 0x000ea80000100800 */
[----:B------:R-:W2:Y:S01]  /*22f30*/  LDL R5, [R1+0x1150] ;  /* 0x0011500001057983 */ /* 0x000ea20000100800 */
[----:B---3--:R-:W-:-:S02]  /*22f40*/  PRMT R13, RZ, 0x7610, R13 ;  /* 0x00007610ff0d7816 */ /* 0x008fc4000000000d */
[----:B--2---:R-:W-:-:S04]  /*22f50*/  @P0 LOP3.LUT R5, R5, R4, RZ, 0x3c, !PT ;  /* 0x0000000405050212 */ /* 0x004fc800078e3cff */
[----:B------:R-:W-:-:S04]  /*22f60*/  @P0 LOP3.LUT R4, R5, R4, RZ, 0x3c, !PT ;  /* 0x0000000405040212 */ /* 0x000fc800078e3cff */
[----:B------:R-:W-:-:S05]  /*22f70*/  @P0 LOP3.LUT R5, R5, R4, RZ, 0x3c, !PT ;  /* 0x0000000405050212 */ /* 0x000fca00078e3cff */
[----:B------:R-:W2:Y:S04]  /*22f80*/  @P0 LDG.E.U8 R13, desc[UR28][R4.64] ;  /* 0x0000001c040d0981 */ /* 0x000ea8000c1e1100 */
[----:B--2---:R0:W-:Y:S04]  /*22f90*/  STL [R1+0x17fc], R13 ;  /* 0x0017fc0d01007387 */ /* 0x0041e80000100800 */
[----:B0-----:R-:W2:Y:S04]  /*22fa0*/  LDL.LU R13, [R1+0x50b8] ;  /* 0x0050b800010d7983 */ /* 0x001ea80000300800 */
[----:B------:R-:W3:Y:S04]  /*22fb0*/  LDL R4, [R1+0x1128] ;  /* 0x0011280001047983 */ /* 0x000ee80000100800 */
[----:B------:R-:W3:Y:S01]  /*22fc0*/  LDL R5, [R1+0x1154] ;  /* 0x0011540001057983 */ /* 0x000ee20000100800 */
[----:B----4-:R-:W-:-:S02]  /*22fd0*/  PRMT R15, RZ, 0x7610, R15 ;  /* 0x00007610ff0f7816 */ /* 0x010fc4000000000f */
        /* <DEDUP_REMOVED lines=8> */
[----:B--2---:R-:W-:-:S02]  /*23060*/  PRMT R13, RZ, 0x7610, R13 ;  /* 0x00007610ff0d7816 */ /* 0x004fc4000000000d */
[----:B----4-:R-:W-:-:S04]  /*23070*/  @P0 LOP3.LUT R5, R5, R4, RZ, 0x3c, !PT ;  /* 0x0000000405050212 */ /* 0x010fc800078e3cff */
[----:B------:R-:W-:-:S04]  /*23080*/  @P0 LOP3.LUT R4, R5, R4, RZ, 0x3c, !PT ;  /* 0x0000000405040212 */ /* 0x000fc800078e3cff */
[----:B------:R-:W-:-:S05]  /*23090*/  @P0 LOP3.LUT R5, R5, R4, RZ, 0x3c, !PT ;  /* 0x0000000405050212 */ /* 0x000fca00078e3cff */
[----:B------:R-:W2:Y:S04]  /*230a0*/  @P0 LDG.E.U8 R13, desc[UR28][R4.64] ;  /* 0x0000001c040d0981 */ /* 0x000ea8000c1e1100 */
[----:B--2---:R0:W-:Y:S04]  /*230b0*/  STL [R1+0x17f4], R13 ;  /* 0x0017f40d01007387 */ /* 0x0041e80000100800 */
[----:B0-----:R-:W2:Y:S04]  /*230c0*/  LDL.LU R13, [R1+0x50b0] ;  /* 0x0050b000010d7983 */ /* 0x001ea80000300800 */
[----:B------:R-:W4:Y:S04]  /*230d0*/  LDL R4, [R1+0x1120] ;  /* 0x0011200001047983 */ /* 0x000f280000100800 */
[----:B------:R-:W4:Y:S01]  /*230e0*/  LDL R5, [R1+0x1140] ;  /* 0x0011400001057983 */ /* 0x000f220000100800 */
[----:B---3--:R-:W-:-:S02]  /*230f0*/  PRMT R15, RZ, 0x7610, R15 ;  /* 0x00007610ff0f7816 */ /* 0x008fc4000000000f */
[----:B----4-:R-:W-:-:S04]  /*23100*/  @P0 LOP3.LUT R5, R5, R4, RZ, 0x3c, !PT ;  /* 0x0000000405050212 */ /* 0x010fc800078e3cff */
        /* <DEDUP_REMOVED lines=11> */
[----:B------:R-:W2:Y:S01]  /*231c0*/  @P0 LDG.E.U8 R13, desc[UR28][R4.64] ;  /* 0x0000001c040d0981 */ /* 0x000ea2000c1e1100 */
[----:B------:R-:W-:-:S03]  /*231d0*/  ISETP.GT.AND P1, PT, R2, 0x1, PT ;  /* 0x000000010200780c */ /* 0x000fc60003f24270 */
        /* <DEDUP_REMOVED lines=8206> */
[----:B------:R-:W4:Y:S02]  /*432c0*/  LDL R5, [R1+0x1bf4] ;  /* 0x001bf40001057983 */ /* 0x000f240000100800 */
[----:B----4-:R-:W-:-:S02]  /*432d0*/  @P1 LOP3.LUT R5, R5, R4, RZ, 0x3c, !PT ;  /* 0x0000000405051212 */ /* 0x010fc400078e3cff */
[----:B---3--:R-:W-:Y:S02]  /*432e0*/  PRMT R15, RZ, 0x7610, R15 ;  /* 0x00007610ff0f7816 */ /* 0x008fe4000000000f */
        /* <DEDUP_REMOVED lines=38> */
[----:B------:R-:W3:Y:S01]  /*43550*/  @P1 LDG.E.U8 R15, desc[UR28][R4.64] ;  /* 0x0000001c040f1981 */ /* 0x000ee2000c1e1100 */
[----:B------:R-:W-:-:S03]  /*43560*/  ISETP.GT.AND P0, PT, R2, 0x72, PT ;  /* 0x000000720200780c */ /* 0x000fc60003f04270 */
        /* <DEDUP_REMOVED lines=496> */
[----:B------:R-:W-:-:S02]  /*45470*/  PRMT R14, RZ, 0x7610, R14 ;  /* 0x00007610ff0e7816 */ /* 0x000fc4000000000e */
[----:B--2---:R-:W-:-:S04]  /*45480*/  @P0 LOP3.LUT R5, R5, R4, RZ, 0x3c, !PT ;  /* 0x0000000405050212 */ /* 0x004fc800078e3cff */
[----:B------:R-:W-:-:S04]  /*45490*/  @P0 LOP3.LUT R4, R5, R4, RZ, 0x3c, !PT ;  /* 0x0000000405040212 */ /* 0x000fc800078e3cff */
[----:B------:R-:W-:-:S05]  /*454a0*/  @P0 LOP3.LUT R5, R5, R4, RZ, 0x3c, !PT ;  /* 0x0000000405050212 */ /* 0x000fca00078e3cff */
[----:B------:R-:W2:Y:S04]  /*454b0*/  @P0 LDG.E.U8 R14, desc[UR28][R4.64] ;  /* 0x0000001c040e0981 */ /* 0x000ea8000c1e1100 */
[----:B--2---:R0:W-:Y:S04]  /*454c0*/  STL [R1+0x80], R14 ;  /* 0x0000800e01007387 */ /* 0x0041e80000100800 */
[----:B0-----:R-:W2:Y:S04]  /*454d0*/  LDL.LU R14, [R1+0x41ac] ;  /* 0x0041ac00010e7983 */ /* 0x001ea80000300800 */
[----:B------:R-:W2:Y:S04]  /*454e0*/  LDL R4, [R1+0x1a10] ;  /* 0x001a100001047983 */ /* 0x000ea80000100800 */
[----:B------:R-:W2:Y:S01]  /*454f0*/  LDL R5, [R1+0x1a14] ;  /* 0x001a140001057983 */ /* 0x000ea20000100800 */
[----:B------:R-:W-:-:S02]  /*45500*/  PRMT R11, RZ, 0x7610, R11 ;  /* 0x00007610ff0b7816 */ /* 0x000fc4000000000b */
[----:B--2---:R-:W-:-:S04]  /*45510*/  @P0 LOP3.LUT R5, R5, R4, RZ, 0x3c, !PT ;  /* 0x0000000405050212 */ /* 0x004fc800078e3cff */
[----:B------:R-:W-:-:S04]  /*45520*/  @P0 LOP3.LUT R4, R5, R4, RZ, 0x3c, !PT ;  /* 0x0000000405040212 */ /* 0x000fc800078e3cff */
[----:B------:R-:W-:-:S05]  /*45530*/  @P0 LOP3.LUT R5, R5, R4, RZ, 0x3c, !PT ;  /* 0x0000000405050212 */ /* 0x000fca00078e3cff */
[----:B------:R-:W2:Y:S01]  /*45540*/  @P0 LDG.E.U8 R11, desc[UR28][R4.64] ;  /* 0x0000001c040b0981 */ /* 0x000ea2000c1e1100 */
[----:B------:R-:W-:-:S03]  /*45550*/  ISETP.GT.AND P1, PT, R2, 0x79, PT ;  /* 0x000000790200780c */ /* 0x000fc60003f24270 */
        /* <DEDUP_REMOVED lines=95> */
[----:B---3--:R-:W-:-:S02]  /*45b50*/  PRMT R15, RZ, 0x7610, R15 ;  /* 0x00007610ff0f7816 */ /* 0x008fc4000000000f */
[----:B--2---:R-:W-:-:S04]  /*45b60*/  @P0 LOP3.LUT R5, R5, R4, RZ, 0x3c, !PT ;  /* 0x0000000405050212 */ /* 0x004fc800078e3cff */
[----:B------:R-:W-:-:S04]  /*45b70*/  @P0 LOP3.LUT R4, R5, R4, RZ, 0x3c, !PT ;  /* 0x0000000405040212 */ /* 0x000fc800078e3cff */
[----:B------:R-:W-:-:S05]  /*45b80*/  @P0 LOP3.LUT R5, R5, R4, RZ, 0x3c, !PT ;  /* 0x0000000405050212 */ /* 0x000fca00078e3cff */
[----:B------:R0:W2:Y:S04]  /*45b90*/  @P0 LDG.E.U8 R15, desc[UR28][R4.64] ;  /* 0x0000001c040f0981 */ /* 0x0000a8000c1e1100 */
[----:B------:R-:W0:Y:S04]  /*45ba0*/  LDL R4, [R1+0x19b0] ;  /* 0x0019b00001047983 */ /* 0x000e280000100800 */
[----:B------:R-:W0:Y:S01]  /*45bb0*/  LDL R5, [R1+0x19b4] ;  /* 0x0019b40001057983 */ /* 0x000e220000100800 */
[----:B------:R-:W-:Y:S02]  /*45bc0*/  PRMT R13, RZ, 0x7610, R13 ;  /* 0x00007610ff0d7816 */ /* 0x000fe4000000000d */
[----:B0-----:R-:W-:-:S04]  /*45bd0*/  @P0 LOP3.LUT R5, R5, R4, RZ, 0x3c, !PT ;  /* 0x0000000405050212 */ /* 0x001fc800078e3cff */
[----:B------:R-:W-:-:S04]  /*45be0*/  @P0 LOP3.LUT R4, R5, R4, RZ, 0x3c, !PT ;  /* 0x0000000405040212 */ /* 0x000fc800078e3cff */
[----:B------:R-:W-:Y:S01]  /*45bf0*/  @P0 LOP3.LUT R5, R5, R4, RZ, 0x3c, !PT ;  /* 0x0000000405050212 */ /* 0x000fe200078e3cff */
[----:B--2---:R0:W-:Y:S04]  /*45c00*/  STL [R1+0x50], R15 ;  /* 0x0000500f01007387 */ /* 0x0041e80000100800 */
[----:B------:R1:W2:Y:S01]  /*45c10*/  @P0 LDG.E.U8 R13, desc[UR28][R4.64] ;  /* 0x0000001c040d0981 */ /* 0x0002a2000c1e1100 */
[----:B------:R-:W-:-:S03]  /*45c20*/  PRMT R18, RZ, 0x7610, R18 ;  /* 0x00007610ff127816 */ /* 0x000fc60000000012 */
[----:B0-----:R-:W3:Y:S04]  /*45c30*/  LDL R15, [R1+0x1994] ;  /* 0x00199400010f7983 */ /* 0x001ee80000100800 */
[----:B------:R-:W1:Y:S04]  /*45c40*/  LDL R4, [R1+0x19a8] ;  /* 0x0019a80001047983 */ /* 0x000e680000100800 */
[----:B------:R-:W1:Y:S02]  /*45c50*/  LDL R5, [R1+0x19ac] ;  /* 0x0019ac0001057983 */ /* 0x000e640000100800 */
[----:B-1----:R-:W-:-:S04]  /*45c60*/  @P0 LOP3.LUT R5, R5, R4, RZ, 0x3c, !PT ;  /* 0x0000000405050212 */ /* 0x002fc800078e3cff */
[----:B------:R-:W-:-:S04]  /*45c70*/  @P0 LOP3.LUT R4, R5, R4, RZ, 0x3c, !PT ;  /* 0x0000000405040212 */ /* 0x000fc800078e3cff */
[----:B------:R-:W-:-:S05]  /*45c80*/  @P0 LOP3.LUT R5, R5, R4, RZ, 0x3c, !PT ;  /* 0x0000000405050212 */ /* 0x000fca00078e3cff */
[----:B------:R-:W3:Y:S04]  /*45c90*/  @P0 LDG.E.U8 R18, desc[UR28][R4.64] ;  /* 0x0000001c04120981 */ /* 0x000ee8000c1e1100 */
[----:B--2---:R0:W-:Y:S04]  /*45ca0*/  STL [R1+0x4c], R13 ;  /* 0x00004c0d01007387 */ /* 0x0041e80000100800 */
[----:B0-----:R-:W2:Y:S04]  /*45cb0*/  LDL R13, [R1+0x198c] ;  /* 0x00198c00010d7983 */ /* 0x001ea80000100800 */
[----:B---3--:R0:W-:Y:S04]  /*45cc0*/  STL [R1+0x48], R18 ;  /* 0x0000481201007387 */ /* 0x0081e80000100800 */
[----:B0-----:R-:W3:Y:S04]  /*45cd0*/  LDL.LU R18, [R1+0x417c] ;  /* 0x00417c0001127983 */ /* 0x001ee80000300800 */
        /* <DEDUP_REMOVED lines=11> */
[----:B----4-:R-:W-:-:S02]  /*45d90*/  PRMT R9, RZ, 0x7610, R9 ;  /* 0x00007610ff097816 */ /* 0x010fc40000000009 */
[----:B--2---:R-:W-:-:S04]  /*45da0*/  @P0 LOP3.LUT R5, R5, R4, RZ, 0x3c, !PT ;  /* 0x0000000405050212 */ /* 0x004fc800078e3cff */
[----:B------:R-:W-:-:S04]  /*45db0*/  @P0 LOP3.LUT R4, R5, R4, RZ, 0x3c, !PT ;  /* 0x0000000405040212 */ /* 0x000fc800078e3cff */
[----:B------:R-:W-:-:S05]  /*45dc0*/  @P0 LOP3.LUT R5, R5, R4, RZ, 0x3c, !PT ;  /* 0x0000000405050212 */ /* 0x000fca00078e3cff */
[----:B------:R0:W2:Y:S04]  /*45dd0*/  @P0 LDG.E.U8 R9, desc[UR28][R4.64] ;  /* 0x0000001c04090981 */ /* 0x0000a8000c1e1100 */
[----:B------:R-:W4:Y:S01]  /*45de0*/  LDL R5, [R1+0x1990] ;  /* 0x0019900001057983 */ /* 0x000f220000100800 */
[----:B------:R-:W-:Y:S01]  /*45df0*/  PRMT R14, RZ, 0x7610, R14 ;  /* 0x00007610ff0e7816 */ /* 0x000fe2000000000e */
[----:B0-----:R-:W-:Y:S01]  /*45e00*/  @P0 IMAD.MOV.U32 R4, RZ, RZ, R15 ;  /* 0x000000ffff040224 */ /* 0x001fe200078e000f */
[----:B------:R-:W-:Y:S01]  /*45e10*/  ISETP.GT.AND P1, PT, R2, 0x7b, PT ;  /* 0x0000007b0200780c */ /* 0x000fe20003f24270 */
[----:B--2---:R0:W-:Y:S01]  /*45e20*/  STL [R1+0x40], R9 ;  /* 0x0000400901007387 */ /* 0x0041e20000100800 */
[----:B------:R-:W-:-:S03]  /*45e30*/  PRMT R11, RZ, 0x7610, R11 ;  /* 0x00007610ff0b7816 */ /* 0x000fc6000000000b */
[----:B------:R-:W2:Y:S04]  /*45e40*/  LDL R15, [R1+0x1968] ;  /* 0x00196800010f7983 */ /* 0x000ea80000100800 */
[----:B----4-:R1:W4:Y:S04]  /*45e50*/  @P0 LDG.E.U8 R14, desc[UR28][R4.64] ;  /* 0x0000001c040e0981 */ /* 0x010328000c1e1100 */
[----:B0-----:R-:W2:Y:S04]  /*45e60*/  LDL R9, [R1+0x1974] ;  /* 0x0019740001097983 */ /* 0x001ea80000100800 */
[----:B------:R-:W2:Y:S01]  /*45e70*/  LDL R5, [R1+0x1988] ;  /* 0x0019880001057983 */ /* 0x000ea20000100800 */
[----:B-1----:R-:W-:-:S03]  /*45e80*/  @P1 IMAD.MOV.U32 R4, RZ, RZ, R13 ;  /* 0x000000ffff041224 */ /* 0x002fc600078e000d */
[----:B----4-:R0:W-:Y:S01]  /*45e90*/  STL [R1+0x3c], R14 ;  /* 0x00003c0e01007387 */ /* 0x0101e20000100800 */
[----:B------:R-:W-:-:S03]  /*45ea0*/  PRMT R3, RZ, 0x7610, R3 ;  /* 0x00007610ff037816 */ /* 0x000fc60000000003 */
[----:B------:R-:W4:Y:S04]  /*45eb0*/  LDL R13, [R1+0x1960] ;  /* 0x00196000010d7983 */ /* 0x000f280000100800 */
[----:B--2---:R1:W2:Y:S04]  /*45ec0*/  @P1 LDG.E.U8 R11, desc[UR28][R4.64] ;  /* 0x0000001c040b1981 */ /* 0x0042a8000c1e1100 */
[----:B0-----:R-:W2:Y:S04]  /*45ed0*/  LDL R14, [R1+0x196c] ;  /* 0x00196c00010e7983 */ /* 0x001ea80000100800 */
        /* <DEDUP_REMOVED lines=16> */
[----:B------:R-:W2:Y:S01]  /*45fe0*/  @P1 LDG.E.U8 R17, desc[UR28][R4.64] ;  /* 0x0000001c04111981 */ /* 0x000ea2000c1e1100 */
[----:B------:R-:W-:-:S03]  /*45ff0*/  PRMT R19, RZ, 0x7610, R19 ;  /* 0x00007610ff137816 */ /* 0x000fc60000000013 */
[----:B--2---:R0:W-:Y:S04]  /*46000*/  STL [R1+0x30], R17 ;  /* 0x0000301101007387 */ /* 0x0041e80000100800 */
[----:B0-----:R-:W2:Y:S04]  /*46010*/  LDL.LU R17, [R1+0x4170] ;  /* 0x0041700001117983 */ /* 0x001ea80000300800 */
[----:B------:R-:W2:Y:S01]  /*46020*/  LDL R5, [R1+0x1970] ;  /* 0x0019700001057983 */ /* 0x000ea20000100800 */
[----:B------:R-:W-:Y:S01]  /*46030*/  @P1 IMAD.MOV.U32 R4, RZ, RZ, R9 ;  /* 0x000000ffff041224 */ /* 0x000fe200078e0009 */
[----:B------:R-:W-:-:S02]  /*46040*/  PRMT R21, RZ, 0x7610, R21 ;  /* 0x00007610ff157816 */ /* 0x000fc40000000015 */
[----:B------:R-:W-:Y:S01]  /*46050*/  PRMT R23, RZ, 0x7610, R23 ;  /* 0x00007610ff177816 */ /* 0x000fe20000000017 */
[----:B------:R-:W3:Y:S04]  /*46060*/  LDL R9, [R1+0x1954] ;  /* 0x0019540001097983 */ /* 0x000ee80000100800 */
[----:B--2---:R0:W2:Y:S02]  /*46070*/  @P1 LDG.E.U8 R19, desc[UR28][R4.64] ;  /* 0x0000001c04131981 */ /* 0x0040a4000c1e1100 */
[----:B0-----:R-:W-:Y:S02]  /*46080*/  @P1 IMAD.MOV.U32 R4, RZ, RZ, R14 ;  /* 0x000000ffff041224 */ /* 0x001fe400078e000e */
[----:B------:R-:W-:-:S05]  /*46090*/  @P1 IMAD.MOV.U32 R5, RZ, RZ, R15 ;  /* 0x000000ffff051224 */ /* 0x000fca00078e000f */
[----:B------:R0:W3:Y:S02]  /*460a0*/  @P1 LDG.E.U8 R21, desc[UR28][R4.64] ;  /* 0x0000001c04151981 */ /* 0x0000e4000c1e1100 */
[----:B0-----:R-:W-:Y:S02]  /*460b0*/  @P1 IMAD.MOV.U32 R4, RZ, RZ, R11 ;  /* 0x000000ffff041224 */ /* 0x001fe400078e000b */
[----:B----4-:R-:W-:-:S05]  /*460c0*/  @P1 IMAD.MOV.U32 R5, RZ, RZ, R13 ;  /* 0x000000ffff051224 */ /* 0x010fca00078e000d */
[----:B------:R-:W4:Y:S04]  /*460d0*/  @P1 LDG.E.U8 R23, desc[UR28][R4.64] ;  /* 0x0000001c04171981 */ /* 0x000f28000c1e1100 */
[----:B--2---:R0:W-:Y:S04]  /*460e0*/  STL [R1+0x2c], R19 ;  /* 0x00002c1301007387 */ /* 0x0041e80000100800 */
[----:B0-----:R-:W2:Y:S04]  /*460f0*/  LDL.LU R19, [R1+0x416c] ;  /* 0x00416c0001137983 */ /* 0x001ea80000300800 */
[----:B------:R-:W2:Y:S04]  /*46100*/  LDL R15, [R1+0x1948] ;  /* 0x00194800010f7983 */ /* 0x000ea80000100800 */
[----:B------:R-:W2:Y:S04]  /*46110*/  LDL R14, [R1+0x194c] ;  /* 0x00194c00010e7983 */ /* 0x000ea80000100800 */
[----:B---3--:R0:W-:Y:S04]  /*46120*/  STL [R1+0x28], R21 ;  /* 0x0000281501007387 */ /* 0x0081e80000100800 */
[----:B0-----:R-:W3:Y:S04]  /*46130*/  LDL.LU R21, [R1+0x4168] ;  /* 0x0041680001157983 */ /* 0x001ee80000300800 */
[----:B------:R-:W2:Y:S04]  /*46140*/  LDL R13, [R1+0x1940] ;  /* 0x00194000010d7983 */ /* 0x000ea80000100800 */
[----:B------:R-:W2:Y:S04]  /*46150*/  LDL R11, [R1+0x1944] ;  /* 0x00194400010b7983 */ /* 0x000ea80000100800 */
        /* <DEDUP_REMOVED lines=8> */
[----:B------:R-:W2:Y:S01]  /*461e0*/  @P1 LDG.E.U8 R25, desc[UR28][R4.64] ;  /* 0x0000001c04191981 */ /* 0x000ea2000c1e1100 */
[----:B------:R-:W-:Y:S02]  /*461f0*/  ISETP.GT.AND P0, PT, R2, 0x7c, PT ;  /* 0x0000007c0200780c */ /* 0x000fe40003f04270 */
[----:B------:R-:W-:Y:S01]  /*46200*/  PRMT R8, RZ, 0x7610, R8 ;  /* 0x00007610ff087816 */ /* 0x000fe20000000008 */
        /* <DEDUP_REMOVED lines=12> */
[----:B------:R-:W-:-:S05]  /*462d0*/  @P0 IMAD.MOV.U32 R5, RZ, RZ, R13 ;  /* 0x000000ffff050224 */ /* 0x000fca00078e000d */
[----:B------:R-:W4:Y:S04]  /*462e0*/  @P0 LDG.E.U8 R10, desc[UR28][R4.64] ;  /* 0x0000001c040a0981 */ /* 0x000f28000c1e1100 */
[----:B--2---:R0:W-:Y:S04]  /*462f0*/  STL [R1+0x1c], R8 ;  /* 0x00001c0801007387 */ /* 0x0041e80000100800 */
[----:B------:R-:W2:Y:S04]  /*46300*/  LDL R15, [R1+0x1928] ;  /* 0x00192800010f7983 */ /* 0x000ea80000100800 */
[----:B0-----:R-:W2:Y:S04]  /*46310*/  LDL R8, [R1+0x1934] ;  /* 0x0019340001087983 */ /* 0x001ea80000100800 */
[----:B---3--:R0:W-:Y:S04]  /*46320*/  STL [R1+0x18], R7 ;  /* 0x0000180701007387 */ /* 0x0081e80000100800 */
[----:B------:R-:W3:Y:S04]  /*46330*/  LDL R4, [R1+0x1938] ;  /* 0x0019380001047983 */ /* 0x000ee80000100800 */
[----:B------:R-:W3:Y:S01]  /*46340*/  LDL R5, [R1+0x193c] ;  /* 0x00193c0001057983 */ /* 0x000ee20000100800 */
[----:B------:R-:W-:-:S03]  /*46350*/  PRMT R27, RZ, 0x7610, R27 ;  /* 0x00007610ff1b7816 */ /* 0x000fc6000000001b */
[----:B------:R-:W2:Y:S04]  /*46360*/  LDL R14, [R1+0x1920] ;  /* 0x00192000010e7983 */ /* 0x000ea80000100800 */
[----:B------:R-:W2:Y:S04]  /*46370*/  LDL R13, [R1+0x1924] ;  /* 0x00192400010d7983 */ /* 0x000ea80000100800 */
[----:B------:R-:W2:Y:S04]  /*46380*/  LDL R11, [R1+0x1918] ;  /* 0x00191800010b7983 */ /* 0x000ea80000100800 */
[----:B0-----:R-:W2:Y:S04]  /*46390*/  LDL R7, [R1+0x192c] ;  /* 0x00192c0001077983 */ /* 0x001ea80000100800 */
[----:B----4-:R0:W-:Y:S04]  /*463a0*/  STL [R1+0x14], R10 ;  /* 0x0000140a01007387 */ /* 0x0101e80000100800 */
[----:B0-----:R-:W4:Y:S01]  /*463b0*/  LDL R10, [R1+0x191c] ;  /* 0x00191c00010a7983 */ /* 0x001f220000100800 */
[----:B---3--:R-:W-:-:S04]  /*463c0*/  @P0 LOP3.LUT R5, R5, R4, RZ, 0x3c, !PT ;  /* 0x0000000405050212 */ /* 0x008fc800078e3cff */
[----:B------:R-:W-:-:S04]  /*463d0*/  @P0 LOP3.LUT R4, R5, R4, RZ, 0x3c, !PT ;  /* 0x0000000405040212 */ /* 0x000fc800078e3cff */
[----:B------:R-:W-:-:S05]  /*463e0*/  @P0 LOP3.LUT R5, R5, R4, RZ, 0x3c, !PT ;  /* 0x0000000405050212 */ /* 0x000fca00078e3cff */
[----:B------:R2:W3:Y:S02]  /*463f0*/  @P0 LDG.E.U8 R27, desc[UR28][R4.64] ;  /* 0x0000001c041b0981 */ /* 0x0004e4000c1e1100 */
[----:B--2---:R-:W-:Y:S02]  /*46400*/  @P0 IMAD.MOV.U32 R4, RZ, RZ, R8 ;  /* 0x000000ffff040224 */ /* 0x004fe400078e0008 */
[----:B------:R-:W-:Y:S01]  /*46410*/  @P0 IMAD.MOV.U32 R5, RZ, RZ, R9 ;  /* 0x000000ffff050224 */ /* 0x000fe200078e0009 */
[----:B------:R-:W-:Y:S02]  /*46420*/  PRMT R29, RZ, 0x7610, R29 ;  /* 0x00007610ff1d7816 */ /* 0x000fe4000000001d */
[----:B------:R-:W-:-:S04]  /*46430*/  PRMT R6, RZ, 0x7610, R6 ;  /* 0x00007610ff067816 */ /* 0x000fc80000000006 */
[----:B------:R0:W2:Y:S01]  /*46440*/  @P0 LDG.E.U8 R29, desc[UR28][R4.64] ;  /* 0x0000001c041d0981 */ /* 0x0000a2000c1e1100 */
[----:B------:R-:W-:Y:S01]  /*46450*/  PRMT R12, RZ, 0x7610, R12 ;  /* 0x00007610ff0c7816 */ /* 0x000fe2000000000c */
[----:B0-----:R-:W-:Y:S02]  /*46460*/  @P0 IMAD.MOV.U32 R4, RZ, RZ, R7 ;  /* 0x000000ffff040224 */ /* 0x001fe400078e0007 */
[----:B------:R-:W-:-:S05]  /*46470*/  @P0 IMAD.MOV.U32 R5, RZ, RZ, R15 ;  /* 0x000000ffff050224 */ /* 0x000fca00078e000f */
[----:B------:R0:W2:Y:S01]  /*46480*/  @P0 LDG.E.U8 R6, desc[UR28][R4.64] ;  /* 0x0000001c04060981 */ /* 0x0000a2000c1e1100 */
[----:B------:R-:W-:Y:S01]  /*46490*/  PRMT R0, RZ, 0x7610, R0 ;  /* 0x00007610ff007816 */ /* 0x000fe20000000000 */
[----:B0-----:R-:W-:Y:S02]  /*464a0*/  @P0 IMAD.MOV.U32 R4, RZ, RZ, R13 ;  /* 0x000000ffff040224 */ /* 0x001fe400078e000d */
[----:B------:R-:W-:-:S05]  /*464b0*/  @P0 IMAD.MOV.U32 R5, RZ, RZ, R14 ;  /* 0x000000ffff050224 */ /* 0x000fca00078e000e */
[----:B------:R4:W2:Y:S02]  /*464c0*/  @P0 LDG.E.U8 R12, desc[UR28][R4.64] ;  /* 0x0000001c040c0981 */ /* 0x0008a4000c1e1100 */
[----:B----4-:R-:W-:Y:S02]  /*464d0*/  @P0 IMAD.MOV.U32 R4, RZ, RZ, R10 ;  /* 0x000000ffff040224 */ /* 0x010fe400078e000a */
[----:B------:R-:W-:-:S05]  /*464e0*/  @P0 IMAD.MOV.U32 R5, RZ, RZ, R11 ;  /* 0x000000ffff050224 */ /* 0x000fca00078e000b */
[----:B------:R-:W4:Y:S04]  /*464f0*/  @P0 LDG.E.U8 R0, desc[UR28][R4.64] ;  /* 0x0000001c04000981 */ /* 0x000f28000c1e1100 */
[----:B---3--:R0:W-:Y:S04]  /*46500*/  STL [R1+0x10], R27 ;  /* 0x0000101b01007387 */ /* 0x0081e80000100800 */
[----:B0-----:R-:W3:Y:S04]  /*46510*/  LDL.LU R27, [R1+0x415c] ;  /* 0x00415c00011b7983 */ /* 0x001ee80000300800 */
[----:B------:R-:W3:Y:S04]  /*46520*/  LDL R9, [R1+0x1910] ;  /* 0x0019100001097983 */ /* 0x000ee80000100800 */
[----:B------:R-:W3:Y:S01]  /*46530*/  LDL R8, [R1+0x1914] ;  /* 0x0019140001087983 */ /* 0x000ee20000100800 */
[----:B------:R-:W-:-:S03]  /*46540*/  PRMT R28, RZ, 0x7610, R28 ;  /* 0x00007610ff1c7816 */ /* 0x000fc6000000001c */
[----:B--2---:R0:W-:Y:S04]  /*46550*/  STL [R1+0xc], R29 ;  /* 0x00000c1d01007387 */ /* 0x0041e80000100800 */
[----:B0-----:R-:W2:Y:S04]  /*46560*/  LDL.LU R29, [R1+0x4158] ;  /* 0x00415800011d7983 */ /* 0x001ea80000300800 */
[----:B------:R-:W2:Y:S04]  /*46570*/  LDL R7, [R1+0x1908] ;  /* 0x0019080001077983 */ /* 0x000ea80000100800 */
[----:B------:R0:W-:Y:S04]  /*46580*/  STL [R1+0x8], R6 ;  /* 0x0000080601007387 */ /* 0x0001e80000100800 */
[----:B------:R-:W2:Y:S04]  /*46590*/  LDL R10, [R1+0x1900] ;  /* 0x00190000010a7983 */ /* 0x000ea80000100800 */
[----:B0-----:R-:W2:Y:S04]  /*465a0*/  LDL R6, [R1+0x190c] ;  /* 0x00190c0001067983 */ /* 0x001ea80000100800 */
[----:B----4-:R0:W-:Y:S04]  /*465b0*/  STL [R1], R0 ;  /* 0x0000000001007387 */ /* 0x0101e80000100800 */
[----:B0-----:R-:W4:Y:S01]  /*465c0*/  LDL R0, [R1+0x1904] ;  /* 0x0019040001007983 */ /* 0x001f220000100800 */
[----:B---3--:R-:W-:-:S02]  /*465d0*/  @P0 IMAD.MOV.U32 R5, RZ, RZ, R9 ;  /* 0x000000ffff050224 */ /* 0x008fc400078e0009 */
[----:B------:R-:W-:Y:S01]  /*465e0*/  @P0 IMAD.MOV.U32 R4, RZ, RZ, R8 ;  /* 0x000000ffff040224 */ /* 0x000fe200078e0008 */
[----:B------:R-:W3:Y:S04]  /*465f0*/  LDL R9, [R1+0x18f8] ;  /* 0x0018f80001097983 */ /* 0x000ee80000100800 */
[----:B------:R-:W3:Y:S04]  /*46600*/  LDL R8, [R1+0x18fc] ;  /* 0x0018fc0001087983 */ /* 0x000ee80000100800 */
[----:B------:R2:W3:Y:S01]  /*46610*/  @P0 LDG.E.U8 R28, desc[UR28][R4.64] ;  /* 0x0000001c041c0981 */ /* 0x0004e2000c1e1100 */
[----:B------:R-:W-:-:S02]  /*46620*/  ISETP.GT.AND P1, PT, R2, 0x7d, PT ;  /* 0x0000007d0200780c */ /* 0x000fc40003f24270 */
[----:B------:R-:W-:Y:S02]  /*46630*/  PRMT R26, RZ, 0x7610, R26 ;  /* 0x00007610ff1a7816 */ /* 0x000fe4000000001a */
[----:B------:R-:W-:-:S09]  /*46640*/  PRMT R24, RZ, 0x7610, R24 ;  /* 0x00007610ff187816 */ /* 0x000fd20000000018 */
[----:B--2---:R-:W-:Y:S02]  /*46650*/  @P1 IMAD.MOV.U32 R5, RZ, RZ, R7 ;  /* 0x000000ffff051224 */ /* 0x004fe400078e0007 */
[----:B------:R-:W-:-:S05]  /*46660*/  @P1 IMAD.MOV.U32 R4, RZ, RZ, R6 ;  /* 0x000000ffff041224 */ /* 0x000fca00078e0006 */
[----:B------:R0:W2:Y:S02]  /*46670*/  @P1 LDG.E.U8 R26, desc[UR28][R4.64] ;  /* 0x0000001c041a1981 */ /* 0x0000a4000c1e1100 */
[----:B0-----:R-:W-:Y:S02]  /*46680*/  @P1 IMAD.MOV.U32 R5, RZ, RZ, R10 ;  /* 0x000000ffff051224 */ /* 0x001fe400078e000a */
[----:B----4-:R-:W-:-:S05]  /*46690*/  @P1 IMAD.MOV.U32 R4, RZ, RZ, R0 ;  /* 0x000000ffff041224 */ /* 0x010fca00078e0000 */
[----:B------:R0:W4:Y:S04]  /*466a0*/  @P1 LDG.E.U8 R24, desc[UR28][R4.64] ;  /* 0x0000001c04181981 */ /* 0x000128000c1e1100 */
[----:B---3--:R-:W-:Y:S04]  /*466b0*/  STL [R1+0x40fc], R28 ;  /* 0x0040fc1c01007387 */ /* 0x008fe80000100800 */
[----:B------:R1:W-:Y:S04]  /*466c0*/  STL [R1+0x4], R12 ;  /* 0x0000040c01007387 */ /* 0x0003e80000100800 */
[----:B------:R-:W3:Y:S01]  /*466d0*/  LDL R11, [R1+0x18f4] ;  /* 0x0018f400010b7983 */ /* 0x000ee20000100800 */
[----:B------:R-:W-:Y:S01]  /*466e0*/  PRMT R22, RZ, 0x7610, R22 ;  /* 0x00007610ff167816 */ /* 0x000fe20000000016 */
[----:B0-----:R-:W-:-:S02]  /*466f0*/  @P1 IMAD.MOV.U32 R4, RZ, RZ, R8 ;  /* 0x000000ffff041224 */ /* 0x001fc400078e0008 */
[----:B------:R-:W-:Y:S01]  /*46700*/  @P1 IMAD.MOV.U32 R5, RZ, RZ, R9 ;  /* 0x000000ffff051224 */ /* 0x000fe200078e0009 */
[----:B------:R-:W-:Y:S01]  /*46710*/  PRMT R20, RZ, 0x7610, R20 ;  /* 0x00007610ff147816 */ /* 0x000fe20000000014 */
[----:B------:R-:W3:Y:S04]  /*46720*/  LDL R7, [R1+0x18e8] ;  /* 0x0018e80001077983 */ /* 0x000ee80000100800 */
[----:B------:R3:W3:Y:S04]  /*46730*/  @P1 LDG.E.U8 R22, desc[UR28][R4.64] ;  /* 0x0000001c04161981 */ /* 0x0006e8000c1e1100 */
[----:B-1----:R-:W3:Y:S04]  /*46740*/  LDL R12, [R1+0x18f0] ;  /* 0x0018f000010c7983 */ /* 0x002ee80000100800 */
[----:B------:R-:W3:Y:S04]  /*46750*/  LDL R6, [R1+0x18ec] ;  /* 0x0018ec0001067983 */ /* 0x000ee80000100800 */
[----:B--2---:R-:W-:Y:S04]  /*46760*/  STL [R1+0x40b0], R26 ;  /* 0x0040b01a01007387 */ /* 0x004fe80000100800 */
[----:B------:R-:W2:Y:S04]  /*46770*/  LDL R10, [R1+0x18e0] ;  /* 0x0018e000010a7983 */ /* 0x000ea80000100800 */
[----:B------:R-:W2:Y:S04]  /*46780*/  LDL R0, [R1+0x18e4] ;  /* 0x0018e40001007983 */ /* 0x000ea80000100800 */
[----:B----4-:R-:W-:Y:S04]  /*46790*/  STL [R1+0x40b4], R24 ;  /* 0x0040b41801007387 */ /* 0x010fe80000100800 */
[----:B------:R-:W4:Y:S04]  /*467a0*/  LDL R9, [R1+0x18d8] ;  /* 0x0018d80001097983 */ /* 0x000f280000100800 */
[----:B------:R-:W4:Y:S01]  /*467b0*/  LDL R8, [R1+0x18dc] ;  /* 0x0018dc0001087983 */ /* 0x000f220000100800 */
[----:B---3--:R-:W-:-:S02]  /*467c0*/  @P1 IMAD.MOV.U32 R4, RZ, RZ, R11 ;  /* 0x000000ffff041224 */ /* 0x008fc400078e000b */
[----:B------:R-:W-:-:S05]  /*467d0*/  @P1 IMAD.MOV.U32 R5, RZ, RZ, R12 ;  /* 0x000000ffff051224 */ /* 0x000fca00078e000c */
[----:B------:R0:W3:Y:S01]  /*467e0*/  @P1 LDG.E.U8 R20, desc[UR28][R4.64] ;  /* 0x0000001c04141981 */ /* 0x0000e2000c1e1100 */
[----:B------:R-:W-:-:S03]  /*467f0*/  PRMT R18, RZ, 0x7610, R18 ;  /* 0x00007610ff127816 */ /* 0x000fc60000000012 */
[----:B------:R-:W-:Y:S01]  /*46800*/  STL [R1+0x40b8], R22 ;  /* 0x0040b81601007387 */ /* 0x000fe20000100800 */
[----:B0-----:R-:W-:Y:S02]  /*46810*/  @P1 IMAD.MOV.U32 R4, RZ, RZ, R6 ;  /* 0x000000ffff041224 */ /* 0x001fe400078e0006 */
[----:B------:R-:W-:-:S05]  /*46820*/  @P1 IMAD.MOV.U32 R5, RZ, RZ, R7 ;  /* 0x000000ffff051224 */ /* 0x000fca00078e0007 */
[----:B------:R2:W3:Y:S01]  /*46830*/  @P1 LDG.E.U8 R18, desc[UR28][R4.64] ;  /* 0x0000001c04121981 */ /* 0x0004e2000c1e1100 */
[----:B------:R-:W-:Y:S02]  /*46840*/  PRMT R16, RZ, 0x7610, R16 ;  /* 0x00007610ff107816 */ /* 0x000fe40000000010 */
[----:B------:R-:W-:Y:S01]  /*46850*/  PRMT R3, RZ, 0x7610, R3 ;  /* 0x00007610ff037816 */ /* 0x000fe20000000003 */
[----:B--2---:R-:W-:Y:S02]  /*46860*/  @P1 IMAD.MOV.U32 R4, RZ, RZ, R0 ;  /* 0x000000ffff041224 */ /* 0x004fe400078e0000 */
[----:B------:R-:W-:-:S05]  /*46870*/  @P1 IMAD.MOV.U32 R5, RZ, RZ, R10 ;  /* 0x000000ffff051224 */ /* 0x000fca00078e000a */
[----:B------:R4:W2:Y:S02]  /*46880*/  @P1 LDG.E.U8 R16, desc[UR28][R4.64] ;  /* 0x0000001c04101981 */ /* 0x0008a4000c1e1100 */
[----:B----4-:R-:W-:Y:S02]  /*46890*/  @P1 IMAD.MOV.U32 R5, RZ, RZ, R9 ;  /* 0x000000ffff051224 */ /* 0x010fe400078e0009 */
[----:B------:R-:W-:-:S05]  /*468a0*/  @P1 IMAD.MOV.U32 R4, RZ, RZ, R8 ;  /* 0x000000ffff041224 */ /* 0x000fca00078e0008 */
[----:B------:R0:W4:Y:S04]  /*468b0*/  @P1 LDG.E.U8 R3, desc[UR28][R4.64] ;  /* 0x0000001c04031981 */ /* 0x000128000c1e1100 */
[----:B---3--:R-:W-:Y:S04]  /*468c0*/  STL [R1+0x40bc], R20 ;  /* 0x0040bc1401007387 */ /* 0x008fe80000100800 */
[----:B------:R-:W3:Y:S04]  /*468d0*/  LDL R7, [R1+0x18d0] ;  /* 0x0018d00001077983 */ /* 0x000ee80000100800 */
[----:B------:R-:W3:Y:S01]  /*468e0*/  LDL R6, [R1+0x18d4] ;  /* 0x0018d40001067983 */ /* 0x000ee20000100800 */
[----:B0-----:R-:W-:-:S03]  /*468f0*/  PRMT R4, RZ, 0x7610, R4 ;  /* 0x00007610ff047816 */ /* 0x001fc60000000004 */
[----:B------:R-:W-:Y:S04]  /*46900*/  STL [R1+0x40c0], R18 ;  /* 0x0040c01201007387 */ /* 0x000fe80000100800 */
[----:B------:R-:W3:Y:S04]  /*46910*/  LDL R0, [R1+0x18cc] ;  /* 0x0018cc0001007983 */ /* 0x000ee80000100800 */
[----:B------:R-:W3:Y:S04]  /*46920*/  LDL R14, [R1+0x18c8] ;  /* 0x0018c800010e7983 */ /* 0x000ee80000100800 */
[----:B--2---:R-:W-:Y:S04]  /*46930*/  STL [R1+0x40c4], R16 ;  /* 0x0040c41001007387 */ /* 0x004fe80000100800 */
[----:B------:R-:W2:Y:S04]  /*46940*/  LDL R9, [R1+0x18c0] ;  /* 0x0018c00001097983 */ /* 0x000ea80000100800 */
[----:B------:R-:W2:Y:S04]  /*46950*/  LDL R8, [R1+0x18c4] ;  /* 0x0018c40001087983 */ /* 0x000ea80000100800 */
[----:B----4-:R0:W-:Y:S04]  /*46960*/  STL [R1+0x40c8], R3 ;  /* 0x0040c80301007387 */ /* 0x0101e80000100800 */
[----:B------:R-:W4:Y:S04]  /*46970*/  LDL R13, [R1+0x18b8] ;  /* 0x0018b800010d7983 */ /* 0x000f280000100800 */
[----:B------:R-:W4:Y:S01]  /*46980*/  LDL R12, [R1+0x18bc] ;  /* 0x0018bc00010c7983 */ /* 0x000f220000100800 */
[----:B------:R-:W-:-:S03]  /*46990*/  ISETP.GT.AND P0, PT, R2, 0x7e, PT ;  /* 0x0000007e0200780c */ /* 0x000fc60003f04270 */
[----:B------:R-:W4:Y:S04]  /*469a0*/  LDL R11, [R1+0x18b0] ;  /* 0x0018b000010b7983 */ /* 0x000f280000100800 */
[----:B------:R-:W4:Y:S04]  /*469b0*/  LDL R10, [R1+0x18b4] ;  /* 0x0018b400010a7983 */ /* 0x000f280000100800 */
[----:B---3--:R1:W3:Y:S01]  /*469c0*/  @P1 LDG.E.U8 R4, desc[UR28][R6.64] ;  /* 0x0000001c06041981 */ /* 0x0082e2000c1e1100 */
[----:B------:R-:W-:Y:S01]  /*469d0*/  PRMT R5, RZ, 0x7610, R5 ;  /* 0x00007610ff057816 */ /* 0x000fe20000000005 */
[----:B-1----:R-:W-:-:S02]  /*469e0*/  @P0 IMAD.MOV.U32 R6, RZ, RZ, R0 ;  /* 0x000000ffff060224 */ /* 0x002fc400078e0000 */
[----:B------:R-:W-:-:S05]  /*469f0*/  @P0 IMAD.MOV.U32 R7, RZ, RZ, R14 ;  /* 0x000000ffff070224 */ /* 0x000fca00078e000e */
[----:B------:R1:W3:Y:S02]  /*46a00*/  @P0 LDG.E.U8 R5, desc[UR28][R6.64] ;  /* 0x0000001c06050981 */ /* 0x0002e4000c1e1100 */
[----:B-1----:R-:W-:Y:S02]  /*46a10*/  PRMT R6, RZ, 0x7610, R6 ;  /* 0x00007610ff067816 */ /* 0x002fe40000000006 */
[----:B------:R-:W-:-:S04]  /*46a20*/  PRMT R7, RZ, 0x7610, R7 ;  /* 0x00007610ff077816 */ /* 0x000fc80000000007 */
[----:B--2---:R4:W2:Y:S02]  /*46a30*/  @P0 LDG.E.U8 R6, desc[UR28][R8.64] ;  /* 0x0000001c08060981 */ /* 0x0048a4000c1e1100 */
[----:B----4-:R-:W-:Y:S02]  /*46a40*/  @P0 IMAD.MOV.U32 R9, RZ, RZ, R13 ;  /* 0x000000ffff090224 */ /* 0x010fe400078e000d */
[----:B------:R-:W-:-:S05]  /*46a50*/  @P0 IMAD.MOV.U32 R8, RZ, RZ, R12 ;  /* 0x000000ffff080224 */ /* 0x000fca00078e000c */
[----:B------:R1:W4:Y:S04]  /*46a60*/  @P0 LDG.E.U8 R7, desc[UR28][R8.64] ;  /* 0x0000001c08070981 */ /* 0x000328000c1e1100 */
[----:B---3--:R3:W-:Y:S04]  /*46a70*/  STL [R1+0x40cc], R4 ;  /* 0x0040cc0401007387 */ /* 0x0087e80000100800 */
[----:B0-----:R-:W4:Y:S04]  /*46a80*/  LDL R3, [R1+0x18a8] ;  /* 0x0018a80001037983 */ /* 0x001f280000100800 */
[----:B------:R-:W4:Y:S01]  /*46a90*/  LDL R0, [R1+0x18ac] ;  /* 0x0018ac0001007983 */ /* 0x000f220000100800 */
[----:B-1----:R-:W-:-:S02]  /*46aa0*/  PRMT R8, RZ, 0x7610, R8 ;  /* 0x00007610ff087816 */ /* 0x002fc40000000008 */
[----:B------:R-:W-:-:S04]  /*46ab0*/  PRMT R9, RZ, 0x7610, R9 ;  /* 0x00007610ff097816 */ /* 0x000fc80000000009 */
[----:B------:R0:W4:Y:S04]  /*46ac0*/  @P0 LDG.E.U8 R8, desc[UR28][R10.64] ;  /* 0x0000001c0a080981 */ /* 0x000128000c1e1100 */
[----:B------:R1:W-:Y:S04]  /*46ad0*/  STL [R1+0x4064], R5 ;  /* 0x0040640501007387 */ /* 0x0003e80000100800 */
[----:B---3--:R-:W3:Y:S04]  /*46ae0*/  LDL R4, [R1+0x18a4] ;  /* 0x0018a40001047983 */ /* 0x008ee80000100800 */
[----:B-1----:R-:W3:Y:S04]  /*46af0*/  LDL R5, [R1+0x18a0] ;  /* 0x0018a00001057983 */ /* 0x002ee80000100800 */
[----:B--2---:R-:W-:Y:S04]  /*46b00*/  STL [R1+0x4068], R6 ;  /* 0x0040680601007387 */ /* 0x004fe80000100800 */
[----:B----4-:R1:W-:Y:S04]  /*46b10*/  STL [R1+0x406c], R7 ;  /* 0x00406c0701007387 */ /* 0x0103e80000100800 */
[----:B------:R-:W2:Y:S04]  /*46b20*/  LDL R15, [R1+0x1898] ;  /* 0x00189800010f7983 */ /* 0x000ea80000100800 */
[----:B------:R-:W4:Y:S01]  /*46b30*/  LDL R14, [R1+0x189c] ;  /* 0x00189c00010e7983 */ /* 0x000f220000100800 */
[----:B0-----:R-:W-:-:S02]  /*46b40*/  @P0 IMAD.MOV.U32 R11, RZ, RZ, R3 ;  /* 0x000000ffff0b0224 */ /* 0x001fc400078e0003 */
[----:B------:R-:W-:-:S05]  /*46b50*/  @P0 IMAD.MOV.U32 R10, RZ, RZ, R0 ;  /* 0x000000ffff0a0224 */ /* 0x000fca00078e0000 */
[----:B------:R0:W4:Y:S04]  /*46b60*/  @P0 LDG.E.U8 R9, desc[UR28][R10.64] ;  /* 0x0000001c0a090981 */ /* 0x000128000c1e1100 */
[----:B------:R-:W-:Y:S04]  /*46b70*/  STL [R1+0x4070], R8 ;  /* 0x0040700801007387 */ /* 0x000fe80000100800 */
[----:B------:R-:W4:Y:S04]  /*46b80*/  LDL R3, [R1+0x1890] ;  /* 0x0018900001037983 */ /* 0x000f280000100800 */
[----:B------:R-:W4:Y:S01]  /*46b90*/  LDL R0, [R1+0x1894] ;  /* 0x0018940001007983 */ /* 0x000f220000100800 */
[----:B---3--:R-:W-:-:S02]  /*46ba0*/  @P0 IMAD.MOV.U32 R12, RZ, RZ, R4 ;  /* 0x000000ffff0c0224 */ /* 0x008fc400078e0004 */
[----:B------:R-:W-:Y:S01]  /*46bb0*/  @P0 IMAD.MOV.U32 R13, RZ, RZ, R5 ;  /* 0x000000ffff0d0224 */ /* 0x000fe200078e0005 */
[----:B0-----:R-:W-:Y:S02]  /*46bc0*/  PRMT R10, RZ, 0x7610, R10 ;  /* 0x00007610ff0a7816 */ /* 0x001fe4000000000a */
[----:B------:R-:W-:-:S04]  /*46bd0*/  PRMT R11, RZ, 0x7610, R11 ;  /* 0x00007610ff0b7816 */ /* 0x000fc8000000000b */
[----:B------:R2:W3:Y:S02]  /*46be0*/  @P0 LDG.E.U8 R10, desc[UR28][R12.64] ;  /* 0x0000001c0c0a0981 */ /* 0x0004e4000c1e1100 */
[----:B--2---:R-:W-:Y:S02]  /*46bf0*/  @P0 IMAD.MOV.U32 R13, RZ, RZ, R15 ;  /* 0x000000ffff0d0224 */ /* 0x004fe400078e000f */
[----:B----4-:R-:W-:-:S05]  /*46c00*/  @P0 IMAD.MOV.U32 R12, RZ, RZ, R14 ;  /* 0x000000ffff0c0224 */ /* 0x010fca00078e000e */
[----:B------:R0:W2:Y:S04]  /*46c10*/  @P0 LDG.E.U8 R11, desc[UR28][R12.64] ;  /* 0x0000001c0c0b0981 */ /* 0x0000a8000c1e1100 */
[----:B------:R-:W-:Y:S04]  /*46c20*/  STL [R1+0x4074], R9 ;  /* 0x0040740901007387 */ /* 0x000fe80000100800 */
[----:B-1----:R-:W4:Y:S04]  /*46c30*/  LDL R7, [R1+0x1888] ;  /* 0x0018880001077983 */ /* 0x002f280000100800 */
[----:B------:R-:W4:Y:S04]  /*46c40*/  LDL R6, [R1+0x188c] ;  /* 0x00188c0001067983 */ /* 0x000f280000100800 */
[----:B------:R-:W4:Y:S04]  /*46c50*/  LDL R5, [R1+0x1880] ;  /* 0x0018800001057983 */ /* 0x000f280000100800 */
[----:B------:R-:W4:Y:S01]  /*46c60*/  LDL R4, [R1+0x1884] ;  /* 0x0018840001047983 */ /* 0x000f220000100800 */
[----:B------:R-:W-:-:S02]  /*46c70*/  ISETP.GT.AND P1, PT, R2, 0x7f, PT ;  /* 0x0000007f0200780c */ /* 0x000fc40003f24270 */
[----:B0-----:R-:W-:Y:S01]  /*46c80*/  PRMT R12, RZ, 0x7610, R12 ;  /* 0x00007610ff0c7816 */ /* 0x001fe2000000000c */
[----:B------:R-:W-:Y:S02]  /*46c90*/  @P0 IMAD.MOV.U32 R14, RZ, RZ, R0 ;  /* 0x000000ffff0e0224 */ /* 0x000fe400078e0000 */
[----:B------:R-:W-:Y:S01]  /*46ca0*/  @P0 IMAD.MOV.U32 R15, RZ, RZ, R3 ;  /* 0x000000ffff0f0224 */ /* 0x000fe200078e0003 */
[----:B------:R-:W-:-:S04]  /*46cb0*/  PRMT R13, RZ, 0x7610, R13 ;  /* 0x00007610ff0d7816 */ /* 0x000fc8000000000d */
[----:B------:R4:W4:Y:S01]  /*46cc0*/  @P0 LDG.E.U8 R12, desc[UR28][R14.64] ;  /* 0x0000001c0e0c0981 */ /* 0x000922000c1e1100 */
[----:B------:R-:W-:-:S03]  /*46cd0*/  PRMT R17, RZ, 0x7610, R17 ;  /* 0x00007610ff117816 */ /* 0x000fc60000000011 */
[----:B---3--:R-:W-:Y:S04]  /*46ce0*/  STL [R1+0x4078], R10 ;  /* 0x0040780a01007387 */ /* 0x008fe80000100800 */
[----:B--2---:R0:W-:Y:S04]  /*46cf0*/  STL [R1+0x407c], R11 ;  /* 0x00407c0b01007387 */ /* 0x0041e80000100800 */
[----:B------:R-:W2:Y:S04]  /*46d00*/  LDL R3, [R1+0x1878] ;  /* 0x0018780001037983 */ /* 0x000ea80000100800 */
[----:B------:R-:W3:Y:S01]  /*46d10*/  LDL R0, [R1+0x187c] ;  /* 0x00187c0001007983 */ /* 0x000ee20000100800 */
[----:B----4-:R-:W-:-:S02]  /*46d20*/  @P1 IMAD.MOV.U32 R15, RZ, RZ, R7 ;  /* 0x000000ffff0f1224 */ /* 0x010fc400078e0007 */
[----:B------:R-:W-:-:S05]  /*46d30*/  @P1 IMAD.MOV.U32 R14, RZ, RZ, R6 ;  /* 0x000000ffff0e1224 */ /* 0x000fca00078e0006 */
[----:B------:R1:W4:Y:S02]  /*46d40*/  @P1 LDG.E.U8 R13, desc[UR28][R14.64] ;  /* 0x0000001c0e0d1981 */ /* 0x000324000c1e1100 */
[----:B-1----:R-:W-:Y:S02]  /*46d50*/  @P1 IMAD.MOV.U32 R14, RZ, RZ, R4 ;  /* 0x000000ffff0e1224 */ /* 0x002fe400078e0004 */
[----:B------:R-:W-:-:S05]  /*46d60*/  @P1 IMAD.MOV.U32 R15, RZ, RZ, R5 ;  /* 0x000000ffff0f1224 */ /* 0x000fca00078e0005 */
[----:B------:R2:W3:Y:S04]  /*46d70*/  @P1 LDG.E.U8 R17, desc[UR28][R14.64] ;  /* 0x0000001c0e111981 */ /* 0x0004e8000c1e1100 */
[----:B------:R1:W-:Y:S04]  /*46d80*/  STL [R1+0x4080], R12 ;  /* 0x0040800c01007387 */ /* 0x0003e80000100800 */
[----:B0-----:R-:W3:Y:S04]  /*46d90*/  LDL R11, [R1+0x1874] ;  /* 0x00187400010b7983 */ /* 0x001ee80000100800 */
[----:B-1----:R-:W3:Y:S01]  /*46da0*/  LDL R12, [R1+0x1870] ;  /* 0x00187000010c7983 */ /* 0x002ee20000100800 */
[----:B--2---:R-:W-:-:S03]  /*46db0*/  @P1 IMAD.MOV.U32 R15, RZ, RZ, R3 ;  /* 0x000000ffff0f1224 */ /* 0x004fc600078e0003 */
[----:B----4-:R-:W-:Y:S04]  /*46dc0*/  STL [R1+0x3fec], R13 ;  /* 0x003fec0d01007387 */ /* 0x010fe80000100800 */
[----:B------:R-:W2:Y:S04]  /*46dd0*/  LDL R10, [R1+0x1868] ;  /* 0x00186800010a7983 */ /* 0x000ea80000100800 */
[----:B------:R-:W4:Y:S04]  /*46de0*/  LDL R9, [R1+0x186c] ;  /* 0x00186c0001097983 */ /* 0x000f280000100800 */
[----:B------:R-:W4:Y:S04]  /*46df0*/  LDL R8, [R1+0x1860] ;  /* 0x0018600001087983 */ /* 0x000f280000100800 */
[----:B------:R-:W4:Y:S04]  /*46e00*/  LDL R7, [R1+0x1864] ;  /* 0x0018640001077983 */ /* 0x000f280000100800 */
[----:B------:R-:W4:Y:S04]  /*46e10*/  LDL R5, [R1+0x185c] ;  /* 0x00185c0001057983 */ /* 0x000f280000100800 */
[----:B---3--:R0:W-:Y:S04]  /*46e20*/  STL [R1+0x3ff0], R17 ;  /* 0x003ff01101007387 */ /* 0x0081e80000100800 */
[----:B------:R-:W3:Y:S04]  /*46e30*/  LDL R6, [R1+0x1858] ;  /* 0x0018580001067983 */ /* 0x000ee80000100800 */
[----:B------:R-:W3:Y:S04]  /*46e40*/  LDL R4, [R1+0x1850] ;  /* 0x0018500001047983 */ /* 0x000ee80000100800 */
[----:B------:R-:W3:Y:S01]  /*46e50*/  LDL R3, [R1+0x1854] ;  /* 0x0018540001037983 */ /* 0x000ee20000100800 */
[----:B------:R-:W-:Y:S01]  /*46e60*/  PRMT R19, RZ, 0x7610, R19 ;  /* 0x00007610ff137816 */ /* 0x000fe20000000013 */
[----:B------:R-:W-:Y:S01]  /*46e70*/  @P1 IMAD.MOV.U32 R14, RZ, RZ, R0 ;  /* 0x000000ffff0e1224 */ /* 0x000fe200078e0000 */
[----:B------:R-:W-:-:S04]  /*46e80*/  PRMT R21, RZ, 0x7610, R21 ;  /* 0x00007610ff157816 */ /* 0x000fc80000000015 */
[----:B------:R1:W3:Y:S01]  /*46e90*/  @P1 LDG.E.U8 R19, desc[UR28][R14.64] ;  /* 0x0000001c0e131981 */ /* 0x0002e2000c1e1100 */
[----:B------:R-:W-:Y:S01]  /*46ea0*/  PRMT R23, RZ, 0x7610, R23 ;  /* 0x00007610ff177816 */ /* 0x000fe20000000017 */
[----:B-1----:R-:W-:Y:S02]  /*46eb0*/  @P1 IMAD.MOV.U32 R14, RZ, RZ, R11 ;  /* 0x000000ffff0e1224 */ /* 0x002fe400078e000b */
[----:B------:R-:W-:-:S05]  /*46ec0*/  @P1 IMAD.MOV.U32 R15, RZ, RZ, R12 ;  /* 0x000000ffff0f1224 */ /* 0x000fca00078e000c */
[----:B------:R2:W3:Y:S01]  /*46ed0*/  @P1 LDG.E.U8 R21, desc[UR28][R14.64] ;  /* 0x0000001c0e151981 */ /* 0x0004e2000c1e1100 */
[----:B------:R-:W-:Y:S02]  /*46ee0*/  PRMT R25, RZ, 0x7610, R25 ;  /* 0x00007610ff197816 */ /* 0x000fe40000000019 */
[----:B------:R-:W-:Y:S02]  /*46ef0*/  PRMT R27, RZ, 0x7610, R27 ;  /* 0x00007610ff1b7816 */ /* 0x000fe4000000001b */
[----:B------:R-:W-:Y:S01]  /*46f00*/  PRMT R29, RZ, 0x7610, R29 ;  /* 0x00007610ff1d7816 */ /* 0x000fe2000000001d */
[----:B--2---:R-:W-:Y:S02]  /*46f10*/  @P1 IMAD.MOV.U32 R15, RZ, RZ, R10 ;  /* 0x000000ffff0f1224 */ /* 0x004fe400078e000a */
[----:B----4-:R-:W-:-:S05]  /*46f20*/  @P1 IMAD.MOV.U32 R14, RZ, RZ, R9 ;  /* 0x000000ffff0e1224 */ /* 0x010fca00078e0009 */
[----:B------:R1:W2:Y:S02]  /*46f30*/  @P1 LDG.E.U8 R23, desc[UR28][R14.64] ;  /* 0x0000001c0e171981 */ /* 0x0002a4000c1e1100 */
[----:B-1----:R-:W-:Y:S02]  /*46f40*/  @P1 IMAD.MOV.U32 R14, RZ, RZ, R7 ;  /* 0x000000ffff0e1224 */ /* 0x002fe400078e0007 */
[----:B------:R-:W-:-:S05]  /*46f50*/  @P1 IMAD.MOV.U32 R15, RZ, RZ, R8 ;  /* 0x000000ffff0f1224 */ /* 0x000fca00078e0008 */
[----:B------:R1:W4:Y:S02]  /*46f60*/  @P1 LDG.E.U8 R25, desc[UR28][R14.64] ;  /* 0x0000001c0e191981 */ /* 0x000324000c1e1100 */
[----:B-1----:R-:W-:Y:S02]  /*46f70*/  @P1 IMAD.MOV.U32 R14, RZ, RZ, R5 ;  /* 0x000000ffff0e1224 */ /* 0x002fe400078e0005 */
[----:B---3--:R-:W-:-:S05]  /*46f80*/  @P1 IMAD.MOV.U32 R15, RZ, RZ, R6 ;  /* 0x000000ffff0f1224 */ /* 0x008fca00078e0006 */
[----:B------:R1:W3:Y:S02]  /*46f90*/  @P1 LDG.E.U8 R27, desc[UR28][R14.64] ;  /* 0x0000001c0e1b1981 */ /* 0x0002e4000c1e1100 */
[----:B-1----:R-:W-:Y:S02]  /*46fa0*/  @P1 IMAD.MOV.U32 R14, RZ, RZ, R3 ;  /* 0x000000ffff0e1224 */ /* 0x002fe400078e0003 */
[----:B------:R-:W-:-:S05]  /*46fb0*/  @P1 IMAD.MOV.U32 R15, RZ, RZ, R4 ;  /* 0x000000ffff0f1224 */ /* 0x000fca00078e0004 */
[----:B------:R-:W3:Y:S04]  /*46fc0*/  @P1 LDG.E.U8 R29, desc[UR28][R14.64] ;  /* 0x0000001c0e1d1981 */ /* 0x000ee8000c1e1100 */
[----:B------:R-:W-:Y:S04]  /*46fd0*/  STL [R1+0x3ff4], R19 ;  /* 0x003ff41301007387 */ /* 0x000fe80000100800 */
[----:B------:R1:W-:Y:S01]  /*46fe0*/  STL [R1+0x3ff8], R21 ;  /* 0x003ff81501007387 */ /* 0x0003e20000100800 */
[----:B------:R-:W0:Y:S01]  /*46ff0*/  S2R R0, SR_TID.X ;  /* 0x0000000000007919 */ /* 0x000e220000002100 */
[----:B------:R-:W-:Y:S06]  /*47000*/  BAR.SYNC.DEFER_BLOCKING 0x0 ;  /* 0x0000000000007b1d */ /* 0x000fec0000010000 */
[----:B--2---:R-:W-:Y:S04]  /*47010*/  STL [R1+0x3ffc], R23 ;  /* 0x003ffc1701007387 */ /* 0x004fe80000100800 */
[----:B----4-:R-:W-:Y:S04]  /*47020*/  STL [R1+0x4000], R25 ;  /* 0x0040001901007387 */ /* 0x010fe80000100800 */
[----:B---3--:R-:W-:Y:S04]  /*47030*/  STL [R1+0x4004], R27 ;  /* 0x0040041b01007387 */ /* 0x008fe80000100800 */
[----:B0-----:R-:W2:Y:S04]  /*47040*/  LDL.LU R17, [R1+0x1808] ;  /* 0x0018080001117983 */ /* 0x001ea80000300800 */
[----:B------:R-:W3:Y:S04]  /*47050*/  LDL.LU R24, [R1+0x1804] ;  /* 0x0018040001187983 */ /* 0x000ee80000300800 */
[----:B------:R-:W4:Y:S04]  /*47060*/  LDL.LU R3, [R1+0x1800] ;  /* 0x0018000001037983 */ /* 0x000f280000300800 */
[----:B------:R-:W4:Y:S04]  /*47070*/  LDL.LU R16, [R1+0x17fc] ;  /* 0x0017fc0001107983 */ /* 0x000f280000300800 */
[----:B------:R-:W-:Y:S04]  /*47080*/  STL [R1+0x400c], R29 ;  /* 0x00400c1d01007387 */ /* 0x000fe80000100800 */
[----:B------:R-:W-:Y:S04]  /*47090*/  STL [R1+0x4008], R15 ;  /* 0x0040080f01007387 */ /* 0x000fe80000100800 */
[----:B------:R-:W4:Y:S04]  /*470a0*/  LDL.LU R18, [R1+0x17f8] ;  /* 0x0017f80001127983 */ /* 0x000f280000300800 */
        /* <DEDUP_REMOVED lines=13> */
[----:B------:R-:W4:Y:S01]  /*47180*/  LDL.LU R28, [R1+0x15fc] ;  /* 0x0015fc00011c7983 */ /* 0x000f220000300800 */
[----:B------:R-:W-:-:S02]  /*47190*/  LOP3.LUT R14, R0, 0x3f, RZ, 0xc0, !PT ;  /* 0x0000003f000e7812 */ /* 0x000fc400078ec0ff */
[----:B------:R-:W-:-:S04]  /*471a0*/  LOP3.LUT R0, R0, 0x3f, RZ, 0xc0, !PT ;  /* 0x0000003f00007812 */ /* 0x000fc800078ec0ff */
[----:B-1----:R-:W-:Y:S02]  /*471b0*/  LOP3.LUT R21, R0, 0x40, RZ, 0xfc, !PT ;  /* 0x0000004000157812 */ /* 0x002fe400078efcff */
[----:B------:R-:W0:Y:S01]  /*471c0*/  S2R R0, SR_TID.X ;  /* 0x0000000000007919 */ /* 0x000e220000002100 */
[----:B------:R-:W-:Y:S01]  /*471d0*/  STL [R1+0x4010], R14 ;  /* 0x0040100e01007387 */ /* 0x000fe20000100800 */
[----:B0-----:R-:W-:-:S03]  /*471e0*/  LOP3.LUT R19, R0, 0x3f, RZ, 0xc0, !PT ;  /* 0x0000003f00137812 */ /* 0x001fc600078ec0ff */
[----:B------:R-:W-:Y:S04]  /*471f0*/  STL [R1+0x40d0], R0 ;  /* 0x0040d00001007387 */ /* 0x000fe80000100800 */
[----:B------:R-:W-:Y:S01]  /*47200*/  STL [R1+0x4014], R2 ;  /* 0x0040140201007387 */ /* 0x000fe20000100800 */
[CC--:B------:R-:W-:Y:S02]  /*47210*/  ISETP.GE.AND P2, PT, R21.reuse, R2.reuse, PT ;  /* 0x000000021500720c */ /* 0x0c0fe40003f46270 */
[-C--:B------:R-:W-:Y:S01]  /*47220*/  ISETP.GE.AND P1, PT, R21, R2.reuse, PT ;  /* 0x000000021500720c */ /* 0x080fe20003f26270 */
[----:B--2---:R-:W-:Y:S04]  /*47230*/  STS.U8 [R19+UR4], R17 ;  /* 0x0000001113007988 */ /* 0x004fe80008000004 */
[----:B---3--:R0:W-:Y:S04]  /*47240*/  STS.U8 [R19+UR4+0x40], R24 ;  /* 0x0000401813007988 */ /* 0x0081e80008000004 */
[----:B0-----:R-:W2:Y:S04]  /*47250*/  LDL.LU R24, [R1+0x15f8] ;  /* 0x0015f80001187983 */ /* 0x001ea80000300800 */
[----:B----4-:R0:W-:Y:S04]  /*47260*/  STS.U8 [R19+UR4+0x80], R3 ;  /* 0x0000800313007988 */ /* 0x0101e80008000004 */
[----:B------:R1:W-:Y:S04]  /*47270*/  STS.U8 [R19+UR4+0xc0], R16 ;  /* 0x0000c01013007988 */ /* 0x0003e80008000004 */
[----:B------:R3:W-:Y:S04]  /*47280*/  STS.U8 [R19+UR4+0x100], R18 ;  /* 0x0001001213007988 */ /* 0x0007e80008000004 */
[----:B0-----:R-:W4:Y:S04]  /*47290*/  LDL.LU R3, [R1+0x15f4] ;  /* 0x0015f40001037983 */ /* 0x001f280000300800 */
[----:B-1----:R-:W4:Y:S04]  /*472a0*/  LDL.LU R16, [R1+0x15f0] ;  /* 0x0015f00001107983 */ /* 0x002f280000300800 */
[----:B------:R-:W-:Y:S04]  /*472b0*/  STS.U8 [R19+UR4+0x140], R13 ;  /* 0x0001400d13007988 */ /* 0x000fe80008000004 */
[----:B---3--:R-:W3:Y:S04]  /*472c0*/  LDL.LU R18, [R1+0x15ec] ;  /* 0x0015ec0001127983 */ /* 0x008ee80000300800 */
[----:B------:R-:W-:Y:S04]  /*472d0*/  STS.U8 [R19+UR4+0x180], R12 ;  /* 0x0001800c13007988 */ /* 0x000fe80008000004 */
[----:B------:R0:W-:Y:S04]  /*472e0*/  STS.U8 [R19+UR4+0x1c0], R20 ;  /* 0x0001c01413007988 */ /* 0x0001e80008000004 */
[----:B------:R1:W-:Y:S04]  /*472f0*/  STS.U8 [R19+UR4+0x1040], R26 ;  /* 0x0010401a13007988 */ /* 0x0003e80008000004 */
[----:B------:R-:W-:Y:S04]  /*47300*/  STS.U8 [R19+UR4+0x1000], R11 ;  /* 0x0010000b13007988 */ /* 0x000fe80008000004 */
[----:B------:R-:W-:Y:S04]  /*47310*/  STS.U8 [R19+UR4+0x10c0], R10 ;  /* 0x0010c00a13007988 */ /* 0x000fe80008000004 */
[----:B------:R-:W-:Y:S04]  /*47320*/  STS.U8 [R19+UR4+0x1080], R9 ;  /* 0x0010800913007988 */ /* 0x000fe80008000004 */
[----:B------:R-:W-:Y:S04]  /*47330*/  STS.U8 [R19+UR4+0x1140], R8 ;  /* 0x0011400813007988 */ /* 0x000fe80008000004 */
[----:B------:R-:W-:Y:S04]  /*47340*/  STS.U8 [R19+UR4+0x1100], R7 ;  /* 0x0011000713007988 */ /* 0x000fe80008000004 */
[----:B------:R-:W-:Y:S04]  /*47350*/  STS.U8 [R19+UR4+0x11c0], R6 ;  /* 0x0011c00613007988 */ /* 0x000fe80008000004 */
[----:B0-----:R-:W3:Y:S04]  /*47360*/  LDL.LU R20, [R1+0x15e8] ;  /* 0x0015e80001147983 */ /* 0x001ee80000300800 */
[----:B-1----:R-:W3:Y:S04]  /*47370*/  LDL.LU R26, [R1+0x1500] ;  /* 0x00150000011a7983 */ /* 0x002ee80000300800 */
[----:B------:R-:W-:Y:S04]  /*47380*/  STS.U8 [R19+UR4+0x1180], R5 ;  /* 0x0011800513007988 */ /* 0x000fe80008000004 */
[----:B------:R-:W-:Y:S04]  /*47390*/  STS.U8 [R19+UR4+0x2000], R4 ;  /* 0x0020000413007988 */ /* 0x000fe80008000004 */
[----:B------:R0:W-:Y:S04]  /*473a0*/  STS.U8 [R19+UR4+0x2040], R22 ;  /* 0x0020401613007988 */ /* 0x0001e80008000004 */
[----:B------:R-:W3:Y:S04]  /*473b0*/  LDL.LU R29, [R1+0x14fc] ;  /* 0x0014fc00011d7983 */ /* 0x000ee80000300800 */
[----:B0-----:R-:W3:Y:S04]  /*473c0*/  LDL.LU R22, [R1+0x14f8] ;  /* 0x0014f80001167983 */ /* 0x001ee80000300800 */
[----:B------:R-:W3:Y:S04]  /*473d0*/  LDL.LU R27, [R1+0x14f4] ;  /* 0x0014f400011b7983 */ /* 0x000ee80000300800 */
[----:B------:R-:W3:Y:S04]  /*473e0*/  LDL.LU R25, [R1+0x14f0] ;  /* 0x0014f00001197983 */ /* 0x000ee80000300800 */
[----:B------:R-:W3:Y:S04]  /*473f0*/  LDL.LU R23, [R1+0x14ec] ;  /* 0x0014ec0001177983 */ /* 0x000ee80000300800 */
[----:B------:R-:W3:Y:S04]  /*47400*/  LDL.LU R21, [R1+0x14e8] ;  /* 0x0014e80001157983 */ /* 0x000ee80000300800 */
[----:B------:R0:W-:Y:S04]  /*47410*/  STS.U8 [R19+UR4+0x2080], R28 ;  /* 0x0020801c13007988 */ /* 0x0001e80008000004 */
[----:B------:R-:W3:Y:S04]  /*47420*/  LDL.LU R17, [R1+0x14e4] ;  /* 0x0014e40001117983 */ /* 0x000ee80000300800 */
[----:B0-----:R-:W3:Y:S04]  /*47430*/  LDL.LU R28, [R1+0x1400] ;  /* 0x00140000011c7983 */ /* 0x001ee80000300800 */
[----:B------:R-:W3:Y:S04]  /*47440*/  LDL.LU R4, [R1+0x13fc] ;  /* 0x0013fc0001047983 */ /* 0x000ee80000300800 */
[----:B--2---:R0:W-:Y:S04]  /*47450*/  STS.U8 [R19+UR4+0x20c0], R24 ;  /* 0x0020c01813007988 */ /* 0x0041e80008000004 */
[----:B0-----:R-:W2:Y:S04]  /*47460*/  LDL.LU R24, [R1+0x13f8] ;  /* 0x0013f80001187983 */ /* 0x001ea80000300800 */
[----:B----4-:R0:W-:Y:S04]  /*47470*/  STS.U8 [R19+UR4+0x2100], R3 ;  /* 0x0021000313007988 */ /* 0x0101e80008000004 */
[----:B------:R1:W-:Y:S04]  /*47480*/  STS.U8 [R19+UR4+0x2140], R16 ;  /* 0x0021401013007988 */ /* 0x0003e80008000004 */
[----:B---3--:R3:W-:Y:S04]  /*47490*/  STS.U8 [R19+UR4+0x2180], R18 ;  /* 0x0021801213007988 */ /* 0x0087e80008000004 */
[----:B0-----:R-:W4:Y:S04]  /*474a0*/  LDL.LU R3, [R1+0x13f4] ;  /* 0x0013f40001037983 */ /* 0x001f280000300800 */
[----:B------:R-:W4:Y:S04]  /*474b0*/  LDL.LU R13, [R1+0x13f0] ;  /* 0x0013f000010d7983 */ /* 0x000f280000300800 */
[----:B------:R-:W4:Y:S04]  /*474c0*/  LDL.LU R12, [R1+0x13ec] ;  /* 0x0013ec00010c7983 */ /* 0x000f280000300800 */
[----:B-1----:R-:W4:Y:S04]  /*474d0*/  LDL.LU R16, [R1+0x13e8] ;  /* 0x0013e80001107983 */ /* 0x002f280000300800 */
[----:B---3--:R-:W3:Y:S04]  /*474e0*/  LDL.LU R18, [R1+0x13e4] ;  /* 0x0013e40001127983 */ /* 0x008ee80000300800 */
[----:B------:R-:W3:Y:S04]  /*474f0*/  LDL.LU R11, [R1+0x1300] ;  /* 0x00130000010b7983 */ /* 0x000ee80000300800 */
[----:B------:R-:W3:Y:S04]  /*47500*/  LDL.LU R10, [R1+0x12fc] ;  /* 0x0012fc00010a7983 */ /* 0x000ee80000300800 */
[----:B------:R-:W3:Y:S04]  /*47510*/  LDL.LU R9, [R1+0x12f8] ;  /* 0x0012f80001097983 */ /* 0x000ee80000300800 */
[----:B------:R-:W3:Y:S04]  /*47520*/  LDL.LU R8, [R1+0x12f4] ;  /* 0x0012f40001087983 */ /* 0x000ee80000300800 */
[----:B------:R-:W3:Y:S04]  /*47530*/  LDL.LU R7, [R1+0x12f0] ;  /* 0x0012f00001077983 */ /* 0x000ee80000300800 */
[----:B------:R-:W3:Y:S04]  /*47540*/  LDL.LU R6, [R1+0x12ec] ;  /* 0x0012ec0001067983 */ /* 0x000ee80000300800 */
[----:B------:R0:W-:Y:S04]  /*47550*/  STS.U8 [R19+UR4+0x21c0], R20 ;  /* 0x0021c01413007988 */ /* 0x0001e80008000004 */
[----:B------:R-:W3:Y:S04]  /*47560*/  LDL.LU R5, [R1+0x12e8] ;  /* 0x0012e80001057983 */ /* 0x000ee80000300800 */
[----:B------:R1:W-:Y:S04]  /*47570*/  STS.U8 [R19+UR4+0x3040], R26 ;  /* 0x0030401a13007988 */ /* 0x0003e80008000004 */
[----:B------:R-:W-:Y:S04]  /*47580*/  STS.U8 [R19+UR4+0x3000], R29 ;  /* 0x0030001d13007988 */ /* 0x000fe80008000004 */
[----:B0-----:R-:W3:Y:S04]  /*47590*/  LDL.LU R20, [R1+0x12e4] ;  /* 0x0012e40001147983 */ /* 0x001ee80000300800 */
[----:B-1----:R-:W3:Y:S04]  /*475a0*/  LDL.LU R26, [R1+0x11f8] ;  /* 0x0011f800011a7983 */ /* 0x002ee80000300800 */
[----:B------:R0:W-:Y:S04]  /*475b0*/  STS.U8 [R19+UR4+0x30c0], R22 ;  /* 0x0030c01613007988 */ /* 0x0001e80008000004 */
[----:B------:R-:W-:Y:S04]  /*475c0*/  STS.U8 [R19+UR4+0x3080], R27 ;  /* 0x0030801b13007988 */ /* 0x000fe80008000004 */
[----:B------:R-:W-:Y:S04]  /*475d0*/  STS.U8 [R19+UR4+0x3140], R25 ;  /* 0x0031401913007988 */ /* 0x000fe80008000004 */
[----:B0-----:R-:W3:Y:S04]  /*475e0*/  LDL.LU R22, [R1+0x11f4] ;  /* 0x0011f40001167983 */ /* 0x001ee80000300800 */
[----:B------:R-:W-:Y:S04]  /*475f0*/  STS.U8 [R19+UR4+0x3100], R23 ;  /* 0x0031001713007988 */ /* 0x000fe80008000004 */
[----:B------:R-:W-:Y:S04]  /*47600*/  STS.U8 [R19+UR4+0x31c0], R21 ;  /* 0x0031c01513007988 */ /* 0x000fe80008000004 */
[----:B------:R-:W-:Y:S04]  /*47610*/  STS.U8 [R19+UR4+0x3180], R17 ;  /* 0x0031801113007988 */ /* 0x000fe80008000004 */
[----:B------:R0:W-:Y:S04]  /*47620*/  STS.U8 [R19+UR4+0x4000], R28 ;  /* 0x0040001c13007988 */ /* 0x0001e80008000004 */
[----:B0-----:R-:W3:Y:S04]  /*47630*/  LDL.LU R28, [R1+0x11f0] ;  /* 0x0011f000011c7983 */ /* 0x001ee80000300800 */
[----:B------:R0:W-:Y:S04]  /*47640*/  STS.U8 [R19+UR4+0x4040], R4 ;  /* 0x0040400413007988 */ /* 0x0001e80008000004 */
[----:B0-----:R-:W3:Y:S04]  /*47650*/  LDL.LU R4, [R1+0x11ec] ;  /* 0x0011ec0001047983 */ /* 0x001ee80000300800 */
[----:B--2---:R0:W-:Y:S04]  /*47660*/  STS.U8 [R19+UR4+0x4080], R24 ;  /* 0x0040801813007988 */ /* 0x0041e80008000004 */
[----:B0-----:R-:W2:Y:S04]  /*47670*/  LDL.LU R24, [R1+0x11e8] ;  /* 0x0011e80001187983 */ /* 0x001ea80000300800 */
[----:B----4-:R0:W-:Y:S04]  /*47680*/  STS.U8 [R19+UR4+0x40c0], R3 ;  /* 0x0040c00313007988 */ /* 0x0101e80008000004 */
[----:B------:R-:W-:Y:S04]  /*47690*/  STS.U8 [R19+UR4+0x4100], R13 ;  /* 0x0041000d13007988 */ /* 0x000fe80008000004 */
[----:B------:R-:W-:Y:S04]  /*476a0*/  STS.U8 [R19+UR4+0x4140], R12 ;  /* 0x0041400c13007988 */ /* 0x000fe80008000004 */
[----:B------:R1:W-:Y:S04]  /*476b0*/  STS.U8 [R19+UR4+0x4180], R16 ;  /* 0x0041801013007988 */ /* 0x0003e80008000004 */
[----:B---3--:R3:W-:Y:S04]  /*476c0*/  STS.U8 [R19+UR4+0x41c0], R18 ;  /* 0x0041c01213007988 */ /* 0x0087e80008000004 */
[----:B------:R-:W-:Y:S04]  /*476d0*/  STS.U8 [R19+UR4+0x5040], R11 ;  /* 0x0050400b13007988 */ /* 0x000fe80008000004 */
[----:B0-----:R-:W4:Y:S04]  /*476e0*/  LDL.LU R3, [R1+0x11e4] ;  /* 0x0011e40001037983 */ /* 0x001f280000300800 */
[----:B------:R-:W-:Y:S04]  /*476f0*/  STS.U8 [R19+UR4+0x5000], R10 ;  /* 0x0050000a13007988 */ /* 0x000fe80008000004 */
[----:B------:R-:W-:Y:S04]  /*47700*/  STS.U8 [R19+UR4+0x50c0], R9 ;  /* 0x0050c00913007988 */ /* 0x000fe80008000004 */
[----:B------:R-:W-:Y:S04]  /*47710*/  STS.U8 [R19+UR4+0x5080], R8 ;  /* 0x0050800813007988 */ /* 0x000fe80008000004 */
[----:B------:R-:W-:Y:S04]  /*47720*/  STS.U8 [R19+UR4+0x5140], R7 ;  /* 0x0051400713007988 */ /* 0x000fe80008000004 */
[----:B-1----:R-:W4:Y:S04]  /*47730*/  LDL.LU R16, [R1+0x11e0] ;  /* 0x0011e00001107983 */ /* 0x002f280000300800 */
[----:B------:R-:W-:Y:S04]  /*47740*/  STS.U8 [R19+UR4+0x5100], R6 ;  /* 0x0051000613007988 */ /* 0x000fe80008000004 */
[----:B------:R-:W-:Y:S04]  /*47750*/  STS.U8 [R19+UR4+0x51c0], R5 ;  /* 0x0051c00513007988 */ /* 0x000fe80008000004 */
[----:B---3--:R-:W3:Y:S04]  /*47760*/  LDL.LU R18, [R1+0x11dc] ;  /* 0x0011dc0001127983 */ /* 0x008ee80000300800 */
[----:B------:R-:W3:Y:S04]  /*47770*/  LDL.LU R29, [R1+0x10b8] ;  /* 0x0010b800011d7983 */ /* 0x000ee80000300800 */
[----:B------:R-:W-:Y:S04]  /*47780*/  STS.U8 [R19+UR4+0x5180], R20 ;  /* 0x0051801413007988 */ /* 0x000fe80008000004 */
[----:B------:R0:W-:Y:S04]  /*47790*/  STS.U8 [R19+UR4+0x6000], R26 ;  /* 0x0060001a13007988 */ /* 0x0001e80008000004 */
        /* <DEDUP_REMOVED lines=8> */
[----:B------:R0:W-:Y:S04]  /*47820*/  STS.U8 [R19+UR4+0x6080], R28 ;  /* 0x0060801c13007988 */ /* 0x0001e80008000004 */
[----:B------:R-:W3:Y:S04]  /*47830*/  LDL.LU R20, [R1+0xfb8] ;  /* 0x000fb80001147983 */ /* 0x000ee80000300800 */
[----:B0-----:R-:W3:Y:S04]  /*47840*/  LDL.LU R28, [R1+0xfb4] ;  /* 0x000fb400011c7983 */ /* 0x001ee80000300800 */
[----:B------:R-:W-:Y:S04]  /*47850*/  STS.U8 [R19+UR4+0x60c0], R4 ;  /* 0x0060c00413007988 */ /* 0x000fe80008000004 */
[----:B--2---:R0:W-:Y:S04]  /*47860*/  STS.U8 [R19+UR4+0x6100], R24 ;  /* 0x0061001813007988 */ /* 0x0041e80008000004 */
[----:B0-----:R-:W2:Y:S04]  /*47870*/  LDL.LU R24, [R1+0xfb0] ;  /* 0x000fb00001187983 */ /* 0x001ea80000300800 */
[----:B------:R-:W2:Y:S04]  /*47880*/  LDL.LU R13, [R1+0xfac] ;  /* 0x000fac00010d7983 */ /* 0x000ea80000300800 */
[----:B------:R-:W2:Y:S04]  /*47890*/  LDL.LU R12, [R1+0xfa8] ;  /* 0x000fa800010c7983 */ /* 0x000ea80000300800 */
[----:B----4-:R0:W-:Y:S04]  /*478a0*/  STS.U8 [R19+UR4+0x6140], R3 ;  /* 0x0061400313007988 */ /* 0x0101e80008000004 */
[----:B------:R-:W4:Y:S04]  /*478b0*/  LDL.LU R4, [R1+0xfa4] ;  /* 0x000fa40001047983 */ /* 0x000f280000300800 */
[----:B------:R1:W-:Y:S04]  /*478c0*/  STS.U8 [R19+UR4+0x6180], R16 ;  /* 0x0061801013007988 */ /* 0x0003e80008000004 */
[----:B0-----:R-:W4:Y:S04]  /*478d0*/  LDL.LU R3, [R1+0xfa0] ;  /* 0x000fa00001037983 */ /* 0x001f280000300800 */
[----:B------:R-:W4:Y:S04]  /*478e0*/  LDL.LU R11, [R1+0xf9c] ;  /* 0x000f9c00010b7983 */ /* 0x000f280000300800 */
[----:B------:R-:W4:Y:S04]  /*478f0*/  LDL.LU R10, [R1+0xea4] ;  /* 0x000ea400010a7983 */ /* 0x000f280000300800 */
[----:B------:R-:W4:Y:S04]  /*47900*/  LDL.LU R9, [R1+0xea0] ;  /* 0x000ea00001097983 */ /* 0x000f280000300800 */
[----:B------:R-:W4:Y:S04]  /*47910*/  LDL.LU R8, [R1+0xe9c] ;  /* 0x000e9c0001087983 */ /* 0x000f280000300800 */
[----:B------:R-:W4:Y:S04]  /*47920*/  LDL.LU R7, [R1+0xe98] ;  /* 0x000e980001077983 */ /* 0x000f280000300800 */
[----:B------:R-:W4:Y:S04]  /*47930*/  LDL.LU R6, [R1+0xe94] ;  /* 0x000e940001067983 */ /* 0x000f280000300800 */
[----:B------:R-:W4:Y:S04]  /*47940*/  LDL.LU R5, [R1+0xe90] ;  /* 0x000e900001057983 */ /* 0x000f280000300800 */
[----:B-1----:R-:W4:Y:S04]  /*47950*/  LDL.LU R16, [R1+0xe8c] ;  /* 0x000e8c0001107983 */ /* 0x002f280000300800 */
[----:B---3--:R0:W-:Y:S04]  /*47960*/  STS.U8 [R19+UR4+0x61c0], R18 ;  /* 0x0061c01213007988 */ /* 0x0081e80008000004 */
[----:B------:R-:W-:Y:S04]  /*47970*/  STS.U8 [R19+UR4+0x7040], R29 ;  /* 0x0070401d13007988 */ /* 0x000fe80008000004 */
[----:B------:R1:W-:Y:S04]  /*47980*/  STS.U8 [R19+UR4+0x7000], R26 ;  /* 0x0070001a13007988 */ /* 0x0003e80008000004 */
[----:B------:R-:W-:Y:S04]  /*47990*/  STS.U8 [R19+UR4+0x70c0], R27 ;  /* 0x0070c01b13007988 */ /* 0x000fe80008000004 */
[----:B------:R-:W-:Y:S04]  /*479a0*/  STS.U8 [R19+UR4+0x7080], R25 ;  /* 0x0070801913007988 */ /* 0x000fe80008000004 */
[----:B------:R-:W-:Y:S04]  /*479b0*/  STS.U8 [R19+UR4+0x7140], R23 ;  /* 0x0071401713007988 */ /* 0x000fe80008000004 */
[----:B------:R-:W-:Y:S04]  /*479c0*/  STS.U8 [R19+UR4+0x7100], R21 ;  /* 0x0071001513007988 */ /* 0x000fe80008000004 */
[----:B------:R-:W-:Y:S04]  /*479d0*/  STS.U8 [R19+UR4+0x71c0], R17 ;  /* 0x0071c01113007988 */ /* 0x000fe80008000004 */
[----:B0-----:R-:W3:Y:S04]  /*479e0*/  LDL.LU R18, [R1+0xe88] ;  /* 0x000e880001127983 */ /* 0x001ee80000300800 */
[----:B-1----:R-:W3:Y:S04]  /*479f0*/  LDL.LU R26, [R1+0xd98] ;  /* 0x000d9800011a7983 */ /* 0x002ee80000300800 */
[----:B------:R0:W-:Y:S04]  /*47a00*/  STS.U8 [R19+UR4+0x7180], R22 ;  /* 0x0071801613007988 */ /* 0x0001e80008000004 */
[----:B0-----:R-:W3:Y:S04]  /*47a10*/  LDL.LU R22, [R1+0xd94] ;  /* 0x000d940001167983 */ /* 0x001ee80000300800 */
[----:B------:R0:W-:Y:S04]  /*47a20*/  STS.U8 [R19+UR4+0x8000], R20 ;  /* 0x0080001413007988 */ /* 0x0001e80008000004 */
[----:B------:R1:W-:Y:S04]  /*47a30*/  STS.U8 [R19+UR4+0x8040], R28 ;  /* 0x0080401c13007988 */ /* 0x0003e80008000004 */
[----:B0-----:R-:W3:Y:S04]  /*47a40*/  LDL.LU R20, [R1+0xd90] ;  /* 0x000d900001147983 */ /* 0x001ee80000300800 */
[----:B-1----:R-:W3:Y:S04]  /*47a50*/  LDL.LU R28, [R1+0xd8c] ;  /* 0x000d8c00011c7983 */ /* 0x002ee80000300800 */
[----:B--2---:R0:W-:Y:S04]  /*47a60*/  STS.U8 [R19+UR4+0x8080], R24 ;  /* 0x0080801813007988 */ /* 0x0041e80008000004 */
[----:B0-----:R-:W2:Y:S04]  /*47a70*/  LDL.LU R24, [R1+0xd88] ;  /* 0x000d880001187983 */ /* 0x001ea80000300800 */
[----:B------:R-:W-:Y:S04]  /*47a80*/  STS.U8 [R19+UR4+0x80c0], R13 ;  /* 0x0080c00d13007988 */ /* 0x000fe80008000004 */
[----:B------:R-:W-:Y:S04]  /*47a90*/  STS.U8 [R19+UR4+0x8100], R12 ;  /* 0x0081000c13007988 */ /* 0x000fe80008000004 */
[----:B----4-:R0:W-:Y:S04]  /*47aa0*/  STS.U8 [R19+UR4+0x8140], R4 ;  /* 0x0081400413007988 */ /* 0x0101e80008000004 */
[----:B------:R1:W-:Y:S04]  /*47ab0*/  STS.U8 [R19+UR4+0x8180], R3 ;  /* 0x0081800313007988 */ /* 0x0003e80008000004 */
[----:B------:R-:W-:Y:S04]  /*47ac0*/  STS.U8 [R19+UR4+0x81c0], R11 ;  /* 0x0081c00b13007988 */ /* 0x000fe80008000004 */
[----:B------:R-:W-:Y:S04]  /*47ad0*/  STS.U8 [R19+UR4+0x9040], R10 ;  /* 0x0090400a13007988 */ /* 0x000fe80008000004 */
[----:B------:R-:W-:Y:S04]  /*47ae0*/  STS.U8 [R19+UR4+0x9000], R9 ;  /* 0x0090000913007988 */ /* 0x000fe80008000004 */
[----:B------:R-:W-:Y:S04]  /*47af0*/  STS.U8 [R19+UR4+0x90c0], R8 ;  /* 0x0090c00813007988 */ /* 0x000fe80008000004 */
[----:B------:R-:W-:Y:S04]  /*47b00*/  STS.U8 [R19+UR4+0x9080], R7 ;  /* 0x0090800713007988 */ /* 0x000fe80008000004 */
[----:B------:R-:W-:Y:S04]  /*47b10*/  STS.U8 [R19+UR4+0x9140], R6 ;  /* 0x0091400613007988 */ /* 0x000fe80008000004 */
[----:B------:R-:W-:Y:S04]  /*47b20*/  STS.U8 [R19+UR4+0x9100], R5 ;  /* 0x0091000513007988 */ /* 0x000fe80008000004 */
[----:B0-----:R-:W4:Y:S04]  /*47b30*/  LDL.LU R4, [R1+0xd84] ;  /* 0x000d840001047983 */ /* 0x001f280000300800 */
[----:B-1----:R-:W4:Y:S04]  /*47b40*/  LDL.LU R3, [R1+0xd80] ;  /* 0x000d800001037983 */ /* 0x002f280000300800 */
[----:B------:R0:W-:Y:S04]  /*47b50*/  STS.U8 [R19+UR4+0x91c0], R16 ;  /* 0x0091c01013007988 */ /* 0x0001e80008000004 */
[----:B------:R-:W4:Y:S04]  /*47b60*/  LDL.LU R29, [R1+0xd7c] ;  /* 0x000d7c00011d7983 */ /* 0x000f280000300800 */
[----:B0-----:R-:W4:Y:S04]  /*47b70*/  LDL.LU R16, [R1+0xc98] ;  /* 0x000c980001107983 */ /* 0x001f280000300800 */
[----:B------:R-:W4:Y:S04]  /*47b80*/  LDL.LU R27, [R1+0xc94] ;  /* 0x000c9400011b7983 */ /* 0x000f280000300800 */
[----:B------:R-:W4:Y:S04]  /*47b90*/  LDL.LU R25, [R1+0xc90] ;  /* 0x000c900001197983 */ /* 0x000f280000300800 */
[----:B------:R-:W4:Y:S04]  /*47ba0*/  LDL.LU R23, [R1+0xc8c] ;  /* 0x000c8c0001177983 */ /* 0x000f280000300800 */
[----:B---3--:R-:W-:Y:S04]  /*47bb0*/  STS.U8 [R19+UR4+0x9180], R18 ;  /* 0x0091801213007988 */ /* 0x008fe80008000004 */
[----:B------:R-:W3:Y:S04]  /*47bc0*/  LDL.LU R21, [R1+0xc88] ;  /* 0x000c880001157983 */ /* 0x000ee80000300800 */
[----:B------:R0:W-:Y:S04]  /*47bd0*/  STS.U8 [R19+UR4+0xa000], R26 ;  /* 0x00a0001a13007988 */ /* 0x0001e80008000004 */
[----:B------:R-:W3:Y:S04]  /*47be0*/  LDL.LU R17, [R1+0xc84] ;  /* 0x000c840001117983 */ /* 0x000ee80000300800 */
[----:B------:R1:W-:Y:S04]  /*47bf0*/  STS.U8 [R19+UR4+0xa040], R22 ;  /* 0x00a0401613007988 */ /* 0x0003e80008000004 */
[----:B0-----:R-:W3:Y:S04]  /*47c00*/  LDL.LU R26, [R1+0xc80] ;  /* 0x000c8000011a7983 */ /* 0x001ee80000300800 */
[----:B------:R-:W3:Y:S04]  /*47c10*/  LDL.LU R18, [R1+0xc7c] ;  /* 0x000c7c0001127983 */ /* 0x000ee80000300800 */
[----:B-1----:R-:W3:Y:S04]  /*47c20*/  LDL.LU R22, [R1+0x3d8] ;  /* 0x0003d80001167983 */ /* 0x002ee80000300800 */
[----:B------:R-:W-:Y:S04]  /*47c30*/  STS.U8 [R19+UR4+0xa080], R20 ;  /* 0x00a0801413007988 */ /* 0x000fe80008000004 */
[----:B------:R0:W-:Y:S04]  /*47c40*/  STS.U8 [R19+UR4+0xa0c0], R28 ;  /* 0x00a0c01c13007988 */ /* 0x0001e80008000004 */
[----:B0-----:R-:W3:Y:S04]  /*47c50*/  LDL.LU R28, [R1+0x3d4] ;  /* 0x0003d400011c7983 */ /* 0x001ee80000300800 */
[----:B------:R-:W3:Y:S04]  /*47c60*/  LDL.LU R13, [R1+0x3d0] ;  /* 0x0003d000010d7983 */ /* 0x000ee80000300800 */
[----:B------:R-:W3:Y:S04]  /*47c70*/  LDL.LU R12, [R1+0x3cc] ;  /* 0x0003cc00010c7983 */ /* 0x000ee80000300800 */
[----:B------:R-:W3:Y:S04]  /*47c80*/  LDL.LU R20, [R1+0x3c8] ;  /* 0x0003c80001147983 */ /* 0x000ee80000300800 */
[----:B--2---:R0:W-:Y:S04]  /*47c90*/  STS.U8 [R19+UR4+0xa100], R24 ;  /* 0x00a1001813007988 */ /* 0x0041e80008000004 */
[----:B0-----:R-:W2:Y:S04]  /*47ca0*/  LDL.LU R24, [R1+0x3c4] ;  /* 0x0003c40001187983 */ /* 0x001ea80000300800 */
[----:B------:R-:W2:Y:S04]  /*47cb0*/  LDL.LU R11, [R1+0x3c0] ;  /* 0x0003c000010b7983 */ /* 0x000ea80000300800 */
[----:B------:R-:W2:Y:S04]  /*47cc0*/  LDL.LU R10, [R1+0x39c] ;  /* 0x00039c00010a7983 */ /* 0x000ea80000300800 */
[----:B----4-:R0:W-:Y:S04]  /*47cd0*/  STS.U8 [R19+UR4+0xa140], R4 ;  /* 0x00a1400413007988 */ /* 0x0101e80008000004 */
[----:B------:R1:W-:Y:S04]  /*47ce0*/  STS.U8 [R19+UR4+0xa180], R3 ;  /* 0x00a1800313007988 */ /* 0x0003e80008000004 */
[----:B------:R-:W4:Y:S04]  /*47cf0*/  LDL.LU R9, [R1+0x298] ;  /* 0x0002980001097983 */ /* 0x000f280000300800 */
[----:B------:R-:W-:Y:S04]  /*47d00*/  STS.U8 [R19+UR4+0xa1c0], R29 ;  /* 0x00a1c01d13007988 */ /* 0x000fe80008000004 */
[----:B------:R-:W4:Y:S04]  /*47d10*/  LDL.LU R8, [R1+0x294] ;  /* 0x0002940001087983 */ /* 0x000f280000300800 */
[----:B------:R-:W4:Y:S04]  /*47d20*/  LDL.LU R7, [R1+0x290] ;  /* 0x0002900001077983 */ /* 0x000f280000300800 */
[----:B------:R-:W4:Y:S04]  /*47d30*/  LDL.LU R6, [R1+0x28c] ;  /* 0x00028c0001067983 */ /* 0x000f280000300800 */
[----:B------:R-:W4:Y:S04]  /*47d40*/  LDL.LU R5, [R1+0x288] ;  /* 0x0002880001057983 */ /* 0x000f280000300800 */
[----:B0-----:R-:W4:Y:S04]  /*47d50*/  LDL.LU R4, [R1+0x284] ;  /* 0x0002840001047983 */ /* 0x001f280000300800 */
[----:B------:R0:W-:Y:S04]  /*47d60*/  STS.U8 [R19+UR4+0xb040], R16 ;  /* 0x00b0401013007988 */ /* 0x0001e80008000004 */
[----:B------:R-:W-:Y:S04]  /*47d70*/  STS.U8 [R19+UR4+0xb000], R27 ;  /* 0x00b0001b13007988 */ /* 0x000fe80008000004 */
[----:B------:R-:W-:Y:S04]  /*47d80*/  STS.U8 [R19+UR4+0xb0c0], R25 ;  /* 0x00b0c01913007988 */ /* 0x000fe80008000004 */
[----:B-1----:R-:W4:Y:S04]  /*47d90*/  LDL.LU R3, [R1+0x280] ;  /* 0x0002800001037983 */ /* 0x002f280000300800 */
[----:B------:R-:W-:Y:S04]  /*47da0*/  STS.U8 [R19+UR4+0xb080], R23 ;  /* 0x00b0801713007988 */ /* 0x000fe80008000004 */
[----:B---3--:R-:W-:Y:S04]  /*47db0*/  STS.U8 [R19+UR4+0xb140], R21 ;  /* 0x00b1401513007988 */ /* 0x008fe80008000004 */
[----:B------:R-:W-:Y:S04]  /*47dc0*/  STS.U8 [R19+UR4+0xb100], R17 ;  /* 0x00b1001113007988 */ /* 0x000fe80008000004 */
[----:B0-----:R-:W3:Y:S04]  /*47dd0*/  LDL.LU R16, [R1+0x27c] ;  /* 0x00027c0001107983 */ /* 0x001ee80000300800 */
[----:B------:R0:W-:Y:S04]  /*47de0*/  STS.U8 [R19+UR4+0xb1c0], R26 ;  /* 0x00b1c01a13007988 */ /* 0x0001e80008000004 */
[----:B------:R1:W-:Y:S04]  /*47df0*/  STS.U8 [R19+UR4+0xb180], R18 ;  /* 0x00b1801213007988 */ /* 0x0003e80008000004 */
[----:B------:R1:W-:Y:S04]  /*47e00*/  STS.U8 [R19+UR4+0xc000], R22 ;  /* 0x00c0001613007988 */ /* 0x0003e80008000004 */
[----:B0-----:R-:W3:Y:S04]  /*47e10*/  LDL.LU R26, [R1+0x198] ;  /* 0x00019800011a7983 */ /* 0x001ee80000300800 */
[----:B-1----:R-:W3:Y:S04]  /*47e20*/  LDL.LU R18, [R1+0x194] ;  /* 0x0001940001127983 */ /* 0x002ee80000300800 */
[----:B------:R-:W3:Y:S04]  /*47e30*/  LDL.LU R22, [R1+0x190] ;  /* 0x0001900001167983 */ /* 0x000ee80000300800 */
[----:B------:R0:W-:Y:S04]  /*47e40*/  STS.U8 [R19+UR4+0xc040], R28 ;  /* 0x00c0401c13007988 */ /* 0x0001e80008000004 */
[----:B0-----:R-:W3:Y:S04]  /*47e50*/  LDL.LU R28, [R1+0x18c] ;  /* 0x00018c00011c7983 */ /* 0x001ee80000300800 */
[----:B------:R-:W-:Y:S04]  /*47e60*/  STS.U8 [R19+UR4+0xc080], R13 ;  /* 0x00c0800d13007988 */ /* 0x000fe80008000004 */
[----:B------:R-:W-:Y:S04]  /*47e70*/  STS.U8 [R19+UR4+0xc0c0], R12 ;  /* 0x00c0c00c13007988 */ /* 0x000fe80008000004 */
[----:B------:R0:W-:Y:S04]  /*47e80*/  STS.U8 [R19+UR4+0xc100], R20 ;  /* 0x00c1001413007988 */ /* 0x0001e80008000004 */
[----:B0-----:R-:W3:Y:S04]  /*47e90*/  LDL.LU R20, [R1+0x188] ;  /* 0x0001880001147983 */ /* 0x001ee80000300800 */
[----:B--2---:R0:W-:Y:S04]  /*47ea0*/  STS.U8 [R19+UR4+0xc140], R24 ;  /* 0x00c1401813007988 */ /* 0x0041e80008000004 */
[----:B------:R-:W-:Y:S04]  /*47eb0*/  STS.U8 [R19+UR4+0xc180], R11 ;  /* 0x00c1800b13007988 */ /* 0x000fe80008000004 */
[----:B------:R1:W-:Y:S04]  /*47ec0*/  STS.U8 [R19+UR4+0xc1c0], R10 ;  /* 0x00c1c00a13007988 */ /* 0x0003e80008000004 */
[----:B0-----:R-:W2:Y:S04]  /*47ed0*/  LDL.LU R24, [R1+0x184] ;  /* 0x0001840001187983 */ /* 0x001ea80000300800 */
[----:B------:R-:W2:Y:S04]  /*47ee0*/  LDL.LU R29, [R1+0x180] ;  /* 0x00018000011d7983 */ /* 0x000ea80000300800 */
[----:B-1----:R-:W2:Y:S04]  /*47ef0*/  LDL.LU R10, [R1+0x17c] ;  /* 0x00017c00010a7983 */ /* 0x002ea80000300800 */
[----:B----4-:R-:W-:Y:S04]  /*47f00*/  STS.U8 [R19+UR4+0xd040], R9 ;  /* 0x00d0400913007988 */ /* 0x010fe80008000004 */
[----:B------:R-:W-:Y:S04]  /*47f10*/  STS.U8 [R19+UR4+0xd000], R8 ;  /* 0x00d0000813007988 */ /* 0x000fe80008000004 */
[----:B------:R-:W-:Y:S04]  /*47f20*/  STS.U8 [R19+UR4+0xd0c0], R7 ;  /* 0x00d0c00713007988 */ /* 0x000fe80008000004 */
[----:B------:R-:W4:Y:S04]  /*47f30*/  LDL.LU R27, [R1+0x98] ;  /* 0x00009800011b7983 */ /* 0x000f280000300800 */
        /* <DEDUP_REMOVED lines=8> */
[----:B---3--:R-:W-:Y:S04]  /*47fc0*/  STS.U8 [R19+UR4+0xd180], R16 ;  /* 0x00d1801013007988 */ /* 0x008fe80008000004 */
[----:B------:R-:W3:Y:S04]  /*47fd0*/  LDL.LU R13, [R1+0x84] ;  /* 0x00008400010d7983 */ /* 0x000ee80000300800 */
[----:B------:R-:W3:Y:S04]  /*47fe0*/  LDL.LU R12, [R1+0x80] ;  /* 0x00008000010c7983 */ /* 0x000ee80000300800 */
[----:B------:R0:W-:Y:S04]  /*47ff0*/  STS.U8 [R19+UR4+0xe000], R26 ;  /* 0x00e0001a13007988 */ /* 0x0001e80008000004 */
[----:B------:R-:W-:Y:S04]  /*48000*/  STS.U8 [R19+UR4+0xe040], R18 ;  /* 0x00e0401213007988 */ /* 0x000fe80008000004 */
[----:B------:R1:W-:Y:S04]  /*48010*/  STS.U8 [R19+UR4+0xe080], R22 ;  /* 0x00e0801613007988 */ /* 0x0003e80008000004 */
[----:B0-----:R-:W3:Y:S04]  /*48020*/  LDL.LU R26, [R1+0x7c] ;  /* 0x00007c00011a7983 */ /* 0x001ee80000300800 */
[----:B-1----:R-:W3:Y:S04]  /*48030*/  LDL.LU R22, [R1+0x17e8] ;  /* 0x0017e80001167983 */ /* 0x002ee80000300800 */
[----:B------:R-:W3:Y:S04]  /*48040*/  LDL.LU R11, [R1+0x17e4] ;  /* 0x0017e400010b7983 */ /* 0x000ee80000300800 */
[----:B------:R-:W3:Y:S04]  /*48050*/  LDL.LU R9, [R1+0x17e0] ;  /* 0x0017e00001097983 */ /* 0x000ee80000300800 */
[----:B------:R0:W-:Y:S04]  /*48060*/  STS.U8 [R19+UR4+0xe0c0], R28 ;  /* 0x00e0c01c13007988 */ /* 0x0001e80008000004 */
[----:B------:R-:W3:Y:S04]  /*48070*/  LDL.LU R18, [R1+0x17dc] ;  /* 0x0017dc0001127983 */ /* 0x000ee80000300800 */
[----:B0-----:R-:W3:Y:S04]  /*48080*/  LDL.LU R28, [R1+0x17d8] ;  /* 0x0017d800011c7983 */ /* 0x001ee80000300800 */
[----:B------:R0:W-:Y:S04]  /*48090*/  STS.U8 [R19+UR4+0xe100], R20 ;  /* 0x00e1001413007988 */ /* 0x0001e80008000004 */
[----:B------:R-:W3:Y:S04]  /*480a0*/  LDL.LU R8, [R1+0x17d4] ;  /* 0x0017d40001087983 */ /* 0x000ee80000300800 */
[----:B------:R-:W3:Y:S04]  /*480b0*/  LDL.LU R7, [R1+0x17d0] ;  /* 0x0017d00001077983 */ /* 0x000ee80000300800 */
[----:B------:R-:W3:Y:S04]  /*480c0*/  LDL.LU R6, [R1+0x17cc] ;  /* 0x0017cc0001067983 */ /* 0x000ee80000300800 */
[----:B------:R-:W3:Y:S04]  /*480d0*/  LDL.LU R5, [R1+0x16e4] ;  /* 0x0016e40001057983 */ /* 0x000ee80000300800 */
[----:B------:R-:W3:Y:S04]  /*480e0*/  LDL.LU R4, [R1+0x16e0] ;  /* 0x0016e00001047983 */ /* 0x000ee80000300800 */
[----:B------:R-:W3:Y:S04]  /*480f0*/  LDL.LU R3, [R1+0x16dc] ;  /* 0x0016dc0001037983 */ /* 0x000ee80000300800 */
[----:B------:R-:W3:Y:S04]  /*48100*/  LDL.LU R16, [R1+0x16d8] ;  /* 0x0016d80001107983 */ /* 0x000ee80000300800 */
[----:B0-----:R-:W3:Y:S01]  /*48110*/  LDL.LU R20, [R1+0x16d4] ;  /* 0x0016d40001147983 */ /* 0x001ee20000300800 */
[----:B------:R-:W-:-:S03]  /*48120*/  ISETP.GE.AND P0, PT, R14, R2, PT ;  /* 0x000000020e00720c */ /* 0x000fc60003f06270 */
[----:B--2---:R0:W-:Y:S04]  /*48130*/  STS.U8 [R19+UR4+0xe140], R24 ;  /* 0x00e1401813007988 */ /* 0x0041e80008000004 */
[----:B------:R-:W-:Y:S04]  /*48140*/  STS.U8 [R19+UR4+0xe180], R29 ;  /* 0x00e1801d13007988 */ /* 0x000fe80008000004 */
[----:B------:R1:W-:Y:S04]  /*48150*/  STS.U8 [R19+UR4+0xe1c0], R10 ;  /* 0x00e1c00a13007988 */ /* 0x0003e80008000004 */
[----:B0-----:R-:W2:Y:S01]  /*48160*/  LDL.LU R24, [R1+0x16d0] ;  /* 0x0016d00001187983 */ /* 0x001ea20000300800 */
[----:B-1----:R-:W0:Y:S03]  /*48170*/  S2R R10, SR_TID.X ;  /* 0x00000000000a7919 */ /* 0x002e260000002100 */
[----:B----4-:R-:W-:Y:S04]  /*48180*/  STS.U8 [R19+UR4+0xf040], R27 ;  /* 0x00f0401b13007988 */ /* 0x010fe80008000004 */
[----:B------:R-:W-:Y:S04]  /*48190*/  STS.U8 [R19+UR4+0xf000], R25 ;  /* 0x00f0001913007988 */ /* 0x000fe80008000004 */
[----:B------:R-:W-:Y:S04]  /*481a0*/  STS.U8 [R19+UR4+0xf0c0], R23 ;  /* 0x00f0c01713007988 */ /* 0x000fe80008000004 */
[----:B------:R-:W-:Y:S04]  /*481b0*/  STS.U8 [R19+UR4+0xf080], R21 ;  /* 0x00f0801513007988 */ /* 0x000fe80008000004 */
[----:B------:R-:W-:Y:S04]  /*481c0*/  STS.U8 [R19+UR4+0xf140], R17 ;  /* 0x00f1401113007988 */ /* 0x000fe80008000004 */
[----:B---3--:R-:W-:Y:S04]  /*481d0*/  STS.U8 [R19+UR4+0xf100], R13 ;  /* 0x00f1000d13007988 */ /* 0x008fe80008000004 */
[----:B------:R-:W-:Y:S01]  /*481e0*/  STS.U8 [R19+UR4+0xf1c0], R12 ;  /* 0x00f1c00c13007988 */ /* 0x000fe20008000004 */
[----:B0-----:R-:W-:-:S03]  /*481f0*/  LOP3.LUT R10, R10, 0x3f, RZ, 0xc0, !PT ;  /* 0x0000003f0a0a7812 */ /* 0x001fc600078ec0ff */
[----:B------:R0:W-:Y:S01]  /*48200*/  STS.U8 [R19+UR4+0xf180], R26 ;  /* 0x00f1801a13007988 */ /* 0x0001e20008000004 */
[----:B------:R-:W-:-:S03]  /*48210*/  LOP3.LUT R2, R10, 0x8, RZ, 0x3c, !PT ;  /* 0x000000080a027812 */ /* 0x000fc600078e3cff */
[----:B0-----:R-:W3:Y:S04]  /*48220*/  LDL.LU R26, [R1+0x16cc] ;  /* 0x0016cc00011a7983 */ /* 0x001ee80000300800 */
[----:B------:R-:W-:Y:S04]  /*48230*/  STL [R1+0x4084], R19 ;  /* 0x0040841301007387 */ /* 0x000fe80000100800 */
[----:B------:R0:W-:Y:S04]  /*48240*/  STS.U8 [R2+UR4+0x200], R22 ;  /* 0x0002001602007988 */ /* 0x0001e80008000004 */
[----:B------:R-:W-:Y:S04]  /*48250*/  STS.U8 [R2+UR4+0x240], R11 ;  /* 0x0002400b02007988 */ /* 0x000fe80008000004 */
[----:B0-----:R-:W4:Y:S04]  /*48260*/  LDL.LU R22, [R1+0x16c8] ;  /* 0x0016c80001167983 */ /* 0x001f280000300800 */
[----:B------:R-:W-:Y:S04]  /*48270*/  STS.U8 [R2+UR4+0x280], R9 ;  /* 0x0002800902007988 */ /* 0x000fe80008000004 */
[----:B------:R0:W-:Y:S04]  /*48280*/  STS.U8 [R2+UR4+0x2c0], R18 ;  /* 0x0002c01202007988 */ /* 0x0001e80008000004 */
[----:B------:R1:W-:Y:S04]  /*48290*/  STS.U8 [R2+UR4+0x300], R28 ;  /* 0x0003001c02007988 */ /* 0x0003e80008000004 */
[----:B0-----:R-:W4:Y:S04]  /*482a0*/  LDL.LU R18, [R1+0x15e4] ;  /* 0x0015e40001127983 */ /* 0x001f280000300800 */
[----:B-1----:R-:W4:Y:S04]  /*482b0*/  LDL.LU R28, [R1+0x15e0] ;  /* 0x0015e000011c7983 */ /* 0x002f280000300800 */
[----:B------:R-:W4:Y:S04]  /*482c0*/  LDL.LU R19, [R1+0x15dc] ;  /* 0x0015dc0001137983 */ /* 0x000f280000300800 */
[----:B------:R-:W4:Y:S04]  /*482d0*/  LDL.LU R0, [R1+0x15d8] ;  /* 0x0015d80001007983 */ /* 0x000f280000300800 */
        /* <DEDUP_REMOVED lines=17> */
[----:B------:R-:W4:Y:S04]  /*483f0*/  LDL.LU R12, [R1+0x14cc] ;  /* 0x0014cc00010c7983 */ /* 0x000f280000300800 */
[----:B--2---:R0:W-:Y:S04]  /*48400*/  STS.U8 [R2+UR4+0x1300], R24 ;  /* 0x0013001802007988 */ /* 0x0041e80008000004 */
[----:B0-----:R-:W2:Y:S04]  /*48410*/  LDL.LU R24, [R1+0x14c8] ;  /* 0x0014c80001187983 */ /* 0x001ea80000300800 */
[----:B---3--:R0:W-:Y:S04]  /*48420*/  STS.U8 [R2+UR4+0x13c0], R26 ;  /* 0x0013c01a02007988 */ /* 0x0081e80008000004 */
[----:B0-----:R-:W3:Y:S04]  /*48430*/  LDL.LU R26, [R1+0x14c4] ;  /* 0x0014c400011a7983 */ /* 0x001ee80000300800 */
[----:B------:R-:W3:Y:S04]  /*48440*/  LDL.LU R11, [R1+0x13e0] ;  /* 0x0013e000010b7983 */ /* 0x000ee80000300800 */
[----:B------:R-:W3:Y:S04]  /*48450*/  LDL.LU R9, [R1+0x13dc] ;  /* 0x0013dc0001097983 */ /* 0x000ee80000300800 */
[----:B----4-:R0:W-:Y:S04]  /*48460*/  STS.U8 [R2+UR4+0x1380], R22 ;  /* 0x0013801602007988 */ /* 0x0101e80008000004 */
[----:B------:R-:W4:Y:S04]  /*48470*/  LDL.LU R20, [R1+0x13d8] ;  /* 0x0013d80001147983 */ /* 0x000f280000300800 */
[----:B0-----:R-:W4:Y:S04]  /*48480*/  LDL.LU R22, [R1+0x13d4] ;  /* 0x0013d40001167983 */ /* 0x001f280000300800 */
[----:B------:R-:W4:Y:S04]  /*48490*/  LDL.LU R8, [R1+0x13d0] ;  /* 0x0013d00001087983 */ /* 0x000f280000300800 */
[----:B------:R-:W4:Y:S04]  /*484a0*/  LDL.LU R7, [R1+0x13cc] ;  /* 0x0013cc0001077983 */ /* 0x000f280000300800 */
[----:B------:R-:W4:Y:S04]  /*484b0*/  LDL.LU R6, [R1+0x13c8] ;  /* 0x0013c80001067983 */ /* 0x000f280000300800 */
[----:B------:R-:W4:Y:S04]  /*484c0*/  LDL.LU R5, [R1+0x13c4] ;  /* 0x0013c40001057983 */ /* 0x000f280000300800 */
[----:B------:R-:W4:Y:S04]  /*484d0*/  LDL.LU R4, [R1+0x12e0] ;  /* 0x0012e00001047983 */ /* 0x000f280000300800 */
[----:B------:R-:W4:Y:S04]  /*484e0*/  LDL.LU R3, [R1+0x12dc] ;  /* 0x0012dc0001037983 */ /* 0x000f280000300800 */
[----:B------:R0:W-:Y:S04]  /*484f0*/  STS.U8 [R2+UR4+0x2200], R18 ;  /* 0x0022001202007988 */ /* 0x0001e80008000004 */
[----:B------:R-:W4:Y:S04]  /*48500*/  LDL.LU R16, [R1+0x12d8] ;  /* 0x0012d80001107983 */ /* 0x000f280000300800 */
[----:B------:R1:W-:Y:S04]  /*48510*/  STS.U8 [R2+UR4+0x2240], R28 ;  /* 0x0022401c02007988 */ /* 0x0003e80008000004 */
[----:B0-----:R-:W4:Y:S04]  /*48520*/  LDL.LU R18, [R1+0x12d4] ;  /* 0x0012d40001127983 */ /* 0x001f280000300800 */
[----:B-1----:R-:W4:Y:S04]  /*48530*/  LDL.LU R28, [R1+0x12d0] ;  /* 0x0012d000011c7983 */ /* 0x002f280000300800 */
[----:B------:R-:W-:Y:S04]  /*48540*/  STS.U8 [R2+UR4+0x2280], R19 ;  /* 0x0022801302007988 */ /* 0x000fe80008000004 */
        /* <DEDUP_REMOVED lines=11> */
[----:B--2---:R0:W-:Y:S04]  /*48600*/  STS.U8 [R2+UR4+0x33c0], R24 ;  /* 0x0033c01802007988 */ /* 0x0041e80008000004 */
[----:B0-----:R-:W2:Y:S04]  /*48610*/  LDL.LU R24, [R1+0x12cc] ;  /* 0x0012cc0001187983 */ /* 0x001ea80000300800 */
[----:B---3--:R0:W-:Y:S04]  /*48620*/  STS.U8 [R2+UR4+0x3380], R26 ;  /* 0x0033801a02007988 */ /* 0x0081e80008000004 */
[----:B------:R-:W-:Y:S04]  /*48630*/  STS.U8 [R2+UR4+0x4200], R11 ;  /* 0x0042000b02007988 */ /* 0x000fe80008000004 */
[----:B------:R-:W-:Y:S04]  /*48640*/  STS.U8 [R2+UR4+0x4240], R9 ;  /* 0x0042400902007988 */ /* 0x000fe80008000004 */
[----:B----4-:R1:W-:Y:S04]  /*48650*/  STS.U8 [R2+UR4+0x4280], R20 ;  /* 0x0042801402007988 */ /* 0x0103e80008000004 */
[----:B0-----:R-:W3:Y:S04]  /*48660*/  LDL.LU R26, [R1+0x12c8] ;  /* 0x0012c800011a7983 */ /* 0x001ee80000300800 */
[----:B------:R0:W-:Y:S04]  /*48670*/  STS.U8 [R2+UR4+0x42c0], R22 ;  /* 0x0042c01602007988 */ /* 0x0001e80008000004 */
[----:B-1----:R-:W4:Y:S04]  /*48680*/  LDL.LU R20, [R1+0x12c4] ;  /* 0x0012c40001147983 */ /* 0x002f280000300800 */
[----:B------:R-:W-:Y:S04]  /*48690*/  STS.U8 [R2+UR4+0x4300], R8 ;  /* 0x0043000802007988 */ /* 0x000fe80008000004 */
[----:B------:R-:W-:Y:S04]  /*486a0*/  STS.U8 [R2+UR4+0x4340], R7 ;  /* 0x0043400702007988 */ /* 0x000fe80008000004 */
[----:B0-----:R-:W4:Y:S04]  /*486b0*/  LDL.LU R22, [R1+0x11d8] ;  /* 0x0011d80001167983 */ /* 0x001f280000300800 */
[----:B------:R-:W4:Y:S04]  /*486c0*/  LDL.LU R19, [R1+0x11d4] ;  /* 0x0011d40001137983 */ /* 0x000f280000300800 */
[----:B------:R-:W4:Y:S04]  /*486d0*/  LDL.LU R0, [R1+0x11d0] ;  /* 0x0011d00001007983 */ /* 0x000f280000300800 */
        /* <DEDUP_REMOVED lines=15> */
[----:B------:R0:W-:Y:S04]  /*487d0*/  STS.U8 [R2+UR4+0x5340], R28 ;  /* 0x0053401c02007988 */ /* 0x0001e80008000004 */
[----:B------:R-:W4:Y:S04]  /*487e0*/  LDL.LU R12, [R1+0x1088] ;  /* 0x00108800010c7983 */ /* 0x000f280000300800 */
[----:B0-----:R-:W4:Y:S04]  /*487f0*/  LDL.LU R28, [R1+0x1084] ;  /* 0x00108400011c7983 */ /* 0x001f280000300800 */
[----:B--2---:R0:W-:Y:S04]  /*48800*/  STS.U8 [R2+UR4+0x5300], R24 ;  /* 0x0053001802007988 */ /* 0x0041e80008000004 */
[----:B0-----:R-:W2:Y:S04]  /*48810*/  LDL.LU R24, [R1+0x1080] ;  /* 0x0010800001187983 */ /* 0x001ea80000300800 */
[----:B------:R-:W2:Y:S04]  /*48820*/  LDL.LU R11, [R1+0x107c] ;  /* 0x00107c00010b7983 */ /* 0x000ea80000300800 */
[----:B------:R-:W2:Y:S04]  /*48830*/  LDL.LU R9, [R1+0xf98] ;  /* 0x000f980001097983 */ /* 0x000ea80000300800 */
[----:B------:R-:W2:Y:S04]  /*48840*/  LDL.LU R18, [R1+0xf94] ;  /* 0x000f940001127983 */ /* 0x000ea80000300800 */
[----:B---3--:R0:W-:Y:S04]  /*48850*/  STS.U8 [R2+UR4+0x53c0], R26 ;  /* 0x0053c01a02007988 */ /* 0x0081e80008000004 */
[----:B----4-:R1:W-:Y:S04]  /*48860*/  STS.U8 [R2+UR4+0x5380], R20 ;  /* 0x0053801402007988 */ /* 0x0103e80008000004 */
[----:B0-----:R-:W3:Y:S04]  /*48870*/  LDL.LU R26, [R1+0xf90] ;  /* 0x000f9000011a7983 */ /* 0x001ee80000300800 */
[----:B------:R0:W-:Y:S04]  /*48880*/  STS.U8 [R2+UR4+0x6200], R22 ;  /* 0x0062001602007988 */ /* 0x0001e80008000004 */
[----:B------:R-:W-:Y:S04]  /*48890*/  STS.U8 [R2+UR4+0x6240], R19 ;  /* 0x0062401302007988 */ /* 0x000fe80008000004 */
[----:B------:R-:W-:Y:S04]  /*488a0*/  STS.U8 [R2+UR4+0x6280], R0 ;  /* 0x0062800002007988 */ /* 0x000fe80008000004 */
        /* <DEDUP_REMOVED lines=16> */
[----:B-1----:R-:W4:Y:S04]  /*489b0*/  LDL.LU R20, [R1+0xe7c] ;  /* 0x000e7c0001147983 */ /* 0x002f280000300800 */
[----:B------:R-:W-:Y:S04]  /*489c0*/  STS.U8 [R2+UR4+0x7340], R12 ;  /* 0x0073400c02007988 */ /* 0x000fe80008000004 */
[----:B0-----:R-:W4:Y:S04]  /*489d0*/  LDL.LU R22, [R1+0xe78] ;  /* 0x000e780001167983 */ /* 0x001f280000300800 */
[----:B------:R0:W-:Y:S04]  /*489e0*/  STS.U8 [R2+UR4+0x7300], R28 ;  /* 0x0073001c02007988 */ /* 0x0001e80008000004 */
[----:B0-----:R-:W4:Y:S04]  /*489f0*/  LDL.LU R28, [R1+0xe74] ;  /* 0x000e7400011c7983 */ /* 0x001f280000300800 */
[----:B--2---:R0:W-:Y:S04]  /*48a00*/  STS.U8 [R2+UR4+0x73c0], R24 ;  /* 0x0073c01802007988 */ /* 0x0041e80008000004 */
[----:B------:R-:W-:Y:S04]  /*48a10*/  STS.U8 [R2+UR4+0x7380], R11 ;  /* 0x0073800b02007988 */ /* 0x000fe80008000004 */
[----:B0-----:R-:W2:Y:S04]  /*48a20*/  LDL.LU R24, [R1+0xe70] ;  /* 0x000e700001187983 */ /* 0x001ea80000300800 */
[----:B------:R-:W-:Y:S04]  /*48a30*/  STS.U8 [R2+UR4+0x8200], R9 ;  /* 0x0082000902007988 */ /* 0x000fe80008000004 */
[----:B------:R0:W-:Y:S04]  /*48a40*/  STS.U8 [R2+UR4+0x8240], R18 ;  /* 0x0082401202007988 */ /* 0x0001e80008000004 */
[----:B0-----:R-:W2:Y:S04]  /*48a50*/  LDL.LU R18, [R1+0xe6c] ;  /* 0x000e6c0001127983 */ /* 0x001ea80000300800 */
[----:B---3--:R0:W-:Y:S04]  /*48a60*/  STS.U8 [R2+UR4+0x8280], R26 ;  /* 0x0082801a02007988 */ /* 0x0081e80008000004 */
[----:B----4-:R-:W-:Y:S04]  /*48a70*/  STS.U8 [R2+UR4+0x82c0], R8 ;  /* 0x0082c00802007988 */ /* 0x010fe80008000004 */
[----:B0-----:R-:W3:Y:S04]  /*48a80*/  LDL.LU R26, [R1+0xe68] ;  /* 0x000e6800011a7983 */ /* 0x001ee80000300800 */
        /* <DEDUP_REMOVED lines=18> */
[----:B------:R-:W-:Y:S04]  /*48bb0*/  STS.U8 [R2+UR4+0x9280], R22 ;  /* 0x0092801602007988 */ /* 0x000fe80008000004 */
[----:B------:R-:W4:Y:S04]  /*48bc0*/  LDL.LU R12, [R1+0xa4c] ;  /* 0x000a4c00010c7983 */ /* 0x000f280000300800 */
[----:B0-----:R-:W4:Y:S04]  /*48bd0*/  LDL.LU R20, [R1+0xa48] ;  /* 0x000a480001147983 */ /* 0x001f280000300800 */
[----:B------:R0:W-:Y:S04]  /*48be0*/  STS.U8 [R2+UR4+0x9340], R28 ;  /* 0x0093401c02007988 */ /* 0x0001e80008000004 */
[----:B0-----:R-:W4:Y:S04]  /*48bf0*/  LDL.LU R28, [R1+0xa44] ;  /* 0x000a4400011c7983 */ /* 0x001f280000300800 */
[----:B------:R-:W4:Y:S04]  /*48c00*/  LDL.LU R11, [R1+0xa40] ;  /* 0x000a4000010b7983 */ /* 0x000f280000300800 */
[----:B------:R-:W4:Y:S04]  /*48c10*/  LDL.LU R9, [R1+0xa3c] ;  /* 0x000a3c0001097983 */ /* 0x000f280000300800 */
[----:B------:R-:W4:Y:S04]  /*48c20*/  LDL.LU R22, [R1+0x398] ;  /* 0x0003980001167983 */ /* 0x000f280000300800 */
[----:B--2---:R0:W-:Y:S04]  /*48c30*/  STS.U8 [R2+UR4+0x9300], R24 ;  /* 0x0093001802007988 */ /* 0x0041e80008000004 */
[----:B0-----:R-:W2:Y:S04]  /*48c40*/  LDL.LU R24, [R1+0x394] ;  /* 0x0003940001187983 */ /* 0x001ea80000300800 */
[----:B------:R-:W2:Y:S04]  /*48c50*/  LDL.LU R8, [R1+0x390] ;  /* 0x0003900001087983 */ /* 0x000ea80000300800 */
[----:B------:R-:W2:Y:S04]  /*48c60*/  LDL.LU R7, [R1+0x37c] ;  /* 0x00037c0001077983 */ /* 0x000ea80000300800 */
[----:B------:R-:W2:Y:S04]  /*48c70*/  LDL.LU R6, [R1+0x378] ;  /* 0x0003780001067983 */ /* 0x000ea80000300800 */
[----:B------:R-:W2:Y:S04]  /*48c80*/  LDL.LU R5, [R1+0x374] ;  /* 0x0003740001057983 */ /* 0x000ea80000300800 */
[----:B------:R-:W2:Y:S04]  /*48c90*/  LDL.LU R4, [R1+0x370] ;  /* 0x0003700001047983 */ /* 0x000ea80000300800 */
[----:B------:R0:W-:Y:S04]  /*48ca0*/  STS.U8 [R2+UR4+0x93c0], R18 ;  /* 0x0093c01202007988 */ /* 0x0001e80008000004 */
[----:B------:R-:W2:Y:S04]  /*48cb0*/  LDL.LU R3, [R1+0x36c] ;  /* 0x00036c0001037983 */ /* 0x000ea80000300800 */
[----:B------:R-:W2:Y:S04]  /*48cc0*/  LDL.LU R16, [R1+0x278] ;  /* 0x0002780001107983 */ /* 0x000ea80000300800 */
[----:B0-----:R-:W2:Y:S04]  /*48cd0*/  LDL.LU R18, [R1+0x274] ;  /* 0x0002740001127983 */ /* 0x001ea80000300800 */
[----:B---3--:R0:W-:Y:S04]  /*48ce0*/  STS.U8 [R2+UR4+0x9380], R26 ;  /* 0x0093801a02007988 */ /* 0x0081e80008000004 */
[----:B----4-:R-:W-:Y:S04]  /*48cf0*/  STS.U8 [R2+UR4+0xa200], R19 ;  /* 0x00a2001302007988 */ /* 0x010fe80008000004 */
[----:B------:R-:W-:Y:S04]  /*48d00*/  STS.U8 [R2+UR4+0xa240], R0 ;  /* 0x00a2400002007988 */ /* 0x000fe80008000004 */
[----:B------:R-:W-:Y:S04]  /*48d10*/  STS.U8 [R2+UR4+0xa280], R14 ;  /* 0x00a2800e02007988 */ /* 0x000fe80008000004 */
[----:B------:R-:W-:Y:S04]  /*48d20*/  STS.U8 [R2+UR4+0xa2c0], R15 ;  /* 0x00a2c00f02007988 */ /* 0x000fe80008000004 */
[----:B------:R-:W-:Y:S04]  /*48d30*/  STS.U8 [R2+UR4+0xa300], R29 ;  /* 0x00a3001d02007988 */ /* 0x000fe80008000004 */
[----:B0-----:R-:W3:Y:S04]  /*48d40*/  LDL.LU R26, [R1+0x270] ;  /* 0x00027000011a7983 */ /* 0x001ee80000300800 */
[----:B------:R-:W-:Y:S04]  /*48d50*/  STS.U8 [R2+UR4+0xa340], R27 ;  /* 0x00a3401b02007988 */ /* 0x000fe80008000004 */
[----:B------:R-:W-:Y:S04]  /*48d60*/  STS.U8 [R2+UR4+0xa380], R25 ;  /* 0x00a3801902007988 */ /* 0x000fe80008000004 */
[----:B------:R-:W-:Y:S04]  /*48d70*/  STS.U8 [R2+UR4+0xa3c0], R23 ;  /* 0x00a3c01702007988 */ /* 0x000fe80008000004 */
[----:B------:R-:W-:Y:S04]  /*48d80*/  STS.U8 [R2+UR4+0xb240], R21 ;  /* 0x00b2401502007988 */ /* 0x000fe80008000004 */
[----:B------:R-:W-:Y:S04]  /*48d90*/  STS.U8 [R2+UR4+0xb200], R17 ;  /* 0x00b2001102007988 */ /* 0x000fe80008000004 */
[----:B------:R-:W-:Y:S04]  /*48da0*/  STS.U8 [R2+UR4+0xb2c0], R13 ;  /* 0x00b2c00d02007988 */ /* 0x000fe80008000004 */
[----:B------:R-:W-:Y:S04]  /*48db0*/  STS.U8 [R2+UR4+0xb280], R12 ;  /* 0x00b2800c02007988 */ /* 0x000fe80008000004 */
[----:B------:R0:W-:Y:S04]  /*48dc0*/  STS.U8 [R2+UR4+0xb340], R20 ;  /* 0x00b3401402007988 */ /* 0x0001e80008000004 */
[----:B0-----:R-:W4:Y:S04]  /*48dd0*/  LDL.LU R20, [R1+0x26c] ;  /* 0x00026c0001147983 */ /* 0x001f280000300800 */
[----:B------:R0:W-:Y:S04]  /*48de0*/  STS.U8 [R2+UR4+0xb300], R28 ;  /* 0x00b3001c02007988 */ /* 0x0001e80008000004 */
[----:B0-----:R-:W4:Y:S04]  /*48df0*/  LDL.LU R28, [R1+0x268] ;  /* 0x00026800011c7983 */ /* 0x001f280000300800 */
[----:B------:R-:W-:Y:S04]  /*48e00*/  STS.U8 [R2+UR4+0xb3c0], R11 ;  /* 0x00b3c00b02007988 */ /* 0x000fe80008000004 */
[----:B------:R-:W-:Y:S04]  /*48e10*/  STS.U8 [R2+UR4+0xb380], R9 ;  /* 0x00b3800902007988 */ /* 0x000fe80008000004 */
[----:B------:R0:W-:Y:S04]  /*48e20*/  STS.U8 [R2+UR4+0xc200], R22 ;  /* 0x00c2001602007988 */ /* 0x0001e80008000004 */
[----:B0-----:R-:W4:Y:S04]  /*48e30*/  LDL.LU R22, [R1+0x264] ;  /* 0x0002640001167983 */ /* 0x001f280000300800 */
[----:B--2---:R0:W-:Y:S04]  /*48e40*/  STS.U8 [R2+UR4+0xc240], R24 ;  /* 0x00c2401802007988 */ /* 0x0041e80008000004 */
[----:B------:R-:W-:Y:S04]  /*48e50*/  STS.U8 [R2+UR4+0xc280], R8 ;  /* 0x00c2800802007988 */ /* 0x000fe80008000004 */
[----:B------:R-:W-:Y:S04]  /*48e60*/  STS.U8 [R2+UR4+0xc2c0], R7 ;  /* 0x00c2c00702007988 */ /* 0x000fe80008000004 */
[----:B------:R-:W-:Y:S04]  /*48e70*/  STS.U8 [R2+UR4+0xc300], R6 ;  /* 0x00c3000602007988 */ /* 0x000fe80008000004 */
[----:B0-----:R-:W2:Y:S04]  /*48e80*/  LDL.LU R24, [R1+0x260] ;  /* 0x0002600001187983 */ /* 0x001ea80000300800 */
[----:B------:R-:W2:Y:S04]  /*48e90*/  LDL.LU R19, [R1+0x25c] ;  /* 0x00025c0001137983 */ /* 0x000ea80000300800 */
[----:B------:R-:W2:Y:S04]  /*48ea0*/  LDL.LU R0, [R1+0x178] ;  /* 0x0001780001007983 */ /* 0x000ea80000300800 */
[----:B------:R-:W2:Y:S04]  /*48eb0*/  LDL.LU R14, [R1+0x174] ;  /* 0x00017400010e7983 */ /* 0x000ea80000300800 */
[----:B------:R-:W2:Y:S04]  /*48ec0*/  LDL.LU R15, [R1+0x170] ;  /* 0x00017000010f7983 */ /* 0x000ea80000300800 */
[----:B------:R-:W2:Y:S04]  /*48ed0*/  LDL.LU R29, [R1+0x16c] ;  /* 0x00016c00011d7983 */ /* 0x000ea80000300800 */
[----:B------:R-:W2:Y:S04]  /*48ee0*/  LDL.LU R27, [R1+0x168] ;  /* 0x00016800011b7983 */ /* 0x000ea80000300800 */
[----:B------:R-:W-:Y:S04]  /*48ef0*/  STS.U8 [R2+UR4+0xc340], R5 ;  /* 0x00c3400502007988 */ /* 0x000fe80008000004 */
        /* <DEDUP_REMOVED lines=9> */
[----:B------:R-:W2:Y:S04]  /*48f90*/  LDL.LU R12, [R1+0x70] ;  /* 0x00007000010c7983 */ /* 0x000ea80000300800 */
[----:B---3--:R0:W-:Y:S04]  /*48fa0*/  STS.U8 [R2+UR4+0xd2c0], R26 ;  /* 0x00d2c01a02007988 */ /* 0x0081e80008000004 */
[----:B0-----:R-:W3:Y:S04]  /*48fb0*/  LDL.LU R26, [R1+0x6c] ;  /* 0x00006c00011a7983 */ /* 0x001ee80000300800 */
[----:B------:R-:W3:Y:S04]  /*48fc0*/  LDL.LU R11, [R1+0x68] ;  /* 0x00006800010b7983 */ /* 0x000ee80000300800 */
[----:B------:R-:W3:Y:S04]  /*48fd0*/  LDL.LU R9, [R1+0x64] ;  /* 0x0000640001097983 */ /* 0x000ee80000300800 */
[----:B------:R-:W3:Y:S04]  /*48fe0*/  LDL.LU R8, [R1+0x60] ;  /* 0x0000600001087983 */ /* 0x000ee80000300800 */
[----:B----4-:R0:W-:Y:S04]  /*48ff0*/  STS.U8 [R2+UR4+0xd280], R20 ;  /* 0x00d2801402007988 */ /* 0x0101e80008000004 */
[----:B0-----:R-:W4:Y:S04]  /*49000*/  LDL.LU R20, [R1+0x5c] ;  /* 0x00005c0001147983 */ /* 0x001f280000300800 */
[----:B------:R0:W-:Y:S04]  /*49010*/  STS.U8 [R2+UR4+0xd340], R28 ;  /* 0x00d3401c02007988 */ /* 0x0001e80008000004 */
[----:B0-----:R-:W4:Y:S04]  /*49020*/  LDL.LU R28, [R1+0x17c8] ;  /* 0x0017c800011c7983 */ /* 0x001f280000300800 */
[----:B------:R0:W-:Y:S04]  /*49030*/  STS.U8 [R2+UR4+0xd300], R22 ;  /* 0x00d3001602007988 */ /* 0x0001e80008000004 */
[----:B------:R-:W4:Y:S04]  /*49040*/  LDL.LU R7, [R1+0x17c4] ;  /* 0x0017c40001077983 */ /* 0x000f280000300800 */
[----:B------:R-:W4:Y:S04]  /*49050*/  LDL.LU R6, [R1+0x17c0] ;  /* 0x0017c00001067983 */ /* 0x000f280000300800 */
[----:B------:R-:W4:Y:S04]  /*49060*/  LDL.LU R5, [R1+0x17bc] ;  /* 0x0017bc0001057983 */ /* 0x000f280000300800 */
[----:B------:R-:W4:Y:S04]  /*49070*/  LDL.LU R4, [R1+0x17b8] ;  /* 0x0017b80001047983 */ /* 0x000f280000300800 */
[----:B------:R-:W4:Y:S04]  /*49080*/  LDL.LU R3, [R1+0x17b4] ;  /* 0x0017b40001037983 */ /* 0x000f280000300800 */
[----:B------:R-:W4:Y:S04]  /*49090*/  LDL.LU R16, [R1+0x17b0] ;  /* 0x0017b00001107983 */ /* 0x000f280000300800 */
[----:B------:R-:W4:Y:S04]  /*490a0*/  LDL.LU R18, [R1+0x17ac] ;  /* 0x0017ac0001127983 */ /* 0x000f280000300800 */
[----:B0-----:R-:W4:Y:S04]  /*490b0*/  LDL.LU R22, [R1+0x16c4] ;  /* 0x0016c40001167983 */ /* 0x001f280000300800 */
[----:B--2---:R0:W-:Y:S04]  /*490c0*/  STS.U8 [R2+UR4+0xd3c0], R24 ;  /* 0x00d3c01802007988 */ /* 0x0041e80008000004 */
[----:B------:R-:W-:Y:S04]  /*490d0*/  STS.U8 [R2+UR4+0xd380], R19 ;  /* 0x00d3801302007988 */ /* 0x000fe80008000004 */
[----:B------:R1:W-:Y:S04]  /*490e0*/  STS.U8 [R2+UR4+0xe200], R0 ;  /* 0x00e2000002007988 */ /* 0x0003e80008000004 */
[----:B------:R-:W-:Y:S04]  /*490f0*/  STS.U8 [R2+UR4+0xe240], R14 ;  /* 0x00e2400e02007988 */ /* 0x000fe80008000004 */
[----:B------:R-:W-:Y:S04]  /*49100*/  STS.U8 [R2+UR4+0xe280], R15 ;  /* 0x00e2800f02007988 */ /* 0x000fe80008000004 */
[----:B------:R-:W-:Y:S04]  /*49110*/  STS.U8 [R2+UR4+0xe2c0], R29 ;  /* 0x00e2c01d02007988 */ /* 0x000fe80008000004 */
[----:B------:R-:W-:Y:S04]  /*49120*/  STS.U8 [R2+UR4+0xe300], R27 ;  /* 0x00e3001b02007988 */ /* 0x000fe80008000004 */
[----:B------:R-:W-:Y:S04]  /*49130*/  STS.U8 [R2+UR4+0xe340], R25 ;  /* 0x00e3401902007988 */ /* 0x000fe80008000004 */
[----:B------:R-:W-:Y:S04]  /*49140*/  STS.U8 [R2+UR4+0xe380], R23 ;  /* 0x00e3801702007988 */ /* 0x000fe80008000004 */
[----:B0-----:R-:W2:Y:S04]  /*49150*/  LDL.LU R24, [R1+0x16c0] ;  /* 0x0016c00001187983 */ /* 0x001ea80000300800 */
[----:B------:R-:W-:Y:S04]  /*49160*/  STS.U8 [R2+UR4+0xe3c0], R21 ;  /* 0x00e3c01502007988 */ /* 0x000fe80008000004 */
[----:B------:R-:W-:Y:S04]  /*49170*/  STS.U8 [R2+UR4+0xf240], R17 ;  /* 0x00f2401102007988 */ /* 0x000fe80008000004 */
[----:B------:R-:W-:Y:S04]  /*49180*/  STS.U8 [R2+UR4+0xf200], R13 ;  /* 0x00f2000d02007988 */ /* 0x000fe80008000004 */
[----:B------:R-:W-:Y:S01]  /*49190*/  STS.U8 [R2+UR4+0xf2c0], R12 ;  /* 0x00f2c00c02007988 */ /* 0x000fe20008000004 */
[----:B-1----:R-:W-:-:S03]  /*491a0*/  LOP3.LUT R0, R10, 0x10, RZ, 0x3c, !PT ;  /* 0x000000100a007812 */ /* 0x002fc600078e3cff */
[----:B---3--:R0:W-:Y:S04]  /*491b0*/  STS.U8 [R2+UR4+0xf280], R26 ;  /* 0x00f2801a02007988 */ /* 0x0081e80008000004 */
[----:B------:R-:W-:Y:S04]  /*491c0*/  STS.U8 [R2+UR4+0xf340], R11 ;  /* 0x00f3400b02007988 */ /* 0x000fe80008000004 */
[----:B0-----:R-:W3:Y:S04]  /*491d0*/  LDL.LU R26, [R1+0x16bc] ;  /* 0x0016bc00011a7983 */ /* 0x001ee80000300800 */
[----:B------:R-:W-:Y:S04]  /*491e0*/  STS.U8 [R2+UR4+0xf300], R9 ;  /* 0x00f3000902007988 */ /* 0x000fe80008000004 */
[----:B------:R-:W-:Y:S04]  /*491f0*/  STS.U8 [R2+UR4+0xf3c0], R8 ;  /* 0x00f3c00802007988 */ /* 0x000fe80008000004 */
[----:B----4-:R0:W-:Y:S04]  /*49200*/  STS.U8 [R2+UR4+0xf380], R20 ;  /* 0x00f3801402007988 */ /* 0x0101e80008000004 */
[----:B0-----:R-:W4:Y:S04]  /*49210*/  LDL.LU R20, [R1+0x16b8] ;  /* 0x0016b80001147983 */ /* 0x001f280000300800 */
[----:B------:R0:W-:Y:S04]  /*49220*/  STS.U8 [R0+UR4+0x400], R28 ;  /* 0x0004001c00007988 */ /* 0x0001e80008000004 */
[----:B0-----:R-:W4:Y:S04]  /*49230*/  LDL.LU R28, [R1+0x16b4] ;  /* 0x0016b400011c7983 */ /* 0x001f280000300800 */
        /* <DEDUP_REMOVED lines=21> */
[----:B------:R-:W4:Y:S04]  /*49390*/  LDL.LU R11, [R1+0x14b8] ;  /* 0x0014b800010b7983 */ /* 0x000f280000300800 */
[----:B------:R-:W4:Y:S04]  /*493a0*/  LDL.LU R10, [R1+0x14b4] ;  /* 0x0014b400010a7983 */ /* 0x000f280000300800 */
        /* <DEDUP_REMOVED lines=8> */
[----:B------:R-:W3:Y:S04]  /*49430*/  LDL.LU R5, [R1+0x13b8] ;  /* 0x0013b80001057983 */ /* 0x000ee80000300800 */
[----:B------:R-:W3:Y:S04]  /*49440*/  LDL.LU R4, [R1+0x13b4] ;  /* 0x0013b40001047983 */ /* 0x000ee80000300800 */
[----:B------:R-:W3:Y:S04]  /*49450*/  LDL.LU R3, [R1+0x13b0] ;  /* 0x0013b00001037983 */ /* 0x000ee80000300800 */
[----:B------:R-:W3:Y:S04]  /*49460*/  LDL.LU R16, [R1+0x13ac] ;  /* 0x0013ac0001107983 */ /* 0x000ee80000300800 */
[----:B------:R-:W3:Y:S04]  /*49470*/  LDL.LU R18, [R1+0x13a8] ;  /* 0x0013a80001127983 */ /* 0x000ee80000300800 */
[----:B----4-:R0:W-:Y:S04]  /*49480*/  STS.U8 [R0+UR4+0x1480], R20 ;  /* 0x0014801400007988 */ /* 0x0101e80008000004 */
[----:B0-----:R-:W4:Y:S04]  /*49490*/  LDL.LU R20, [R1+0x13a4] ;  /* 0x0013a40001147983 */ /* 0x001f280000300800 */
[----:B------:R0:W-:Y:S04]  /*494a0*/  STS.U8 [R0+UR4+0x1540], R28 ;  /* 0x0015401c00007988 */ /* 0x0001e80008000004 */
[----:B0-----:R-:W4:Y:S04]  /*494b0*/  LDL.LU R28, [R1+0x12c0] ;  /* 0x0012c000011c7983 */ /* 0x001f280000300800 */
        /* <DEDUP_REMOVED lines=13> */
[----:B------:R-:W-:Y:S04]  /*49590*/  STS.U8 [R0+UR4+0x34c0], R11 ;  /* 0x0034c00b00007988 */ /* 0x000fe80008000004 */
[----:B------:R-:W-:Y:S04]  /*495a0*/  STS.U8 [R0+UR4+0x3480], R10 ;  /* 0x0034800a00007988 */ /* 0x000fe80008000004 */
[----:B------:R-:W-:Y:S04]  /*495b0*/  STS.U8 [R0+UR4+0x3540], R9 ;  /* 0x0035400900007988 */ /* 0x000fe80008000004 */
[----:B------:R-:W-:Y:S04]  /*495c0*/  STS.U8 [R0+UR4+0x3500], R8 ;  /* 0x0035000800007988 */ /* 0x000fe80008000004 */
[----:B0-----:R-:W4:Y:S04]  /*495d0*/  LDL.LU R22, [R1+0x12bc] ;  /* 0x0012bc0001167983 */ /* 0x001f280000300800 */
[----:B--2---:R0:W-:Y:S04]  /*495e0*/  STS.U8 [R0+UR4+0x35c0], R24 ;  /* 0x0035c01800007988 */ /* 0x0041e80008000004 */
[----:B0-----:R-:W2:Y:S04]  /*495f0*/  LDL.LU R24, [R1+0x12b8] ;  /* 0x0012b80001187983 */ /* 0x001ea80000300800 */
[----:B---3--:R0:W-:Y:S04]  /*49600*/  STS.U8 [R0+UR4+0x3580], R26 ;  /* 0x0035801a00007988 */ /* 0x0081e80008000004 */
[----:B------:R-:W-:Y:S04]  /*49610*/  STS.U8 [R0+UR4+0x4400], R7 ;  /* 0x0044000700007988 */ /* 0x000fe80008000004 */
[----:B------:R-:W-:Y:S04]  /*49620*/  STS.U8 [R0+UR4+0x4440], R6 ;  /* 0x0044400600007988 */ /* 0x000fe80008000004 */
[----:B------:R-:W-:Y:S04]  /*49630*/  STS.U8 [R0+UR4+0x4480], R5 ;  /* 0x0044800500007988 */ /* 0x000fe80008000004 */
[----:B0-----:R-:W3:Y:S04]  /*49640*/  LDL.LU R26, [R1+0x12b4] ;  /* 0x0012b400011a7983 */ /* 0x001ee80000300800 */
[----:B------:R-:W3:Y:S04]  /*49650*/  LDL.LU R19, [R1+0x12b0] ;  /* 0x0012b00001137983 */ /* 0x000ee80000300800 */
[----:B------:R-:W3:Y:S04]  /*49660*/  LDL.LU R2, [R1+0x12ac] ;  /* 0x0012ac0001027983 */ /* 0x000ee80000300800 */
[----:B------:R-:W3:Y:S04]  /*49670*/  LDL.LU R14, [R1+0x12a4] ;  /* 0x0012a400010e7983 */ /* 0x000ee80000300800 */
[----:B------:R-:W3:Y:S04]  /*49680*/  LDL.LU R15, [R1+0x12a0] ;  /* 0x0012a000010f7983 */ /* 0x000ee80000300800 */
[----:B------:R-:W3:Y:S04]  /*49690*/  LDL.LU R29, [R1+0x11b8] ;  /* 0x0011b800011d7983 */ /* 0x000ee80000300800 */
[----:B------:R-:W3:Y:S04]  /*496a0*/  LDL.LU R27, [R1+0x11b4] ;  /* 0x0011b400011b7983 */ /* 0x000ee80000300800 */
[----:B------:R-:W-:Y:S04]  /*496b0*/  STS.U8 [R0+UR4+0x44c0], R4 ;  /* 0x0044c00400007988 */ /* 0x000fe80008000004 */
[----:B------:R-:W3:Y:S04]  /*496c0*/  LDL.LU R25, [R1+0x11b0] ;  /* 0x0011b00001197983 */ /* 0x000ee80000300800 */
[----:B------:R-:W-:Y:S04]  /*496d0*/  STS.U8 [R0+UR4+0x4500], R3 ;  /* 0x0045000300007988 */ /* 0x000fe80008000004 */
[----:B------:R-:W3:Y:S04]  /*496e0*/  LDL.LU R23, [R1+0x11ac] ;  /* 0x0011ac0001177983 */ /* 0x000ee80000300800 */
[----:B------:R-:W-:Y:S04]  /*496f0*/  STS.U8 [R0+UR4+0x4540], R16 ;  /* 0x0045401000007988 */ /* 0x000fe80008000004 */
[----:B------:R-:W3:Y:S04]  /*49700*/  LDL.LU R21, [R1+0x11a8] ;  /* 0x0011a80001157983 */ /* 0x000ee80000300800 */
[----:B------:R-:W-:Y:S04]  /*49710*/  STS.U8 [R0+UR4+0x4580], R18 ;  /* 0x0045801200007988 */ /* 0x000fe80008000004 */
[----:B------:R-:W3:Y:S04]  /*49720*/  LDL.LU R17, [R1+0x11a4] ;  /* 0x0011a40001117983 */ /* 0x000ee80000300800 */
[----:B------:R-:W3:Y:S04]  /*49730*/  LDL.LU R13, [R1+0x11a0] ;  /* 0x0011a000010d7983 */ /* 0x000ee80000300800 */
[----:B------:R-:W3:Y:S04]  /*49740*/  LDL.LU R12, [R1+0x119c] ;  /* 0x00119c00010c7983 */ /* 0x000ee80000300800 */
[----:B----4-:R-:W-:Y:S04]  /*49750*/  STS.U8 [R0+UR4+0x45c0], R20 ;  /* 0x0045c01400007988 */ /* 0x010fe80008000004 */
[----:B------:R0:W-:Y:S04]  /*49760*/  STS.U8 [R0+UR4+0x5440], R28 ;  /* 0x0054401c00007988 */ /* 0x0001e80008000004 */
[----:B0-----:R-:W4:Y:S04]  /*49770*/  LDL.LU R28, [R1+0x1078] ;  /* 0x00107800011c7983 */ /* 0x001f280000300800 */
[----:B------:R-:W4:Y:S04]  /*49780*/  LDL.LU R11, [R1+0x1074] ;  /* 0x00107400010b7983 */ /* 0x000f280000300800 */
[----:B------:R-:W4:Y:S04]  /*49790*/  LDL.LU R10, [R1+0x1070] ;  /* 0x00107000010a7983 */ /* 0x000f280000300800 */
[----:B------:R-:W4:Y:S04]  /*497a0*/  LDL.LU R9, [R1+0x106c] ;  /* 0x00106c0001097983 */ /* 0x000f280000300800 */
[----:B------:R-:W4:Y:S04]  /*497b0*/  LDL.LU R8, [R1+0x1068] ;  /* 0x0010680001087983 */ /* 0x000f280000300800 */
        /* <DEDUP_REMOVED lines=10> */
[----:B--2---:R0:W-:Y:S04]  /*49860*/  STS.U8 [R0+UR4+0x54c0], R24 ;  /* 0x0054c01800007988 */ /* 0x0041e80008000004 */
[----:B0-----:R-:W2:Y:S04]  /*49870*/  LDL.LU R24, [R1+0xf60] ;  /* 0x000f600001187983 */ /* 0x001ea80000300800 */
[----:B---3--:R0:W-:Y:S04]  /*49880*/  STS.U8 [R0+UR4+0x5480], R26 ;  /* 0x0054801a00007988 */ /* 0x0081e80008000004 */
        /* <DEDUP_REMOVED lines=13> */
[----:B----4-:R0:W-:Y:S04]  /*49960*/  STS.U8 [R0+UR4+0x7440], R28 ;  /* 0x0074401c00007988 */ /* 0x0101e80008000004 */
[----:B0-----:R-:W4:Y:S04]  /*49970*/  LDL.LU R28, [R1+0xe64] ;  /* 0x000e6400011c7983 */ /* 0x001f280000300800 */
[----:B------:R-:W-:Y:S04]  /*49980*/  STS.U8 [R0+UR4+0x7400], R11 ;  /* 0x0074000b00007988 */ /* 0x000fe80008000004 */
[----:B------:R-:W-:Y:S04]  /*49990*/  STS.U8 [R0+UR4+0x74c0], R10 ;  /* 0x0074c00a00007988 */ /* 0x000fe80008000004 */
[----:B------:R-:W-:Y:S04]  /*499a0*/  STS.U8 [R0+UR4+0x7480], R9 ;  /* 0x0074800900007988 */ /* 0x000fe80008000004 */
[----:B------:R-:W-:Y:S04]  /*499b0*/  STS.U8 [R0+UR4+0x7540], R8 ;  /* 0x0075400800007988 */ /* 0x000fe80008000004 */
[----:B------:R0:W-:Y:S04]  /*499c0*/  STS.U8 [R0+UR4+0x7500], R20 ;  /* 0x0075001400007988 */ /* 0x0001e80008000004 */
[----:B0-----:R-:W4:Y:S04]  /*499d0*/  LDL.LU R20, [R1+0xe60] ;  /* 0x000e600001147983 */ /* 0x001f280000300800 */
[----:B------:R0:W-:Y:S04]  /*499e0*/  STS.U8 [R0+UR4+0x75c0], R22 ;  /* 0x0075c01600007988 */ /* 0x0001e80008000004 */
[----:B------:R-:W-:Y:S04]  /*499f0*/  STS.U8 [R0+UR4+0x7580], R7 ;  /* 0x0075800700007988 */ /* 0x000fe80008000004 */
        /* <DEDUP_REMOVED lines=25> */
[----:B---3--:R0:W-:Y:S04]  /*49b90*/  STS.U8 [R0+UR4+0x85c0], R26 ;  /* 0x0085c01a00007988 */ /* 0x0081e80008000004 */
[----:B0-----:R-:W3:Y:S04]  /*49ba0*/  LDL.LU R26, [R1+0xa28] ;  /* 0x000a2800011a7983 */ /* 0x001ee80000300800 */
[----:B----4-:R0:W-:Y:S04]  /*49bb0*/  STS.U8 [R0+UR4+0x9440], R28 ;  /* 0x0094401c00007988 */ /* 0x0101e80008000004 */
        /* <DEDUP_REMOVED lines=8> */
[----:B------:R0:W-:Y:S04]  /*49c40*/  STS.U8 [R0+UR4+0x9400], R20 ;  /* 0x0094001400007988 */ /* 0x0001e80008000004 */
[----:B0-----:R-:W4:Y:S04]  /*49c50*/  LDL.LU R20, [R1+0x354] ;  /* 0x0003540001147983 */ /* 0x001f280000300800 */
        /* <DEDUP_REMOVED lines=11> */
[----:B------:R-:W-:Y:S04]  /*49d10*/  STS.U8 [R0+UR4+0xa500], R17 ;  /* 0x00a5001100007988 */ /* 0x000fe80008000004 */
[----:B------:R-:W-:Y:S04]  /*49d20*/  STS.U8 [R0+UR4+0xa540], R13 ;  /* 0x00a5400d00007988 */ /* 0x000fe80008000004 */
[----:B------:R-:W-:Y:S04]  /*49d30*/  STS.U8 [R0+UR4+0xa580], R12 ;  /* 0x00a5800c00007988 */ /* 0x000fe80008000004 */
[----:B--2---:R0:W-:Y:S04]  /*49d40*/  STS.U8 [R0+UR4+0xa5c0], R24 ;  /* 0x00a5c01800007988 */ /* 0x0041e80008000004 */
[----:B------:R-:W-:Y:S04]  /*49d50*/  STS.U8 [R0+UR4+0xb440], R11 ;  /* 0x00b4400b00007988 */ /* 0x000fe80008000004 */
[----:B------:R-:W-:Y:S04]  /*49d60*/  STS.U8 [R0+UR4+0xb400], R10 ;  /* 0x00b4000a00007988 */ /* 0x000fe80008000004 */
[----:B------:R-:W-:Y:S04]  /*49d70*/  STS.U8 [R0+UR4+0xb4c0], R9 ;  /* 0x00b4c00900007988 */ /* 0x000fe80008000004 */
[----:B------:R-:W-:Y:S04]  /*49d80*/  STS.U8 [R0+UR4+0xb480], R8 ;  /* 0x00b4800800007988 */ /* 0x000fe80008000004 */
[----:B0-----:R-:W2:Y:S04]  /*49d90*/  LDL.LU R24, [R1+0x34c] ;  /* 0x00034c0001187983 */ /* 0x001ea80000300800 */
[----:B---3--:R0:W-:Y:S04]  /*49da0*/  STS.U8 [R0+UR4+0xb540], R26 ;  /* 0x00b5401a00007988 */ /* 0x0081e80008000004 */
[----:B0-----:R-:W3:Y:S04]  /*49db0*/  LDL.LU R26, [R1+0x258] ;  /* 0x00025800011a7983 */ /* 0x001ee80000300800 */
[----:B----4-:R0:W-:Y:S04]  /*49dc0*/  STS.U8 [R0+UR4+0xb500], R28 ;  /* 0x00b5001c00007988 */ /* 0x0101e80008000004 */
        /* <DEDUP_REMOVED lines=21> */
[----:B------:R0:W-:Y:S04]  /*49f20*/  STS.U8 [R0+UR4+0xc540], R20 ;  /* 0x00c5401400007988 */ /* 0x0001e80008000004 */
        /* <DEDUP_REMOVED lines=12> */
[----:B-1----:R-:W4:Y:S04]  /*49ff0*/  LDL.LU R22, [R1+0x17a0] ;  /* 0x0017a00001167983 */ /* 0x002f280000300800 */
[----:B--2---:R0:W-:Y:S04]  /*4a000*/  STS.U8 [R0+UR4+0xc5c0], R24 ;  /* 0x00c5c01800007988 */ /* 0x0041e80008000004 */
[----:B0-----:R-:W2:Y:S04]  /*4a010*/  LDL.LU R24, [R1+0x179c] ;  /* 0x00179c0001187983 */ /* 0x001ea80000300800 */
[----:B---3--:R0:W-:Y:S04]  /*4a020*/  STS.U8 [R0+UR4+0xd440], R26 ;  /* 0x00d4401a00007988 */ /* 0x0081e80008000004 */
[----:B0-----:R-:W3:Y:S04]  /*4a030*/  LDL.LU R26, [R1+0x1798] ;  /* 0x00179800011a7983 */ /* 0x001ee80000300800 */
[----:B----4-:R0:W-:Y:S04]  /*4a040*/  STS.U8 [R0+UR4+0xd400], R28 ;  /* 0x00d4001c00007988 */ /* 0x0101e80008000004 */
        /* <DEDUP_REMOVED lines=13> */
[----:B------:R0:W-:Y:S02]  /*4a120*/  STS.U8 [R0+UR4+0xe580], R18 ;  /* 0x00e5801200007988 */ /* 0x0001e40008000004 */
[----:B0-----:R-:W0:Y:S02]  /*4a130*/  S2R R18, SR_TID.X ;  /* 0x0000000000127919 */ /* 0x001e240000002100 */
[----:B0-----:R-:W-:-:S04]  /*4a140*/  LOP3.LUT R18, R18, 0x3f, RZ, 0xc0, !PT ;  /* 0x0000003f12127812 */ /* 0x001fc800078ec0ff */
[----:B------:R-:W-:Y:S01]  /*4a150*/  LOP3.LUT R2, R18, 0x18, RZ, 0x3c, !PT ;  /* 0x0000001812027812 */ /* 0x000fe200078e3cff */
[----:B------:R0:W-:Y:S04]  /*4a160*/  STL [R1+0x4130], R18 ;  /* 0x0041301201007387 */ /* 0x0001e80000100800 */
[----:B0-----:R-:W2:Y:S04]  /*4a170*/  LDL.LU R18, [R1+0x16a0] ;  /* 0x0016a00001127983 */ /* 0x001ea80000300800 */
[----:B--2---:R0:W-:Y:S04]  /*4a180*/  STL [R1+0x414c], R18 ;  /* 0x00414c1201007387 */ /* 0x0041e80000100800 */
[----:B0-----:R-:W2:Y:S04]  /*4a190*/  LDL.LU R18, [R1+0x16a4] ;  /* 0x0016a40001127983 */ /* 0x001ea80000300800 */
[----:B--2---:R0:W-:Y:S04]  /*4a1a0*/  STL [R1+0x4150], R18 ;  /* 0x0041501201007387 */ /* 0x0041e80000100800 */
[----:B0-----:R-:W2:Y:S04]  /*4a1b0*/  LDL.LU R18, [R1+0x178c] ;  /* 0x00178c0001127983 */ /* 0x001ea80000300800 */
        /* <DEDUP_REMOVED lines=9> */
[----:B--2---:R0:W-:Y:S04]  /*4a250*/  STL [R1+0x4154], R18 ;  /* 0x0041541201007387 */ /* 0x0041e80000100800 */
[----:B0-----:R-:W2:Y:S04]  /*4a260*/  LDL.LU R18, [R1+0x1790] ;  /* 0x0017900001127983 */ /* 0x001ea80000300800 */
        /* <DEDUP_REMOVED lines=20> */
[----:B------:R0:W-:Y:S04]  /*4a3b0*/  STS.U8 [R2+UR4+0x600], R16 ;  /* 0x0006001002007988 */ /* 0x0001e80008000004 */
[----:B------:R-:W2:Y:S04]  /*4a3c0*/  LDL.LU R3, [R1+0x1488] ;  /* 0x0014880001037983 */ /* 0x000ea80000300800 */
[----:B------:R1:W-:Y:S04]  /*4a3d0*/  STS.U8 [R2+UR4+0x640], R20 ;  /* 0x0006401402007988 */ /* 0x0003e80008000004 */
[----:B------:R0:W-:Y:S04]  /*4a3e0*/  STS.U8 [R2+UR4+0x680], R22 ;  /* 0x0006801602007988 */ /* 0x0001e80008000004 */
[----:B------:R0:W-:Y:S04]  /*4a3f0*/  STS.U8 [R2+UR4+0x6c0], R24 ;  /* 0x0006c01802007988 */ /* 0x0001e80008000004 */
[----:B---3--:R3:W-:Y:S04]  /*4a400*/  STS.U8 [R2+UR4+0x700], R26 ;  /* 0x0007001a02007988 */ /* 0x0087e80008000004 */
[----:B----4-:R4:W-:Y:S04]  /*4a410*/  STS.U8 [R2+UR4+0x740], R28 ;  /* 0x0007401c02007988 */ /* 0x0109e80008000004 */
[----:B0-----:R-:W2:Y:S04]  /*4a420*/  LDL.LU R16, [R1+0x1484] ;  /* 0x0014840001107983 */ /* 0x001ea80000300800 */
[----:B-1----:R-:W2:Y:S04]  /*4a430*/  LDL.LU R20, [R1+0x13a0] ;  /* 0x0013a00001147983 */ /* 0x002ea80000300800 */
[----:B------:R-:W2:Y:S04]  /*4a440*/  LDL.LU R22, [R1+0x139c] ;  /* 0x00139c0001167983 */ /* 0x000ea80000300800 */
[----:B------:R-:W2:Y:S04]  /*4a450*/  LDL.LU R24, [R1+0x1398] ;  /* 0x0013980001187983 */ /* 0x000ea80000300800 */
[----:B---3--:R-:W3:Y:S04]  /*4a460*/  LDL.LU R26, [R1+0x1394] ;  /* 0x00139400011a7983 */ /* 0x008ee80000300800 */
[----:B----4-:R-:W4:Y:S04]  /*4a470*/  LDL.LU R28, [R1+0x1390] ;  /* 0x00139000011c7983 */ /* 0x010f280000300800 */
[----:B--2---:R0:W-:Y:S04]  /*4a480*/  STS.U8 [R2+UR4+0x780], R18 ;  /* 0x0007801202007988 */ /* 0x0041e80008000004 */
[----:B0-----:R-:W2:Y:S04]  /*4a490*/  LDL.LU R18, [R1+0x4154] ;  /* 0x0041540001127983 */ /* 0x001ea80000300800 */
[----:B--2---:R0:W-:Y:S04]  /*4a4a0*/  STS.U8 [R2+UR4+0x7c0], R18 ;  /* 0x0007c01202007988 */ /* 0x0041e80008000004 */
[----:B0-----:R-:W2:Y:S04]  /*4a4b0*/  LDL.LU R18, [R1+0x4150] ;  /* 0x0041500001127983 */ /* 0x001ea80000300800 */
[----:B--2---:R0:W-:Y:S04]  /*4a4c0*/  STS.U8 [R2+UR4+0x1640], R18 ;  /* 0x0016401202007988 */ /* 0x0041e80008000004 */
[----:B0-----:R-:W2:Y:S04]  /*4a4d0*/  LDL.LU R18, [R1+0x414c] ;  /* 0x00414c0001127983 */ /* 0x001ea80000300800 */
[----:B--2---:R-:W-:Y:S04]  /*4a4e0*/  STS.U8 [R2+UR4+0x1600], R18 ;  /* 0x0016001202007988 */ /* 0x004fe80008000004 */
        /* <DEDUP_REMOVED lines=25> */
[----:B---3--:R-:W-:Y:S04]  /*4a680*/  STS.U8 [R2+UR4+0x46c0], R26 ;  /* 0x0046c01a02007988 */ /* 0x008fe80008000004 */
[----:B----4-:R0:W-:Y:S04]  /*4a690*/  STS.U8 [R2+UR4+0x4700], R28 ;  /* 0x0047001c02007988 */ /* 0x0101e80008000004 */
[----:B0-----:R-:W2:Y:S04]  /*4a6a0*/  LDL.LU R28, [R1+0x138c] ;  /* 0x00138c00011c7983 */ /* 0x001ea80000300800 */
[----:B------:R-:W3:Y:S04]  /*4a6b0*/  LDL.LU R18, [R1+0x129c] ;  /* 0x00129c0001127983 */ /* 0x000ee80000300800 */
[----:B---3--:R0:W-:Y:S04]  /*4a6c0*/  STL [R1+0x4144], R18 ;  /* 0x0041441201007387 */ /* 0x0081e80000100800 */
[----:B0-----:R-:W3:Y:S04]  /*4a6d0*/  LDL.LU R18, [R1+0x1384] ;  /* 0x0013840001127983 */ /* 0x001ee80000300800 */
[----:B---3--:R0:W-:Y:S04]  /*4a6e0*/  STL [R1+0x4148], R18 ;  /* 0x0041481201007387 */ /* 0x0081e80000100800 */
[----:B0-----:R-:W3:Y:S04]  /*4a6f0*/  LDL.LU R18, [R1+0x1388] ;  /* 0x0013880001127983 */ /* 0x001ee80000300800 */
        /* <DEDUP_REMOVED lines=30> */
[----:B---3--:R0:W-:Y:S04]  /*4a8e0*/  STS.U8 [R2+UR4+0x47c0], R18 ;  /* 0x0047c01202007988 */ /* 0x0081e80008000004 */
[----:B0-----:R-:W3:Y:S04]  /*4a8f0*/  LDL.LU R18, [R1+0x4144] ;  /* 0x0041440001127983 */ /* 0x001ee80000300800 */
[----:B---3--:R-:W-:Y:S04]  /*4a900*/  STS.U8 [R2+UR4+0x5640], R18 ;  /* 0x0056401202007988 */ /* 0x008fe80008000004 */
[----:B----4-:R-:W-:Y:S04]  /*4a910*/  STS.U8 [R2+UR4+0x5600], R19 ;  /* 0x0056001302007988 */ /* 0x010fe80008000004 */
        /* <DEDUP_REMOVED lines=25> */
[----:B0-----:R-:W3:Y:S04]  /*4aab0*/  LDL.LU R26, [R1+0xf48] ;  /* 0x000f4800011a7983 */ /* 0x001ee80000300800 */
[----:B------:R-:W4:Y:S04]  /*4aac0*/  LDL.LU R18, [R1+0xf3c] ;  /* 0x000f3c0001127983 */ /* 0x000f280000300800 */
[----:B----4-:R0:W-:Y:S04]  /*4aad0*/  STL [R1+0x413c], R18 ;  /* 0x00413c1201007387 */ /* 0x0101e80000100800 */
[----:B0-----:R-:W4:Y:S04]  /*4aae0*/  LDL.LU R18, [R1+0xf40] ;  /* 0x000f400001127983 */ /* 0x001f280000300800 */
[----:B--2---:R-:W-:Y:S04]  /*4aaf0*/  STS.U8 [R2+UR4+0x86c0], R28 ;  /* 0x0086c01c02007988 */ /* 0x004fe80008000004 */
[----:B----4-:R0:W-:Y:S04]  /*4ab00*/  STL [R1+0x4140], R18 ;  /* 0x0041401201007387 */ /* 0x0101e80000100800 */
[----:B0-----:R-:W2:Y:S04]  /*4ab10*/  LDL.LU R18, [R1+0xf44] ;  /* 0x000f440001127983 */ /* 0x001ea80000300800 */
        /* <DEDUP_REMOVED lines=25> */
[----:B---3--:R0:W-:Y:S04]  /*4acb0*/  STS.U8 [R2+UR4+0x8700], R26 ;  /* 0x0087001a02007988 */ /* 0x0081e80008000004 */
[----:B------:R-:W3:Y:S04]  /*4acc0*/  LDL.LU R24, [R1+0x344] ;  /* 0x0003440001187983 */ /* 0x000ee80000300800 */
[----:B0-----:R-:W3:Y:S04]  /*4acd0*/  LDL.LU R26, [R1+0x340] ;  /* 0x00034000011a7983 */ /* 0x001ee80000300800 */
[----:B--2---:R0:W-:Y:S04]  /*4ace0*/  STS.U8 [R2+UR4+0x8740], R18 ;  /* 0x0087401202007988 */ /* 0x0041e80008000004 */
[----:B0-----:R-:W2:Y:S04]  /*4acf0*/  LDL.LU R18, [R1+0x4140] ;  /* 0x0041400001127983 */ /* 0x001ea80000300800 */
[----:B--2---:R0:W-:Y:S04]  /*4ad00*/  STS.U8 [R2+UR4+0x8780], R18 ;  /* 0x0087801202007988 */ /* 0x0041e80008000004 */
[----:B0-----:R-:W2:Y:S04]  /*4ad10*/  LDL.LU R18, [R1+0x413c] ;  /* 0x00413c0001127983 */ /* 0x001ea80000300800 */
[----:B--2---:R-:W-:Y:S04]  /*4ad20*/  STS.U8 [R2+UR4+0x87c0], R18 ;  /* 0x0087c01202007988 */ /* 0x004fe80008000004 */
        /* <DEDUP_REMOVED lines=24> */
[----:B0-----:R-:W2:Y:S04]  /*4aeb0*/  LDL.LU R28, [R1+0x33c] ;  /* 0x00033c00011c7983 */ /* 0x001ea80000300800 */
[----:B------:R-:W4:Y:S04]  /*4aec0*/  LDL.LU R18, [R1+0x330] ;  /* 0x0003300001127983 */ /* 0x000f280000300800 */
[----:B----4-:R0:W-:Y:S04]  /*4aed0*/  STL [R1+0x4134], R18 ;  /* 0x0041341201007387 */ /* 0x0101e80000100800 */
[----:B0-----:R-:W4:Y:S04]  /*4aee0*/  LDL.LU R18, [R1+0x334] ;  /* 0x0003340001127983 */ /* 0x001f280000300800 */
[----:B------:R-:W-:Y:S04]  /*4aef0*/  STS.U8 [R2+UR4+0xc600], R22 ;  /* 0x00c6001602007988 */ /* 0x000fe80008000004 */
[----:B---3--:R-:W-:Y:S04]  /*4af00*/  STS.U8 [R2+UR4+0xc640], R24 ;  /* 0x00c6401802007988 */ /* 0x008fe80008000004 */
[----:B----4-:R0:W-:Y:S04]  /*4af10*/  STL [R1+0x4138], R18 ;  /* 0x0041381201007387 */ /* 0x0101e80000100800 */
        /* <DEDUP_REMOVED lines=27> */
[----:B--2---:R1:W-:Y:S04]  /*4b0d0*/  STS.U8 [R2+UR4+0xc6c0], R28 ;  /* 0x00c6c01c02007988 */ /* 0x0043e80008000004 */
[----:B0-----:R-:W2:Y:S04]  /*4b0e0*/  LDL.LU R26, [R1+0x1788] ;  /* 0x00178800011a7983 */ /* 0x001ea80000300800 */
[----:B-1----:R-:W2:Y:S04]  /*4b0f0*/  LDL.LU R28, [R1+0x1784] ;  /* 0x00178400011c7983 */ /* 0x002ea80000300800 */
[----:B---3--:R0:W-:Y:S04]  /*4b100*/  STS.U8 [R2+UR4+0xc700], R18 ;  /* 0x00c7001202007988 */ /* 0x0081e80008000004 */
[----:B0-----:R-:W3:Y:S04]  /*4b110*/  LDL.LU R18, [R1+0x4138] ;  /* 0x0041380001127983 */ /* 0x001ee80000300800 */
[----:B---3--:R0:W-:Y:S04]  /*4b120*/  STS.U8 [R2+UR4+0xc740], R18 ;  /* 0x00c7401202007988 */ /* 0x0081e80008000004 */
[----:B0-----:R-:W3:Y:S04]  /*4b130*/  LDL.LU R18, [R1+0x4134] ;  /* 0x0041340001127983 */ /* 0x001ee80000300800 */
[----:B---3--:R0:W-:Y:S04]  /*4b140*/  STS.U8 [R2+UR4+0xc780], R18 ;  /* 0x00c7801202007988 */ /* 0x0081e80008000004 */
[----:B----4-:R1:W-:Y:S04]  /*4b150*/  STS.U8 [R2+UR4+0xc7c0], R19 ;  /* 0x00c7c01302007988 */ /* 0x0103e80008000004 */
[----:B0-----:R-:W3:Y:S04]  /*4b160*/  LDL.LU R18, [R1+0x4130] ;  /* 0x0041300001127983 */ /* 0x001ee80000300800 */
[----:B-1----:R-:W4:Y:S04]  /*4b170*/  LDL.LU R19, [R1+0x1770] ;  /* 0x0017700001137983 */ /* 0x002f280000300800 */
[----:B----4-:R0:W-:Y:S04]  /*4b180*/  STL [R1+0x4124], R19 ;  /* 0x0041241301007387 */ /* 0x0101e80000100800 */
[----:B0-----:R-:W4:Y:S04]  /*4b190*/  LDL.LU R19, [R1+0x1774] ;  /* 0x0017740001137983 */ /* 0x001f280000300800 */
[----:B----4-:R0:W-:Y:S04]  /*4b1a0*/  STL [R1+0x4128], R19 ;  /* 0x0041281301007387 */ /* 0x0101e80000100800 */
        /* <DEDUP_REMOVED lines=25> */
[----:B----4-:R0:W-:Y:S04]  /*4b340*/  STL [R1+0x412c], R19 ;  /* 0x00412c1301007387 */ /* 0x0101e80000100800 */
        /* <DEDUP_REMOVED lines=20> */
[----:B---3--:R-:W-:-:S03]  /*4b490*/  LOP3.LUT R0, R18, 0x20, RZ, 0x3c, !PT ;  /* 0x0000002012007812 */ /* 0x008fc600078e3cff */
[----:B------:R-:W3:Y:S04]  /*4b4a0*/  LDL.LU R3, [R1+0x147c] ;  /* 0x00147c0001037983 */ /* 0x000ee80000300800 */
[----:B------:R-:W3:Y:S04]  /*4b4b0*/  LDL.LU R16, [R1+0x1478] ;  /* 0x0014780001107983 */ /* 0x000ee80000300800 */
[----:B------:R-:W3:Y:S04]  /*4b4c0*/  LDL.LU R18, [R1+0x1474] ;  /* 0x0014740001127983 */ /* 0x000ee80000300800 */
[----:B------:R-:W3:Y:S04]  /*4b4d0*/  LDL.LU R20, [R1+0x1470] ;  /* 0x0014700001147983 */ /* 0x000ee80000300800 */
[----:B------:R-:W3:Y:S04]  /*4b4e0*/  LDL.LU R22, [R1+0x146c] ;  /* 0x00146c0001167983 */ /* 0x000ee80000300800 */
[----:B--2---:R0:W-:Y:S04]  /*4b4f0*/  STS.U8 [R0+UR4+0x800], R26 ;  /* 0x0008001a00007988 */ /* 0x0041e80008000004 */
[----:B------:R-:W2:Y:S04]  /*4b500*/  LDL.LU R24, [R1+0x1468] ;  /* 0x0014680001187983 */ /* 0x000ea80000300800 */
[----:B------:R1:W-:Y:S04]  /*4b510*/  STS.U8 [R0+UR4+0x840], R28 ;  /* 0x0008401c00007988 */ /* 0x0003e80008000004 */
[----:B0-----:R-:W2:Y:S04]  /*4b520*/  LDL.LU R26, [R1+0x1464] ;  /* 0x00146400011a7983 */ /* 0x001ea80000300800 */
[----:B-1----:R-:W2:Y:S04]  /*4b530*/  LDL.LU R28, [R1+0x1380] ;  /* 0x00138000011c7983 */ /* 0x002ea80000300800 */
[----:B----4-:R0:W-:Y:S04]  /*4b540*/  STS.U8 [R0+UR4+0x880], R19 ;  /* 0x0008801300007988 */ /* 0x0101e80008000004 */
[----:B0-----:R-:W4:Y:S04]  /*4b550*/  LDL.LU R19, [R1+0x412c] ;  /* 0x00412c0001137983 */ /* 0x001f280000300800 */
[----:B----4-:R0:W-:Y:S04]  /*4b560*/  STS.U8 [R0+UR4+0x8c0], R19 ;  /* 0x0008c01300007988 */ /* 0x0101e80008000004 */
[----:B0-----:R-:W4:Y:S04]  /*4b570*/  LDL.LU R19, [R1+0x4128] ;  /* 0x0041280001137983 */ /* 0x001f280000300800 */
[----:B----4-:R0:W-:Y:S04]  /*4b580*/  STS.U8 [R0+UR4+0x900], R19 ;  /* 0x0009001300007988 */ /* 0x0101e80008000004 */
[----:B0-----:R-:W4:Y:S04]  /*4b590*/  LDL.LU R19, [R1+0x4124] ;  /* 0x0041240001137983 */ /* 0x001f280000300800 */
[----:B----4-:R0:W-:Y:S04]  /*4b5a0*/  STS.U8 [R0+UR4+0x940], R19 ;  /* 0x0009401300007988 */ /* 0x0101e80008000004 */
[----:B0-----:R-:W4:Y:S04]  /*4b5b0*/  LDL.LU R19, [R1+0x1370] ;  /* 0x0013700001137983 */ /* 0x001f280000300800 */
        /* <DEDUP_REMOVED lines=34> */
[----:B------:R0:W-:Y:S04]  /*4b7e0*/  STS.U8 [R0+UR4+0x2940], R7 ;  /* 0x0029400700007988 */ /* 0x0001e80008000004 */
[----:B------:R0:W-:Y:S04]  /*4b7f0*/  STS.U8 [R0+UR4+0x2980], R6 ;  /* 0x0029800600007988 */ /* 0x0001e80008000004 */
[----:B------:R1:W-:Y:S04]  /*4b800*/  STS.U8 [R0+UR4+0x29c0], R5 ;  /* 0x0029c00500007988 */ /* 0x0003e80008000004 */
[----:B------:R2:W-:Y:S04]  /*4b810*/  STS.U8 [R0+UR4+0x3840], R4 ;  /* 0x0038400400007988 */ /* 0x0005e80008000004 */
[----:B0-----:R-:W4:Y:S04]  /*4b820*/  LDL.LU R9, [R1+0x1170] ;  /* 0x0011700001097983 */ /* 0x001f280000300800 */
[----:B-1----:R-:W4:Y:S04]  /*4b830*/  LDL.LU R8, [R1+0x116c] ;  /* 0x00116c0001087983 */ /* 0x002f280000300800 */
[----:B------:R-:W4:Y:S04]  /*4b840*/  LDL.LU R7, [R1+0x1168] ;  /* 0x0011680001077983 */ /* 0x000f280000300800 */
[----:B------:R-:W4:Y:S04]  /*4b850*/  LDL.LU R6, [R1+0x1164] ;  /* 0x0011640001067983 */ /* 0x000f280000300800 */
[----:B------:R-:W4:Y:S04]  /*4b860*/  LDL.LU R5, [R1+0x1160] ;  /* 0x0011600001057983 */ /* 0x000f280000300800 */
[----:B---3--:R0:W-:Y:S04]  /*4b870*/  STS.U8 [R0+UR4+0x3800], R3 ;  /* 0x0038000300007988 */ /* 0x0081e80008000004 */
[----:B--2---:R-:W2:Y:S04]  /*4b880*/  LDL.LU R4, [R1+0x115c] ;  /* 0x00115c0001047983 */ /* 0x004ea80000300800 */
[----:B------:R1:W-:Y:S04]  /*4b890*/  STS.U8 [R0+UR4+0x38c0], R16 ;  /* 0x0038c01000007988 */ /* 0x0003e80008000004 */
[----:B------:R3:W-:Y:S04]  /*4b8a0*/  STS.U8 [R0+UR4+0x3880], R18 ;  /* 0x0038801200007988 */ /* 0x0007e80008000004 */
[----:B------:R0:W-:Y:S04]  /*4b8b0*/  STS.U8 [R0+UR4+0x3940], R20 ;  /* 0x0039401400007988 */ /* 0x0001e80008000004 */
[----:B------:R1:W-:Y:S04]  /*4b8c0*/  STS.U8 [R0+UR4+0x3900], R22 ;  /* 0x0039001600007988 */ /* 0x0003e80008000004 */
[----:B------:R3:W-:Y:S04]  /*4b8d0*/  STS.U8 [R0+UR4+0x39c0], R24 ;  /* 0x0039c01800007988 */ /* 0x0007e80008000004 */
[----:B0-----:R-:W2:Y:S04]  /*4b8e0*/  LDL.LU R3, [R1+0x1038] ;  /* 0x0010380001037983 */ /* 0x001ea80000300800 */
[----:B-1----:R-:W2:Y:S04]  /*4b8f0*/  LDL.LU R16, [R1+0x1034] ;  /* 0x0010340001107983 */ /* 0x002ea80000300800 */
[----:B---3--:R-:W3:Y:S04]  /*4b900*/  LDL.LU R18, [R1+0x1030] ;  /* 0x0010300001127983 */ /* 0x008ee80000300800 */
[----:B------:R-:W2:Y:S04]  /*4b910*/  LDL.LU R20, [R1+0x102c] ;  /* 0x00102c0001147983 */ /* 0x000ea80000300800 */
[----:B------:R-:W2:Y:S04]  /*4b920*/  LDL.LU R22, [R1+0x1028] ;  /* 0x0010280001167983 */ /* 0x000ea80000300800 */
[----:B------:R0:W-:Y:S04]  /*4b930*/  STS.U8 [R0+UR4+0x3980], R26 ;  /* 0x0039801a00007988 */ /* 0x0001e80008000004 */
        /* <DEDUP_REMOVED lines=49> */
[----:B--2---:R2:W-:Y:S04]  /*4bc50*/  STS.U8 [R0+UR4+0x69c0], R4 ;  /* 0x0069c00400007988 */ /* 0x0045e80008000004 */
[----:B0-----:R-:W4:Y:S04]  /*4bc60*/  LDL.LU R9, [R1+0xd14] ;  /* 0x000d140001097983 */ /* 0x001f280000300800 */
[----:B-1----:R-:W4:Y:S04]  /*4bc70*/  LDL.LU R8, [R1+0xd10] ;  /* 0x000d100001087983 */ /* 0x002f280000300800 */
[----:B------:R-:W4:Y:S04]  /*4bc80*/  LDL.LU R7, [R1+0xd0c] ;  /* 0x000d0c0001077983 */ /* 0x000f280000300800 */
[----:B------:R-:W4:Y:S04]  /*4bc90*/  LDL.LU R6, [R1+0xd08] ;  /* 0x000d080001067983 */ /* 0x000f280000300800 */
[----:B------:R-:W4:Y:S04]  /*4bca0*/  LDL.LU R5, [R1+0xd04] ;  /* 0x000d040001057983 */ /* 0x000f280000300800 */
[----:B------:R0:W-:Y:S04]  /*4bcb0*/  STS.U8 [R0+UR4+0x7840], R3 ;  /* 0x0078400300007988 */ /* 0x0001e80008000004 */
[----:B--2---:R-:W2:Y:S04]  /*4bcc0*/  LDL.LU R4, [R1+0xd00] ;  /* 0x000d000001047983 */ /* 0x004ea80000300800 */
[----:B------:R1:W-:Y:S04]  /*4bcd0*/  STS.U8 [R0+UR4+0x7800], R16 ;  /* 0x0078001000007988 */ /* 0x0003e80008000004 */
[----:B---3--:R3:W-:Y:S04]  /*4bce0*/  STS.U8 [R0+UR4+0x78c0], R18 ;  /* 0x0078c01200007988 */ /* 0x0087e80008000004 */
        /* <DEDUP_REMOVED lines=106> */
[----:B--2---:R-:W-:Y:S04]  /*4c390*/  STS.U8 [R0+UR4+0xe940], R4 ;  /* 0x00e9400400007988 */ /* 0x004fe80008000004 */
[----:B------:R-:W-:Y:S04]  /*4c3a0*/  STS.U8 [R0+UR4+0xe980], R3 ;  /* 0x00e9800300007988 */ /* 0x000fe80008000004 */
[----:B------:R-:W-:Y:S04]  /*4c3b0*/  STS.U8 [R0+UR4+0xe9c0], R16 ;  /* 0x00e9c01000007988 */ /* 0x000fe80008000004 */
[----:B---3--:R-:W-:Y:S04]  /*4c3c0*/  STS.U8 [R0+UR4+0xf840], R18 ;  /* 0x00f8401200007988 */ /* 0x008fe80008000004 */
[----:B------:R-:W-:Y:S04]  /*4c3d0*/  STS.U8 [R0+UR4+0xf800], R20 ;  /* 0x00f8001400007988 */ /* 0x000fe80008000004 */
[----:B------:R-:W-:Y:S04]  /*4c3e0*/  STS.U8 [R0+UR4+0xf8c0], R22 ;  /* 0x00f8c01600007988 */ /* 0x000fe80008000004 */
[----:B------:R-:W-:Y:S04]  /*4c3f0*/  STS.U8 [R0+UR4+0xf880], R24 ;  /* 0x00f8801800007988 */ /* 0x000fe80008000004 */
[----:B------:R-:W-:Y:S04]  /*4c400*/  STS.U8 [R0+UR4+0xf940], R26 ;  /* 0x00f9401a00007988 */ /* 0x000fe80008000004 */
[----:B------:R0:W-:Y:S04]  /*4c410*/  STS.U8 [R0+UR4+0xf900], R28 ;  /* 0x00f9001c00007988 */ /* 0x0001e80008000004 */
[----:B0-----:R-:W2:Y:S04]  /*4c420*/  LDL.LU R28, [R1] ;  /* 0x00000000011c7983 */ /* 0x001ea80000300800 */
[----:B------:R-:W3:Y:S01]  /*4c430*/  LDL.LU R19, [R1+0x1764] ;  /* 0x0017640001137983 */ /* 0x000ee20000300800 */
[----:B------:R-:W0:Y:S02]  /*4c440*/  S2R R26, SR_TID.X ;  /* 0x00000000001a7919 */ /* 0x000e240000002100 */
[----:B0-----:R-:W-:Y:S01]  /*4c450*/  LOP3.LUT R2, R26, 0x3f, RZ, 0xc0, !PT ;  /* 0x0000003f1a027812 */ /* 0x001fe200078ec0ff */
[----:B---3--:R0:W-:Y:S04]  /*4c460*/  STL [R1+0x40f8], R19 ;  /* 0x0040f81301007387 */ /* 0x0081e80000100800 */
[----:B------:R-:W3:Y:S04]  /*4c470*/  LDL.LU R0, [R1+0x1760] ;  /* 0x0017600001007983 */ /* 0x000ee80000300800 */
[----:B------:R-:W4:Y:S04]  /*4c480*/  LDL.LU R14, [R1+0x175c] ;  /* 0x00175c00010e7983 */ /* 0x000f280000300800 */
        /* <DEDUP_REMOVED lines=18> */
[----:B------:R-:W3:Y:S01]  /*4c5b0*/  LDL.LU R16, [R1+0x154c] ;  /* 0x00154c0001107983 */ /* 0x000ee20000300800 */
[----:B0-----:R-:W-:-:S03]  /*4c5c0*/  LOP3.LUT R19, R2, 0x20, RZ, 0x3c, !PT ;  /* 0x0000002002137812 */ /* 0x001fc600078e3cff */
[----:B------:R-:W3:Y:S04]  /*4c5d0*/  LDL.LU R18, [R1+0x1548] ;  /* 0x0015480001127983 */ /* 0x000ee80000300800 */
[----:B------:R-:W3:Y:S04]  /*4c5e0*/  LDL.LU R20, [R1+0x1544] ;  /* 0x0015440001147983 */ /* 0x000ee80000300800 */
[----:B------:R-:W3:Y:S04]  /*4c5f0*/  LDL.LU R22, [R1+0x1460] ;  /* 0x0014600001167983 */ /* 0x000ee80000300800 */
[----:B------:R-:W3:Y:S04]  /*4c600*/  LDL.LU R24, [R1+0x145c] ;  /* 0x00145c0001187983 */ /* 0x000ee80000300800 */
[----:B------:R-:W3:Y:S04]  /*4c610*/  LDL.LU R26, [R1+0x1458] ;  /* 0x00145800011a7983 */ /* 0x000ee80000300800 */
[----:B--2---:R0:W-:Y:S04]  /*4c620*/  STS.U8 [R19+UR4+0xf9c0], R28 ;  /* 0x00f9c01c13007988 */ /* 0x0041e80008000004 */
[----:B0-----:R-:W2:Y:S04]  /*4c630*/  LDL.LU R28, [R1+0x40fc] ;  /* 0x0040fc00011c7983 */ /* 0x001ea80000300800 */
[----:B--2---:R0:W-:Y:S04]  /*4c640*/  STS.U8 [R19+UR4+0xf980], R28 ;  /* 0x00f9801c13007988 */ /* 0x0041e80008000004 */
[----:B0-----:R-:W2:Y:S04]  /*4c650*/  LDL.LU R19, [R1+0x40f8] ;  /* 0x0040f80001137983 */ /* 0x001ea80000300800 */
[----:B------:R0:W-:Y:S04]  /*4c660*/  STL [R1+0x4018], R28 ;  /* 0x0040181c01007387 */ /* 0x0001e80000100800 */
[----:B0-----:R-:W2:Y:S04]  /*4c670*/  LDL.LU R28, [R1+0x1448] ;  /* 0x00144800011c7983 */ /* 0x001ea80000300800 */
[----:B--2---:R0:W-:Y:S04]  /*4c680*/  STL [R1+0x40ec], R28 ;  /* 0x0040ec1c01007387 */ /* 0x0041e80000100800 */
[----:B0-----:R-:W2:Y:S04]  /*4c690*/  LDL.LU R28, [R1+0x144c] ;  /* 0x00144c00011c7983 */ /* 0x001ea80000300800 */
[----:B--2---:R0:W-:Y:S04]  /*4c6a0*/  STL [R1+0x40f0], R28 ;  /* 0x0040f01c01007387 */ /* 0x0041e80000100800 */
[----:B0-----:R-:W2:Y:S01]  /*4c6b0*/  LDL.LU R28, [R1+0x1450] ;  /* 0x00145000011c7983 */ /* 0x001ea20000300800 */
[----:B------:R-:W-:-:S05]  /*4c6c0*/  LOP3.LUT R2, R2, 0x28, RZ, 0x3c, !PT ;  /* 0x0000002802027812 */ /* 0x000fca00078e3cff */
[----:B------:R-:W-:Y:S04]  /*4c6d0*/  STS.U8 [R2+UR4+0xa00], R19 ;  /* 0x000a001302007988 */ /* 0x000fe80008000004 */
        /* <DEDUP_REMOVED lines=25> */
[----:B------:R0:W-:Y:S04]  /*4c870*/  STS.U8 [R2+UR4+0x1b00], R10 ;  /* 0x001b000a02007988 */ /* 0x0001e80008000004 */
[----:B------:R0:W-:Y:S04]  /*4c880*/  STS.U8 [R2+UR4+0x1bc0], R9 ;  /* 0x001bc00902007988 */ /* 0x0001e80008000004 */
[----:B------:R1:W-:Y:S04]  /*4c890*/  STS.U8 [R2+UR4+0x1b80], R8 ;  /* 0x001b800802007988 */ /* 0x0003e80008000004 */
[----:B------:R1:W-:Y:S04]  /*4c8a0*/  STS.U8 [R2+UR4+0x2a00], R7 ;  /* 0x002a000702007988 */ /* 0x0003e80008000004 */
[----:B0-----:R-:W3:Y:S04]  /*4c8b0*/  LDL.LU R12, [R1+0x1254] ;  /* 0x00125400010c7983 */ /* 0x001ee80000300800 */
[----:B-1----:R-:W3:Y:S04]  /*4c8c0*/  LDL.LU R11, [R1+0x1250] ;  /* 0x00125000010b7983 */ /* 0x002ee80000300800 */
        /* <DEDUP_REMOVED lines=20> */
[----:B0-----:R-:W3:Y:S04]  /*4ca10*/  LDL.LU R20, [R1+0x1100] ;  /* 0x0011000001147983 */ /* 0x001ee80000300800 */
[----:B-1----:R-:W3:Y:S04]  /*4ca20*/  LDL.LU R22, [R1+0x10fc] ;  /* 0x0010fc0001167983 */ /* 0x002ee80000300800 */
[----:B------:R-:W3:Y:S04]  /*4ca30*/  LDL.LU R24, [R1+0x1018] ;  /* 0x0010180001187983 */ /* 0x000ee80000300800 */
[----:B------:R-:W3:Y:S04]  /*4ca40*/  LDL.LU R26, [R1+0x1014] ;  /* 0x00101400011a7983 */ /* 0x000ee80000300800 */
[----:B--2---:R0:W-:Y:S04]  /*4ca50*/  STS.U8 [R2+UR4+0x3a80], R28 ;  /* 0x003a801c02007988 */ /* 0x0041e80008000004 */
[----:B0-----:R-:W2:Y:S04]  /*4ca60*/  LDL.LU R28, [R1+0x40f4] ;  /* 0x0040f400011c7983 */ /* 0x001ea80000300800 */
[----:B--2---:R0:W-:Y:S04]  /*4ca70*/  STS.U8 [R2+UR4+0x3b40], R28 ;  /* 0x003b401c02007988 */ /* 0x0041e80008000004 */
[----:B0-----:R-:W2:Y:S04]  /*4ca80*/  LDL.LU R28, [R1+0x40f0] ;  /* 0x0040f000011c7983 */ /* 0x001ea80000300800 */
[----:B--2---:R0:W-:Y:S04]  /*4ca90*/  STS.U8 [R2+UR4+0x3b00], R28 ;  /* 0x003b001c02007988 */ /* 0x0041e80008000004 */
[----:B0-----:R-:W2:Y:S04]  /*4caa0*/  LDL.LU R28, [R1+0x40ec] ;  /* 0x0040ec00011c7983 */ /* 0x001ea80000300800 */
[----:B--2---:R0:W-:Y:S04]  /*4cab0*/  STS.U8 [R2+UR4+0x3bc0], R28 ;  /* 0x003bc01c02007988 */ /* 0x0041e80008000004 */
[----:B0-----:R-:W2:Y:S04]  /*4cac0*/  LDL.LU R28, [R1+0x1004] ;  /* 0x00100400011c7983 */ /* 0x001ea80000300800 */
[----:B--2---:R0:W-:Y:S04]  /*4cad0*/  STL [R1+0x40e0], R28 ;  /* 0x0040e01c01007387 */ /* 0x0041e80000100800 */
[----:B0-----:R-:W2:Y:S04]  /*4cae0*/  LDL.LU R28, [R1+0x1008] ;  /* 0x00100800011c7983 */ /* 0x001ea80000300800 */
[----:B--2---:R0:W-:Y:S04]  /*4caf0*/  STL [R1+0x40e4], R28 ;  /* 0x0040e41c01007387 */ /* 0x0041e80000100800 */
[----:B0-----:R-:W2:Y:S04]  /*4cb00*/  LDL.LU R28, [R1+0x100c] ;  /* 0x00100c00011c7983 */ /* 0x001ea80000300800 */
        /* <DEDUP_REMOVED lines=54> */
[----:B0-----:R-:W3:Y:S04]  /*4ce70*/  LDL.LU R24, [R1+0xcdc] ;  /* 0x000cdc0001187983 */ /* 0x001ee80000300800 */
[----:B-1----:R-:W3:Y:S04]  /*4ce80*/  LDL.LU R26, [R1+0x9d8] ;  /* 0x0009d800011a7983 */ /* 0x002ee80000300800 */
[----:B--2---:R0:W-:Y:S04]  /*4ce90*/  STS.U8 [R2+UR4+0x7ac0], R28 ;  /* 0x007ac01c02007988 */ /* 0x0041e80008000004 */
[----:B0-----:R-:W2:Y:S04]  /*4cea0*/  LDL.LU R28, [R1+0x40e8] ;  /* 0x0040e800011c7983 */ /* 0x001ea80000300800 */
[----:B--2---:R0:W-:Y:S04]  /*4ceb0*/  STS.U8 [R2+UR4+0x7a80], R28 ;  /* 0x007a801c02007988 */ /* 0x0041e80008000004 */
[----:B0-----:R-:W2:Y:S04]  /*4cec0*/  LDL.LU R28, [R1+0x40e4] ;  /* 0x0040e400011c7983 */ /* 0x001ea80000300800 */
[----:B--2---:R0:W-:Y:S04]  /*4ced0*/  STS.U8 [R2+UR4+0x7b40], R28 ;  /* 0x007b401c02007988 */ /* 0x0041e80008000004 */
[----:B0-----:R-:W2:Y:S04]  /*4cee0*/  LDL.LU R28, [R1+0x40e0] ;  /* 0x0040e000011c7983 */ /* 0x001ea80000300800 */
[----:B--2---:R-:W-:Y:S04]  /*4cef0*/  STS.U8 [R2+UR4+0x7b00], R28 ;  /* 0x007b001c02007988 */ /* 0x004fe80008000004 */
[----:B---3--:R-:W-:Y:S04]  /*4cf00*/  STS.U8 [R2+UR4+0x7bc0], R19 ;  /* 0x007bc01302007988 */ /* 0x008fe80008000004 */
[----:B----4-:R0:W-:Y:S04]  /*4cf10*/  STS.U8 [R2+UR4+0x7b80], R0 ;  /* 0x007b800002007988 */ /* 0x0101e80008000004 */
        /* <DEDUP_REMOVED lines=33> */
[----:B------:R0:W-:Y:S04]  /*4d130*/  STS.U8 [R2+UR4+0xab80], R22 ;  /* 0x00ab801602007988 */ /* 0x0001e80008000004 */
[----:B------:R-:W3:Y:S04]  /*4d140*/  LDL.LU R20, [R1+0x2f4] ;  /* 0x0002f40001147983 */ /* 0x000ee80000300800 */
[----:B------:R1:W-:Y:S04]  /*4d150*/  STS.U8 [R2+UR4+0xabc0], R24 ;  /* 0x00abc01802007988 */ /* 0x0003e80008000004 */
[----:B------:R1:W-:Y:S04]  /*4d160*/  STS.U8 [R2+UR4+0xba40], R26 ;  /* 0x00ba401a02007988 */ /* 0x0003e80008000004 */
[----:B0-----:R-:W3:Y:S04]  /*4d170*/  LDL.LU R22, [R1+0x2f0] ;  /* 0x0002f00001167983 */ /* 0x001ee80000300800 */
[----:B-1----:R-:W3:Y:S04]  /*4d180*/  LDL.LU R24, [R1+0x2ec] ;  /* 0x0002ec0001187983 */ /* 0x002ee80000300800 */
        /* <DEDUP_REMOVED lines=27> */
[----:B---3--:R1:W-:Y:S04]  /*4d340*/  STS.U8 [R2+UR4+0xbb00], R4 ;  /* 0x00bb000402007988 */ /* 0x0083e80008000004 */
[----:B----4-:R2:W-:Y:S04]  /*4d350*/  STS.U8 [R2+UR4+0xbbc0], R3 ;  /* 0x00bbc00302007988 */ /* 0x0105e80008000004 */
[----:B------:R3:W-:Y:S04]  /*4d360*/  STS.U8 [R2+UR4+0xbb80], R16 ;  /* 0x00bb801002007988 */ /* 0x0007e80008000004 */
[----:B------:R4:W-:Y:S04]  /*4d370*/  STS.U8 [R2+UR4+0xca00], R18 ;  /* 0x00ca001202007988 */ /* 0x0009e80008000004 */
[----:B------:R2:W-:Y:S04]  /*4d380*/  STS.U8 [R2+UR4+0xca40], R20 ;  /* 0x00ca401402007988 */ /* 0x0005e80008000004 */
[----:B0-----:R-:W4:Y:S04]  /*4d390*/  LDL.LU R0, [R1+0x40d0] ;  /* 0x0040d00001007983 */ /* 0x001f280000300800 */
[----:B-1----:R-:W4:Y:S04]  /*4d3a0*/  LDL.LU R4, [R1+0x40cc] ;  /* 0x0040cc0001047983 */ /* 0x002f280000300800 */
[----:B--2---:R-:W2:Y:S04]  /*4d3b0*/  LDL.LU R3, [R1+0x40c8] ;  /* 0x0040c80001037983 */ /* 0x004ea80000300800 */
[----:B---3--:R-:W3:Y:S04]  /*4d3c0*/  LDL.LU R16, [R1+0x40c4] ;  /* 0x0040c40001107983 */ /* 0x008ee80000300800 */
[----:B----4-:R-:W4:Y:S04]  /*4d3d0*/  LDL.LU R18, [R1+0x40c0] ;  /* 0x0040c00001127983 */ /* 0x010f280000300800 */
[----:B------:R-:W2:Y:S04]  /*4d3e0*/  LDL.LU R20, [R1+0x40bc] ;  /* 0x0040bc0001147983 */ /* 0x000ea80000300800 */
[----:B------:R0:W-:Y:S04]  /*4d3f0*/  STS.U8 [R2+UR4+0xca80], R22 ;  /* 0x00ca801602007988 */ /* 0x0001e80008000004 */
[----:B------:R1:W-:Y:S04]  /*4d400*/  STS.U8 [R2+UR4+0xcac0], R24 ;  /* 0x00cac01802007988 */ /* 0x0003e80008000004 */
[----:B------:R1:W-:Y:S04]  /*4d410*/  STS.U8 [R2+UR4+0xcb00], R26 ;  /* 0x00cb001a02007988 */ /* 0x0003e80008000004 */
[----:B------:R1:W-:Y:S04]  /*4d420*/  STS.U8 [R2+UR4+0xcb40], R28 ;  /* 0x00cb401c02007988 */ /* 0x0003e80008000004 */
[----:B0-----:R-:W2:Y:S04]  /*4d430*/  LDL.LU R22, [R1+0x40b8] ;  /* 0x0040b80001167983 */ /* 0x001ea80000300800 */
[----:B-1----:R-:W2:Y:S04]  /*4d440*/  LDL.LU R24, [R1+0x40b4] ;  /* 0x0040b40001187983 */ /* 0x002ea80000300800 */
[----:B------:R-:W2:Y:S04]  /*4d450*/  LDL.LU R26, [R1+0x40b0] ;  /* 0x0040b000011a7983 */ /* 0x000ea80000300800 */
[----:B------:R-:W2:Y:S04]  /*4d460*/  LDL.LU R28, [R1+0x1728] ;  /* 0x00172800011c7983 */ /* 0x000ea80000300800 */
        /* <DEDUP_REMOVED lines=17> */
[----:B------:R1:W-:Y:S01]  /*4d580*/  STS.U8 [R2+UR4+0xebc0], R5 ;  /* 0x00ebc00502007988 */ /* 0x0003e20008000004 */
[----:B------:R-:W-:-:S03]  /*4d590*/  LOP3.LUT R0, R0, 0x3f, RZ, 0xc0, !PT ;  /* 0x0000003f00007812 */ /* 0x000fc600078ec0ff */
[----:B--2---:R2:W-:Y:S04]  /*4d5a0*/  STL [R1+0x40ac], R28 ;  /* 0x0040ac1c01007387 */ /* 0x0045e80000100800 */
        /* <DEDUP_REMOVED lines=15> */
[----:B--2---:R-:W-:-:S03]  /*4d6a0*/  LOP3.LUT R28, R0, 0x28, RZ, 0x3c, !PT ;  /* 0x00000028001c7812 */ /* 0x004fc600078e3cff */
[----:B------:R-:W2:Y:S04]  /*4d6b0*/  LDL.LU R8, [R1+0x1524] ;  /* 0x0015240001087983 */ /* 0x000ea80000300800 */
[----:B------:R-:W2:Y:S04]  /*4d6c0*/  LDL.LU R7, [R1+0x1440] ;  /* 0x0014400001077983 */ /* 0x000ea80000300800 */
[----:B------:R-:W2:Y:S04]  /*4d6d0*/  LDL.LU R6, [R1+0x143c] ;  /* 0x00143c0001067983 */ /* 0x000ea80000300800 */
[----:B------:R-:W2:Y:S04]  /*4d6e0*/  LDL.LU R5, [R1+0x1438] ;  /* 0x0014380001057983 */ /* 0x000ea80000300800 */
[----:B------:R-:W-:Y:S04]  /*4d6f0*/  STS.U8 [R28+UR4+0xfa40], R26 ;  /* 0x00fa401a1c007988 */ /* 0x000fe80008000004 */
[----:B------:R0:W-:Y:S04]  /*4d700*/  STL [R1+0x401c], R26 ;  /* 0x00401c1a01007387 */ /* 0x0001e80000100800 */
[----:B------:R-:W-:Y:S04]  /*4d710*/  STS.U8 [R28+UR4+0xfa00], R24 ;  /* 0x00fa00181c007988 */ /* 0x000fe80008000004 */
[----:B------:R-:W-:Y:S04]  /*4d720*/  STS.U8 [R28+UR4+0xfac0], R22 ;  /* 0x00fac0161c007988 */ /* 0x000fe80008000004 */
[----:B------:R-:W-:Y:S04]  /*4d730*/  STS.U8 [R28+UR4+0xfa80], R20 ;  /* 0x00fa80141c007988 */ /* 0x000fe80008000004 */
[----:B0-----:R-:W2:Y:S04]  /*4d740*/  LDL.LU R26, [R1+0x172c] ;  /* 0x00172c00011a7983 */ /* 0x001ea80000300800 */
[----:B------:R0:W-:Y:S04]  /*4d750*/  STL [R1+0x4020], R24 ;  /* 0x0040201801007387 */ /* 0x0001e80000100800 */
[----:B----4-:R-:W-:Y:S04]  /*4d760*/  STS.U8 [R28+UR4+0xfb40], R18 ;  /* 0x00fb40121c007988 */ /* 0x010fe80008000004 */
[----:B---3--:R-:W-:Y:S04]  /*4d770*/  STS.U8 [R28+UR4+0xfb00], R16 ;  /* 0x00fb00101c007988 */ /* 0x008fe80008000004 */
[----:B0-----:R-:W3:Y:S04]  /*4d780*/  LDL.LU R24, [R1+0x1730] ;  /* 0x0017300001187983 */ /* 0x001ee80000300800 */
[----:B------:R0:W-:Y:S04]  /*4d790*/  STL [R1+0x4024], R22 ;  /* 0x0040241601007387 */ /* 0x0001e80000100800 */
[----:B------:R-:W-:Y:S04]  /*4d7a0*/  STS.U8 [R28+UR4+0xfbc0], R3 ;  /* 0x00fbc0031c007988 */ /* 0x000fe80008000004 */
[----:B------:R-:W-:Y:S04]  /*4d7b0*/  STS.U8 [R28+UR4+0xfb80], R4 ;  /* 0x00fb80041c007988 */ /* 0x000fe80008000004 */
[----:B0-----:R-:W4:Y:S04]  /*4d7c0*/  LDL.LU R22, [R1+0x1734] ;  /* 0x0017340001167983 */ /* 0x001f280000300800 */
        /* <DEDUP_REMOVED lines=8> */
[----:B------:R-:W2:Y:S04]  /*4d850*/  LDL.LU R28, [R1+0x40ac] ;  /* 0x0040ac00011c7983 */ /* 0x000ea80000300800 */
[----:B------:R-:W2:Y:S04]  /*4d860*/  LDL.LU R4, [R1+0x1428] ;  /* 0x0014280001047983 */ /* 0x000ea80000300800 */
[----:B--2---:R0:W-:Y:S04]  /*4d870*/  STL [R1+0x40a0], R4 ;  /* 0x0040a00401007387 */ /* 0x0041e80000100800 */
[----:B0-----:R-:W2:Y:S04]  /*4d880*/  LDL.LU R4, [R1+0x142c] ;  /* 0x00142c0001047983 */ /* 0x001ea80000300800 */
[----:B--2---:R0:W-:Y:S04]  /*4d890*/  STL [R1+0x40a4], R4 ;  /* 0x0040a40401007387 */ /* 0x0041e80000100800 */
[----:B0-----:R-:W2:Y:S01]  /*4d8a0*/  LDL.LU R4, [R1+0x1430] ;  /* 0x0014300001047983 */ /* 0x001ea20000300800 */
[----:B------:R-:W-:-:S05]  /*4d8b0*/  LOP3.LUT R0, R0, 0x30, RZ, 0x3c, !PT ;  /* 0x0000003000007812 */ /* 0x000fca00078e3cff */
[----:B------:R-:W-:Y:S04]  /*4d8c0*/  STS.U8 [R0+UR4+0xc00], R3 ;  /* 0x000c000300007988 */ /* 0x000fe80008000004 */
[----:B------:R-:W-:Y:S04]  /*4d8d0*/  STS.U8 [R0+UR4+0xc40], R16 ;  /* 0x000c401000007988 */ /* 0x000fe80008000004 */
[----:B------:R-:W-:Y:S04]  /*4d8e0*/  STS.U8 [R0+UR4+0xc80], R18 ;  /* 0x000c801200007988 */ /* 0x000fe80008000004 */
[----:B------:R-:W-:Y:S04]  /*4d8f0*/  STS.U8 [R0+UR4+0xcc0], R20 ;  /* 0x000cc01400007988 */ /* 0x000fe80008000004 */
[----:B----4-:R-:W-:Y:S04]  /*4d900*/  STS.U8 [R0+UR4+0xd00], R22 ;  /* 0x000d001600007988 */ /* 0x010fe80008000004 */
[----:B---3--:R-:W-:Y:S04]  /*4d910*/  STS.U8 [R0+UR4+0xd40], R24 ;  /* 0x000d401800007988 */ /* 0x008fe80008000004 */
        /* <DEDUP_REMOVED lines=207> */
[----:B0-----:R-:W2:Y:S04]  /*4e610*/  LDL.LU R7, [R1+0x406c] ;  /* 0x00406c0001077983 */ /* 0x001ea80000300800 */
[----:B-1----:R-:W2:Y:S04]  /*4e620*/  LDL.LU R6, [R1+0x4068] ;  /* 0x0040680001067983 */ /* 0x002ea80000300800 */
[----:B------:R-:W2:Y:S04]  /*4e630*/  LDL.LU R5, [R1+0x4064] ;  /* 0x0040640001057983 */ /* 0x000ea80000300800 */
        /* <DEDUP_REMOVED lines=22> */
[----:B------:R-:W-:Y:S04]  /*4e7a0*/  STS.U8 [R0+UR4+0xfc80], R8 ;  /* 0x00fc800800007988 */ /* 0x000fe80008000004 */
[----:B----4-:R0:W-:Y:S04]  /*4e7b0*/  STS.U8 [R0+UR4+0xfd40], R9 ;  /* 0x00fd400900007988 */ /* 0x0101e80008000004 */
[----:B------:R-:W-:Y:S04]  /*4e7c0*/  STL [R1+0x4038], R6 ;  /* 0x0040380601007387 */ /* 0x000fe80000100800 */
[----:B------:R-:W-:Y:S04]  /*4e7d0*/  STL [R1+0x403c], R7 ;  /* 0x00403c0701007387 */ /* 0x000fe80000100800 */
[----:B------:R-:W-:Y:S04]  /*4e7e0*/  STL [R1+0x4040], R8 ;  /* 0x0040400801007387 */ /* 0x000fe80000100800 */
[----:B------:R1:W-:Y:S01]  /*4e7f0*/  STL [R1+0x4044], R9 ;  /* 0x0040440901007387 */ /* 0x0003e20000100800 */
[----:B0-----:R-:W-:-:S05]  /*4e800*/  LOP3.LUT R0, R19, 0x38, RZ, 0x3c, !PT ;  /* 0x0000003813007812 */ /* 0x001fca00078e3cff */
[----:B------:R0:W-:Y:S04]  /*4e810*/  STL [R1+0x4060], R0 ;  /* 0x0040600001007387 */ /* 0x0001e80000100800 */
[----:B-1----:R-:W2:Y:S04]  /*4e820*/  LDL.LU R9, [R1+0x171c] ;  /* 0x00171c0001097983 */ /* 0x002ea80000300800 */
[----:B------:R-:W4:Y:S04]  /*4e830*/  LDL.LU R8, [R1+0x1718] ;  /* 0x0017180001087983 */ /* 0x000f280000300800 */
        /* <DEDUP_REMOVED lines=19> */
[----:B0-----:R-:W-:-:S03]  /*4e970*/  LOP3.LUT R0, R19, 0x30, RZ, 0x3c, !PT ;  /* 0x0000003013007812 */ /* 0x001fc600078e3cff */
[----:B------:R-:W2:Y:S04]  /*4e980*/  LDL.LU R13, [R1+0x1504] ;  /* 0x00150400010d7983 */ /* 0x000ea80000300800 */
[----:B------:R-:W2:Y:S04]  /*4e990*/  LDL.LU R23, [R1+0x1420] ;  /* 0x0014200001177983 */ /* 0x000ea80000300800 */
[----:B------:R-:W2:Y:S04]  /*4e9a0*/  LDL.LU R21, [R1+0x141c] ;  /* 0x00141c0001157983 */ /* 0x000ea80000300800 */
[----:B------:R-:W2:Y:S04]  /*4e9b0*/  LDL.LU R19, [R1+0x1418] ;  /* 0x0014180001137983 */ /* 0x000ea80000300800 */
[----:B---3--:R-:W-:Y:S04]  /*4e9c0*/  STS.U8 [R0+UR4+0xfd00], R10 ;  /* 0x00fd000a00007988 */ /* 0x008fe80008000004 */
[----:B------:R0:W-:Y:S04]  /*4e9d0*/  STL [R1+0x4048], R10 ;  /* 0x0040480a01007387 */ /* 0x0001e80000100800 */
[----:B------:R-:W-:Y:S04]  /*4e9e0*/  STS.U8 [R0+UR4+0xfdc0], R11 ;  /* 0x00fdc00b00007988 */ /* 0x000fe80008000004 */
[----:B------:R-:W-:Y:S04]  /*4e9f0*/  STS.U8 [R0+UR4+0xfd80], R12 ;  /* 0x00fd800c00007988 */ /* 0x000fe80008000004 */
[----:B0-----:R-:W3:Y:S04]  /*4ea00*/  LDL.LU R10, [R1+0x1720] ;  /* 0x00172000010a7983 */ /* 0x001ee80000300800 */
[----:B------:R0:W-:Y:S04]  /*4ea10*/  STL [R1+0x404c], R11 ;  /* 0x00404c0b01007387 */ /* 0x0001e80000100800 */
[----:B0-----:R-:W2:Y:S04]  /*4ea20*/  LDL.LU R11, [R1+0x1724] ;  /* 0x00172400010b7983 */ /* 0x001ea80000300800 */
[----:B------:R-:W2:Y:S04]  /*4ea30*/  LDL.LU R0, [R1+0x4060] ;  /* 0x0040600001007983 */ /* 0x000ea80000300800 */
[----:B------:R-:W-:Y:S04]  /*4ea40*/  STL [R1+0x4050], R12 ;  /* 0x0040500c01007387 */ /* 0x000fe80000100800 */
[----:B--2---:R-:W-:Y:S04]  /*4ea50*/  STS.U8 [R0+UR4+0xe00], R11 ;  /* 0x000e000b00007988 */ /* 0x004fe80008000004 */
[----:B---3--:R-:W-:Y:S04]  /*4ea60*/  STS.U8 [R0+UR4+0xe40], R10 ;  /* 0x000e400a00007988 */ /* 0x008fe80008000004 */
[----:B------:R-:W-:Y:S04]  /*4ea70*/  STS.U8 [R0+UR4+0xe80], R9 ;  /* 0x000e800900007988 */ /* 0x000fe80008000004 */
        /* <DEDUP_REMOVED lines=20> */
[----:B------:R1:W-:Y:S04]  /*4ebc0*/  STS.U8 [R0+UR4+0x2fc0], R13 ;  /* 0x002fc00d00007988 */ /* 0x0003e80008000004 */
[----:B0-----:R-:W2:Y:S04]  /*4ebd0*/  LDL.LU R17, [R1+0x1414] ;  /* 0x0014140001117983 */ /* 0x001ea80000300800 */
[----:B-1----:R-:W3:Y:S04]  /*4ebe0*/  LDL.LU R13, [R1+0x1410] ;  /* 0x00141000010d7983 */ /* 0x002ee80000300800 */
[----:B------:R-:W4:Y:S04]  /*4ebf0*/  LDL.LU R12, [R1+0x1408] ;  /* 0x00140800010c7983 */ /* 0x000f280000300800 */
        /* <DEDUP_REMOVED lines=30> */
[----:B------:R-:W2:Y:S04]  /*4ede0*/  LDL.LU R23, [R1+0x10bc] ;  /* 0x0010bc0001177983 */ /* 0x000ea80000300800 */
[----:B---3--:R1:W-:Y:S04]  /*4edf0*/  STS.U8 [R0+UR4+0x3f40], R13 ;  /* 0x003f400d00007988 */ /* 0x0083e80008000004 */
[----:B0-----:R-:W3:Y:S04]  /*4ee00*/  LDL.LU R17, [R1+0xfd8] ;  /* 0x000fd80001117983 */ /* 0x001ee80000300800 */
[----:B-1----:R-:W2:Y:S04]  /*4ee10*/  LDL.LU R13, [R1+0xfd4] ;  /* 0x000fd400010d7983 */ /* 0x002ea80000300800 */
        /* <DEDUP_REMOVED lines=26> */
[----:B0-----:R-:W4:Y:S04]  /*4efc0*/  LDL.LU R21, [R1+0xfd0] ;  /* 0x000fd00001157983 */ /* 0x001f280000300800 */
[----:B-1----:R-:W4:Y:S04]  /*4efd0*/  LDL.LU R19, [R1+0xfcc] ;  /* 0x000fcc0001137983 */ /* 0x002f280000300800 */
[----:B------:R-:W4:Y:S04]  /*4efe0*/  LDL.LU R12, [R1+0xfc4] ;  /* 0x000fc400010c7983 */ /* 0x000f280000300800 */
[----:B------:R-:W-:Y:S04]  /*4eff0*/  STS.U8 [R0+UR4+0x6f80], R25 ;  /* 0x006f801900007988 */ /* 0x000fe80008000004 */
[----:B--2---:R-:W-:Y:S04]  /*4f000*/  STS.U8 [R0+UR4+0x6fc0], R23 ;  /* 0x006fc01700007988 */ /* 0x004fe80008000004 */
[----:B---3--:R-:W-:Y:S04]  /*4f010*/  STS.U8 [R0+UR4+0x7e40], R17 ;  /* 0x007e401100007988 */ /* 0x008fe80008000004 */
[----:B------:R-:W-:Y:S04]  /*4f020*/  STS.U8 [R0+UR4+0x7e00], R13 ;  /* 0x007e000d00007988 */ /* 0x000fe80008000004 */
[----:B----4-:R0:W-:Y:S04]  /*4f030*/  STL [R1+0x4058], R12 ;  /* 0x0040580c01007387 */ /* 0x0101e80000100800 */
        /* <DEDUP_REMOVED lines=88> */
[----:B--2---:R2:W-:Y:S04]  /*4f5c0*/  STS.U8 [R0+UR4+0xbe00], R17 ;  /* 0x00be001100007988 */ /* 0x0045e80008000004 */
[----:B---3--:R3:W-:Y:S04]  /*4f5d0*/  STS.U8 [R0+UR4+0xbec0], R13 ;  /* 0x00bec00d00007988 */ /* 0x0087e80008000004 */
[----:B0-----:R-:W4:Y:S04]  /*4f5e0*/  LDL.LU R21, [R1+0xa8] ;  /* 0x0000a80001157983 */ /* 0x001f280000300800 */
[----:B-1----:R-:W4:Y:S04]  /*4f5f0*/  LDL.LU R19, [R1+0xa4] ;  /* 0x0000a40001137983 */ /* 0x002f280000300800 */
[----:B--2---:R-:W2:Y:S04]  /*4f600*/  LDL.LU R17, [R1+0xa0] ;  /* 0x0000a00001117983 */ /* 0x004ea80000300800 */
[----:B---3--:R-:W3:Y:S04]  /*4f610*/  LDL.LU R13, [R1+0x9c] ;  /* 0x00009c00010d7983 */ /* 0x008ee80000300800 */
[----:B----4-:R0:W-:Y:S04]  /*4f620*/  STS.U8 [R0+UR4+0xbe80], R12 ;  /* 0x00be800c00007988 */ /* 0x0101e80008000004 */
[----:B0-----:R-:W4:Y:S04]  /*4f630*/  LDL.LU R12, [R1+0x4054] ;  /* 0x00405400010c7983 */ /* 0x001f280000300800 */
[----:B----4-:R0:W-:Y:S04]  /*4f640*/  STS.U8 [R0+UR4+0xbf40], R12 ;  /* 0x00bf400c00007988 */ /* 0x0101e80008000004 */
[----:B------:R1:W-:Y:S04]  /*4f650*/  STS.U8 [R0+UR4+0xbf00], R11 ;  /* 0x00bf000b00007988 */ /* 0x0003e80008000004 */
[----:B------:R4:W-:Y:S04]  /*4f660*/  STS.U8 [R0+UR4+0xbfc0], R10 ;  /* 0x00bfc00a00007988 */ /* 0x0009e80008000004 */
[----:B------:R0:W-:Y:S04]  /*4f670*/  STS.U8 [R0+UR4+0xbf80], R9 ;  /* 0x00bf800900007988 */ /* 0x0001e80008000004 */
[----:B------:R0:W-:Y:S04]  /*4f680*/  STS.U8 [R0+UR4+0xce00], R8 ;  /* 0x00ce000800007988 */ /* 0x0001e80008000004 */
[----:B------:R1:W-:Y:S04]  /*4f690*/  STS.U8 [R0+UR4+0xce40], R7 ;  /* 0x00ce400700007988 */ /* 0x0003e80008000004 */
[----:B------:R2:W-:Y:S04]  /*4f6a0*/  STS.U8 [R0+UR4+0xce80], R6 ;  /* 0x00ce800600007988 */ /* 0x0005e80008000004 */
[----:B0-----:R-:W3:Y:S04]  /*4f6b0*/  LDL.LU R12, [R1+0x4050] ;  /* 0x00405000010c7983 */ /* 0x001ee80000300800 */
[----:B-1----:R-:W3:Y:S04]  /*4f6c0*/  LDL.LU R11, [R1+0x404c] ;  /* 0x00404c00010b7983 */ /* 0x002ee80000300800 */
[----:B----4-:R-:W4:Y:S04]  /*4f6d0*/  LDL.LU R10, [R1+0x4048] ;  /* 0x00404800010a7983 */ /* 0x010f280000300800 */
[----:B------:R-:W4:Y:S04]  /*4f6e0*/  LDL.LU R9, [R1+0x4044] ;  /* 0x0040440001097983 */ /* 0x000f280000300800 */
[----:B------:R-:W4:Y:S04]  /*4f6f0*/  LDL.LU R8, [R1+0x4040] ;  /* 0x0040400001087983 */ /* 0x000f280000300800 */
[----:B------:R-:W4:Y:S04]  /*4f700*/  LDL.LU R7, [R1+0x403c] ;  /* 0x00403c0001077983 */ /* 0x000f280000300800 */
[----:B------:R0:W-:Y:S04]  /*4f710*/  STS.U8 [R0+UR4+0xcec0], R3 ;  /* 0x00cec00300007988 */ /* 0x0001e80008000004 */
        /* <DEDUP_REMOVED lines=8> */
[----:B------:R-:W2:Y:S04]  /*4f7a0*/  LDL.LU R18, [R1+0x402c] ;  /* 0x00402c0001127983 */ /* 0x000ea80000300800 */
[----:B------:R0:W-:Y:S04]  /*4f7b0*/  STS.U8 [R0+UR4+0xde00], R26 ;  /* 0x00de001a00007988 */ /* 0x0001e80008000004 */
[----:B------:R-:W2:Y:S04]  /*4f7c0*/  LDL.LU R20, [R1+0x4028] ;  /* 0x0040280001147983 */ /* 0x000ea80000300800 */
[----:B------:R-:W2:Y:S04]  /*4f7d0*/  LDL.LU R22, [R1+0x4024] ;  /* 0x0040240001167983 */ /* 0x000ea80000300800 */
[----:B------:R-:W2:Y:S04]  /*4f7e0*/  LDL.LU R24, [R1+0x4020] ;  /* 0x0040200001187983 */ /* 0x000ea80000300800 */
[----:B------:R1:W-:Y:S04]  /*4f7f0*/  STS.U8 [R0+UR4+0xdec0], R28 ;  /* 0x00dec01c00007988 */ /* 0x0003e80008000004 */
[----:B------:R0:W-:Y:S04]  /*4f800*/  STS.U8 [R0+UR4+0xde80], R2 ;  /* 0x00de800200007988 */ /* 0x0001e80008000004 */
[----:B------:R1:W-:Y:S04]  /*4f810*/  STS.U8 [R0+UR4+0xdf40], R14 ;  /* 0x00df400e00007988 */ /* 0x0003e80008000004 */
[----:B------:R1:W-:Y:S04]  /*4f820*/  STS.U8 [R0+UR4+0xdf00], R29 ;  /* 0x00df001d00007988 */ /* 0x0003e80008000004 */
[----:B0-----:R-:W2:Y:S04]  /*4f830*/  LDL.LU R26, [R1+0x401c] ;  /* 0x00401c00011a7983 */ /* 0x001ea80000300800 */
[----:B------:R0:W-:Y:S04]  /*4f840*/  STS.U8 [R0+UR4+0xdfc0], R15 ;  /* 0x00dfc00f00007988 */ /* 0x0001e80008000004 */
[----:B-1----:R-:W2:Y:S04]  /*4f850*/  LDL.LU R28, [R1+0x4018] ;  /* 0x00401800011c7983 */ /* 0x002ea80000300800 */
[----:B------:R-:W2:Y:S04]  /*4f860*/  LDL.LU R2, [R1+0x4014] ;  /* 0x0040140001027983 */ /* 0x000ea80000300800 */
[----:B------:R1:W-:Y:S04]  /*4f870*/  STS.U8 [R0+UR4+0xdf80], R27 ;  /* 0x00df801b00007988 */ /* 0x0003e80008000004 */
[----:B------:R-:W2:Y:S04]  /*4f880*/  LDL.LU R14, [R1+0x4010] ;  /* 0x00401000010e7983 */ /* 0x000ea80000300800 */
[----:B------:R-:W2:Y:S04]  /*4f890*/  LDL.LU R29, [R1+0x400c] ;  /* 0x00400c00011d7983 */ /* 0x000ea80000300800 */
[----:B------:R1:W-:Y:S04]  /*4f8a0*/  STS.U8 [R0+UR4+0xee00], R5 ;  /* 0x00ee000500007988 */ /* 0x0003e80008000004 */
[----:B------:R1:W-:Y:S04]  /*4f8b0*/  STS.U8 [R0+UR4+0xee40], R4 ;  /* 0x00ee400400007988 */ /* 0x0003e80008000004 */
[----:B0-----:R-:W2:Y:S04]  /*4f8c0*/  LDL.LU R15, [R1+0x4008] ;  /* 0x00400800010f7983 */ /* 0x001ea80000300800 */
[----:B-1----:R-:W2:Y:S04]  /*4f8d0*/  LDL.LU R27, [R1+0x4004] ;  /* 0x00400400011b7983 */ /* 0x002ea80000300800 */
[----:B------:R0:W-:Y:S04]  /*4f8e0*/  STS.U8 [R0+UR4+0xee80], R25 ;  /* 0x00ee801900007988 */ /* 0x0001e80008000004 */
[----:B------:R1:W-:Y:S04]  /*4f8f0*/  STS.U8 [R0+UR4+0xeec0], R23 ;  /* 0x00eec01700007988 */ /* 0x0003e80008000004 */
[----:B------:R0:W-:Y:S04]  /*4f900*/  STS.U8 [R0+UR4+0xef00], R21 ;  /* 0x00ef001500007988 */ /* 0x0001e80008000004 */
[----:B------:R-:W2:Y:S04]  /*4f910*/  LDL R5, [R1+0x3c04] ;  /* 0x003c040001057983 */ /* 0x000ea80000100800 */
[----:B------:R-:W2:Y:S04]  /*4f920*/  LDL R4, [R1+0x3c08] ;  /* 0x003c080001047983 */ /* 0x000ea80000100800 */
[----:B------:R3:W-:Y:S04]  /*4f930*/  STS.U8 [R0+UR4+0xef40], R19 ;  /* 0x00ef401300007988 */ /* 0x0007e80008000004 */
[----:B0-----:R-:W2:Y:S04]  /*4f940*/  LDL.LU R25, [R1+0x4000] ;  /* 0x0040000001197983 */ /* 0x001ea80000300800 */
[----:B-1----:R-:W2:Y:S04]  /*4f950*/  LDL.LU R23, [R1+0x3ffc] ;  /* 0x003ffc0001177983 */ /* 0x002ea80000300800 */
[----:B------:R-:W2:Y:S04]  /*4f960*/  LDL.LU R21, [R1+0x3ff8] ;  /* 0x003ff80001157983 */ /* 0x000ea80000300800 */
[----:B------:R0:W-:Y:S04]  /*4f970*/  STS.U8 [R0+UR4+0xef80], R17 ;  /* 0x00ef801100007988 */ /* 0x0001e80008000004 */
[----:B---3--:R1:W-:Y:S04]  /*4f980*/  STS.U8 [R0+UR4+0xefc0], R13 ;  /* 0x00efc00d00007988 */ /* 0x0083e80008000004 */
[----:B------:R-:W3:Y:S04]  /*4f990*/  LDL.LU R19, [R1+0x3ff4] ;  /* 0x003ff40001137983 */ /* 0x000ee80000300800 */
[----:B0-----:R-:W2:Y:S04]  /*4f9a0*/  LDL.LU R17, [R1+0x3ff0] ;  /* 0x003ff00001117983 */ /* 0x001ea80000300800 */
[----:B-1----:R-:W2:Y:S04]  /*4f9b0*/  LDL.LU R13, [R1+0x3fec] ;  /* 0x003fec00010d7983 */ /* 0x002ea80000300800 */
[----:B--2---:R-:W-:Y:S04]  /*4f9c0*/  STS.U8 [R0+UR4+0xfe40], R13 ;  /* 0x00fe400d00007988 */ /* 0x004fe80008000004 */
[----:B------:R-:W-:Y:S04]  /*4f9d0*/  STS.U8 [R0+UR4+0xfe00], R17 ;  /* 0x00fe001100007988 */ /* 0x000fe80008000004 */
[----:B---3--:R-:W-:Y:S04]  /*4f9e0*/  STS.U8 [R0+UR4+0xfec0], R19 ;  /* 0x00fec01300007988 */ /* 0x008fe80008000004 */
[----:B------:R-:W-:Y:S04]  /*4f9f0*/  STS.U8 [R0+UR4+0xfe80], R21 ;  /* 0x00fe801500007988 */ /* 0x000fe80008000004 */
[----:B------:R-:W-:Y:S04]  /*4fa00*/  STS.U8 [R0+UR4+0xff40], R23 ;  /* 0x00ff401700007988 */ /* 0x000fe80008000004 */
[----:B------:R-:W-:Y:S04]  /*4fa10*/  STS.U8 [R0+UR4+0xff00], R25 ;  /* 0x00ff001900007988 */ /* 0x000fe80008000004 */
[----:B------:R-:W-:Y:S04]  /*4fa20*/  STS.U8 [R0+UR4+0xffc0], R27 ;  /* 0x00ffc01b00007988 */ /* 0x000fe80008000004 */
[----:B------:R0:W-:Y:S04]  /*4fa30*/  STS.U8 [R0+UR4+0xff80], R29 ;  /* 0x00ff801d00007988 */ /* 0x0001e80008000004 */
[----:B0-----:R-:W2:Y:S01]  /*4fa40*/  LDL.LU R0, [R1+0x3fe8] ;  /* 0x003fe80001007983 */ /* 0x001ea20000300800 */
[----:B------:R-:W-:Y:S01]  /*4fa50*/  PRMT R3, RZ, 0x7610, R3 ;  /* 0x00007610ff037816 */ /* 0x000fe20000000003 */
[----:B------:R-:W-:Y:S01]  /*4fa60*/  BAR.SYNC.DEFER_BLOCKING 0x0 ;  /* 0x0000000000007b1d */ /* 0x000fe20000010000 */
[----:B--2---:R-:W-:-:S05]  /*4fa70*/  PRMT R0, RZ, 0x7610, R0 ;  /* 0x00007610ff007816 */ /* 0x004fca0000000000 */
[----:B------:R0:W-:Y:S04]  /*4fa80*/  STL.S16 [R1+0x1c8], R0 ;  /* 0x0001c80001007387 */ /* 0x0001e80000100600 */
[----:B0-----:R-:W2:Y:S04]  /*4fa90*/  LDL.LU R0, [R1+0x3fe4] ;  /* 0x003fe40001007983 */ /* 0x001ea80000300800 */
[----:B------:R0:W-:Y:S04]  /*4faa0*/  STL [R1+0x7770], R3 ;  /* 0x0077700301007387 */ /* 0x0001e80000100800 */
[----:B0-----:R-:W3:Y:S04]  /*4fab0*/  LDL R3, [R1+0x1c8] ;  /* 0x0001c80001037983 */ /* 0x001ee80000100800 */
        /* <DEDUP_REMOVED lines=44> */
[----:B---3--:R-:W3:Y:S04]  /*4fd80*/  @!P2 LDG.E.U8 R3, desc[UR28][R4.64] ;  /* 0x0000001c0403a981 */ /* 0x008ee8000c1e1100 */
        /* <DEDUP_REMOVED lines=24> */
[----:B----4-:R-:W-:Y:S04]  /*4ff10*/  STL [R1+0x765c], R7 ;  /* 0x00765c0701007387 */ /* 0x010fe80000100800 */
        /* <DEDUP_REMOVED lines=17> */
[----:B--2---:R-:W-:Y:S04]  /*50030*/  STL [R1+0x7614], R0 ;  /* 0x0076140001007387 */ /* 0x004fe80000100800 */
[----:B---3--:R0:W-:Y:S04]  /*50040*/  @!P2 STL [R1+0x1c8], R3 ;  /* 0x0001c8030100a387 */ /* 0x0081e80000100800 */
[----:B0-----:R-:W2:Y:S04]  /*50050*/  LDL.LU R3, [R1+0x7770] ;  /* 0x0077700001037983 */ /* 0x001ea80000300800 */
[----:B------:R-:W3:Y:S04]  /*50060*/  LDL R4, [R1+0x3be0] ;  /* 0x003be00001047983 */ /* 0x000ee80000100800 */
[----:B------:R-:W3:Y:S02]  /*50070*/  LDL R5, [R1+0x3bf8] ;  /* 0x003bf80001057983 */ /* 0x000ee40000100800 */
[----:B---3--:R-:W-:-:S04]  /*50080*/  @!P0 LOP3.LUT R5, R5, R4, RZ, 0x3c, !PT ;  /* 0x0000000405058212 */ /* 0x008fc800078e3cff */
[----:B------:R-:W-:-:S04]  /*50090*/  @!P0 LOP3.LUT R4, R5, R4, RZ, 0x3c, !PT ;  /* 0x0000000405048212 */ /* 0x000fc800078e3cff */
[----:B------:R-:W-:-:S05]  /*500a0*/  @!P0 LOP3.LUT R5, R5, R4, RZ, 0x3c, !PT ;  /* 0x0000000405058212 */ /* 0x000fca00078e3cff */
[----:B--2---:R0:W2:Y:S04]  /*500b0*/  @!P0 LDG.E.U8 R3, desc[UR28][R4.64] ;  /* 0x0000001c04038981 */ /* 0x0040a8000c1e1100 */
[----:B------:R-:W0:Y:S04]  /*500c0*/  LDL R4, [R1+0x3be4] ;  /* 0x003be40001047983 */ /* 0x000e280000100800 */
[----:B------:R-:W0:Y:S01]  /*500d0*/  LDL R5, [R1+0x3c00] ;  /* 0x003c000001057983 */ /* 0x000e220000100800 */
[----:B------:R-:W-:Y:S02]  /*500e0*/  PRMT R2, RZ, 0x7610, R2 ;  /* 0x00007610ff027816 */ /* 0x000fe40000000002 */
[----:B0-----:R-:W-:-:S04]  /*500f0*/  @!P1 LOP3.LUT R5, R5, R4, RZ, 0x3c, !PT ;  /* 0x0000000405059212 */ /* 0x001fc800078e3cff */
[----:B------:R-:W-:-:S04]  /*50100*/  @!P1 LOP3.LUT R4, R5, R4, RZ, 0x3c, !PT ;  /* 0x0000000405049212 */ /* 0x000fc800078e3cff */
[----:B------:R-:W-:Y:S01]  /*50110*/  @!P1 LOP3.LUT R5, R5, R4, RZ, 0x3c, !PT ;  /* 0x0000000405059212 */ /* 0x000fe200078e3cff */
[----:B--2---:R-:W-:Y:S04]  /*50120*/  STL [R1+0x758c], R3 ;  /* 0x00758c0301007387 */ /* 0x004fe80000100800 */
[----:B------:R0:W2:Y:S04]  /*50130*/  @!P1 LDG.E.U8 R2, desc[UR28][R4.64] ;  /* 0x0000001c04029981 */ /* 0x0000a8000c1e1100 */
[----:B------:R-:W0:Y:S04]  /*50140*/  LDL R4, [R1+0x184c] ;  /* 0x00184c0001047983 */ /* 0x000e280000100800 */
[----:B------:R-:W0:Y:S01]  /*50150*/  LDL R5, [R1+0x3820] ;  /* 0x0038200001057983 */ /* 0x000e220000100800 */
[----:B------:R-:W-:-:S02]  /*50160*/  PRMT R26, RZ, 0x7610, R26 ;  /* 0x00007610ff1a7816 */ /* 0x000fc4000000001a */
[----:B0-----:R-:W-:-:S04]  /*50170*/  @!P0 LOP3.LUT R5, R5, R4, RZ, 0x3c, !PT ;  /* 0x0000000405058212 */ /* 0x001fc800078e3cff */
[----:B------:R-:W-:-:S04]  /*50180*/  @!P0 LOP3.LUT R4, R5, R4, RZ, 0x3c, !PT ;  /* 0x0000000405048212 */ /* 0x000fc800078e3cff */
[----:B------:R-:W-:-:S05]  /*50190*/  @!P0 LOP3.LUT R5, R5, R4, RZ, 0x3c, !PT ;  /* 0x0000000405058212 */ /* 0x000fca00078e3cff */
[----:B------:R-:W3:Y:S04]  /*501a0*/  @!P0 LDG.E.U8 R26, desc[UR28][R4.64] ;  /* 0x0000001c041a8981 */ /* 0x000ee8000c1e1100 */
[----:B--2---:R-:W-:Y:S04]  /*501b0*/  STL [R1+0x7588], R2 ;  /* 0x0075880201007387 */ /* 0x004fe80000100800 */
[----:B---3--:R0:W-:Y:S04]  /*501c0*/  STL [R1+0x1cc], R26 ;  /* 0x0001cc1a01007387 */ /* 0x0081e80000100800 */
[----:B0-----:R-:W2:Y:S04]  /*501d0*/  LDL.LU R26, [R1+0x776c] ;  /* 0x00776c00011a7983 */ /* 0x001ea80000300800 */
[----:B------:R-:W3:Y:S04]  /*501e0*/  LDL R4, [R1+0x3810] ;  /* 0x0038100001047983 */ /* 0x000ee80000100800 */
[----:B------:R-:W3:Y:S01]  /*501f0*/  LDL R5, [R1+0x382c] ;  /* 0x00382c0001057983 */ /* 0x000ee20000100800 */
[----:B------:R-:W-:-:S02]  /*50200*/  PRMT R15, RZ, 0x7610, R15 ;  /* 0x00007610ff0f7816 */ /* 0x000fc4000000000f */
[----:B---3--:R-:W-:-:S04]  /*50210*/  @!P0 LOP3.LUT R5, R5, R4, RZ, 0x3c, !PT ;  /* 0x0000000405058212 */ /* 0x008fc800078e3cff */
[----:B------:R-:W-:-:S04]  /*50220*/  @!P0 LOP3.LUT R4, R5, R4, RZ, 0x3c, !PT ;  /* 0x0000000405048212 */ /* 0x000fc800078e3cff */
[----:B------:R-:W-:-:S05]  /*50230*/  @!P0 LOP3.LUT R5, R5, R4, RZ, 0x3c, !PT ;  /* 0x0000000405058212 */ /* 0x000fca00078e3cff */
[----:B------:R-:W3:Y:S04]  /*50240*/  @!P0 LDG.E.U8 R15, desc[UR28][R4.64] ;  /* 0x0000001c040f8981 */ /* 0x000ee8000c1e1100 */
[----:B---3--:R0:W-:Y:S04]  /*50250*/  STL [R1+0x1c4], R15 ;  /* 0x0001c40f01007387 */ /* 0x0081e80000100800 */
[----:B0-----:R-:W3:Y:S04]  /*50260*/  LDL.LU R15, [R1+0x7768] ;  /* 0x00776800010f7983 */ /* 0x001ee80000300800 */
[----:B------:R-:W4:Y:S04]  /*50270*/  LDL R4, [R1+0x3818] ;  /* 0x0038180001047983 */ /* 0x000f280000100800 */
[----:B------:R-:W4:Y:S01]  /*50280*/  LDL R5, [R1+0x383c] ;  /* 0x00383c0001057983 */ /* 0x000f220000100800 */
[----:B--2---:R-:W-:-:S02]  /*50290*/  PRMT R26, RZ, 0x7610, R26 ;  /* 0x00007610ff1a7816 */ /* 0x004fc4000000001a */
[----:B----4-:R-:W-:-:S04]  /*502a0*/  @!P1 LOP3.LUT R5, R5, R4, RZ, 0x3c, !PT ;  /* 0x0000000405059212 */ /* 0x010fc800078e3cff */
[----:B------:R-:W-:-:S04]  /*502b0*/  @!P1 LOP3.LUT R4, R5, R4, RZ, 0x3c, !PT ;  /* 0x0000000405049212 */ /* 0x000fc800078e3cff */
[----:B------:R-:W-:-:S05]  /*502c0*/  @!P1 LOP3.LUT R5, R5, R4, RZ, 0x3c, !PT ;  /* 0x0000000405059212 */ /* 0x000fca00078e3cff */
[----:B------:R-:W2:Y:S04]  /*502d0*/  @!P1 LDG.E.U8 R26, desc[UR28][R4.64] ;  /* 0x0000001c041a9981 */ /* 0x000ea8000c1e1100 */
[----:B--2---:R0:W-:Y:S04]  /*502e0*/  STL [R1+0x1c0], R26 ;  /* 0x0001c01a01007387 */ /* 0x0041e80000100800 */
[----:B0-----:R-:W2:Y:S04]  /*502f0*/  LDL.LU R26, [R1+0x7764] ;  /* 0x00776400011a7983 */ /* 0x001ea80000300800 */
[----:B------:R-:W4:Y:S04]  /*50300*/  LDL R4, [R1+0x3814] ;  /* 0x0038140001047983 */ /* 0x000f280000100800 */
[----:B------:R-:W4:Y:S01]  /*50310*/  LDL R5, [R1+0x3838] ;  /* 0x0038380001057983 */ /* 0x000f220000100800 */
[----:B---3--:R-:W-:-:S02]  /*50320*/  PRMT R15, RZ, 0x7610, R15 ;  /* 0x00007610ff0f7816 */ /* 0x008fc4000000000f */
[----:B----4-:R-:W-:-:S04]  /*50330*/  @!P0 LOP3.LUT R5, R5, R4, RZ, 0x3c, !PT ;  /* 0x0000000405058212 */ /* 0x010fc800078e3cff */
        /* <DEDUP_REMOVED lines=547> */
[----:B------:R-:W-:-:S02]  /*52570*/  PRMT R29, RZ, 0x7610, R29 ;  /* 0x00007610ff1d7816 */ /* 0x000fc4000000001d */
[----:B----4-:R-:W-:-:S04]  /*52580*/  @!P1 LOP3.LUT R5, R5, R4, RZ, 0x3c, !PT ;  /* 0x0000000405059212 */ /* 0x010fc800078e3cff */
[----:B------:R-:W-:-:S04]  /*52590*/  @!P1 LOP3.LUT R4, R5, R4, RZ, 0x3c, !PT ;  /* 0x0000000405049212 */ /* 0x000fc800078e3cff */
[----:B------:R-:W-:-:S05]  /*525a0*/  @!P1 LOP3.LUT R5, R5, R4, RZ, 0x3c, !PT ;  /* 0x0000000405059212 */ /* 0x000fca00078e3cff */
[----:B------:R-:W4:Y:S04]  /*525b0*/  @!P1 LDG.E.U8 R29, desc[UR28][R4.64] ;  /* 0x0000001c041d9981 */ /* 0x000f28000c1e1100 */
[----:B----4-:R0:W-:Y:S04]  /*525c0*/  STL [R1+0xa8], R29 ;  /* 0x0000a81d01007387 */ /* 0x0101e80000100800 */
[----:B0-----:R-:W4:Y:S04]  /*525d0*/  LDL.LU R29, [R1+0x766c] ;  /* 0x00766c00011d7983 */ /* 0x001f280000300800 */
[----:B------:R-:W2:Y:S04]  /*525e0*/  LDL R4, [R1+0x3a00] ;  /* 0x003a000001047983 */ /* 0x000ea80000100800 */
[----:B------:R-:W2:Y:S01]  /*525f0*/  LDL R5, [R1+0x3a28] ;  /* 0x003a280001057983 */ /* 0x000ea20000100800 */
[----:B------:R-:W-:-:S02]  /*52600*/  PRMT R25, RZ, 0x7610, R25 ;  /* 0x00007610ff197816 */ /* 0x000fc40000000019 */
[----:B--2---:R-:W-:-:S04]  /*52610*/  @!P0 LOP3.LUT R5, R5, R4, RZ, 0x3c, !PT ;  /* 0x0000000405058212 */ /* 0x004fc800078e3cff */
[----:B------:R-:W-:-:S04]  /*52620*/  @!P0 LOP3.LUT R4, R5, R4, RZ, 0x3c, !PT ;  /* 0x0000000405048212 */ /* 0x000fc800078e3cff */
[----:B------:R-:W-:-:S05]  /*52630*/  @!P0 LOP3.LUT R5, R5, R4, RZ, 0x3c, !PT ;  /* 0x0000000405058212 */ /* 0x000fca00078e3cff */
[----:B------:R-:W2:Y:S04]  /*52640*/  @!P0 LDG.E.U8 R25, desc[UR28][R4.64] ;  /* 0x0000001c04198981 */ /* 0x000ea8000c1e1100 */
[----:B--2---:R0:W-:Y:S04]  /*52650*/  STL [R1+0xa4], R25 ;  /* 0x0000a41901007387 */ /* 0x0041e80000100800 */
[----:B0-----:R-:W2:Y:S04]  /*52660*/  LDL.LU R25, [R1+0x7668] ;  /* 0x0076680001197983 */ /* 0x001ea80000300800 */
        /* <DEDUP_REMOVED lines=78> */
[----:B------:R0:W2:Y:S04]  /*52b50*/  @!P1 LDG.E.U8 R26, desc[UR28][R4.64] ;  /* 0x0000001c041a9981 */ /* 0x0000a8000c1e1100 */
[----:B------:R-:W0:Y:S04]  /*52b60*/  LDL R4, [R1+0x3a50] ;  /* 0x003a500001047983 */ /* 0x000e280000100800 */
[----:B------:R-:W0:Y:S01]  /*52b70*/  LDL R5, [R1+0x3a78] ;  /* 0x003a780001057983 */ /* 0x000e220000100800 */
[----:B------:R-:W-:Y:S02]  /*52b80*/  PRMT R14, RZ, 0x7610, R14 ;  /* 0x00007610ff0e7816 */ /* 0x000fe4000000000e */
[----:B0-----:R-:W-:-:S04]  /*52b90*/  @!P0 LOP3.LUT R5, R5, R4, RZ, 0x3c, !PT ;  /* 0x0000000405058212 */ /* 0x001fc800078e3cff */
[----:B------:R-:W-:-:S04]  /*52ba0*/  @!P0 LOP3.LUT R4, R5, R4, RZ, 0x3c, !PT ;  /* 0x0000000405048212 */ /* 0x000fc800078e3cff */
[----:B------:R-:W-:-:S05]  /*52bb0*/  @!P0 LOP3.LUT R5, R5, R4, RZ, 0x3c, !PT ;  /* 0x0000000405058212 */ /* 0x000fca00078e3cff */
[----:B------:R-:W3:Y:S04]  /*52bc0*/  @!P0 LDG.E.U8 R14, desc[UR28][R4.64] ;  /* 0x0000001c040e8981 */ /* 0x000ee8000c1e1100 */
[----:B--2---:R0:W-:Y:S04]  /*52bd0*/  STL [R1+0x80], R26 ;  /* 0x0000801a01007387 */ /* 0x0041e80000100800 */
[----:B0-----:R-:W2:Y:S04]  /*52be0*/  LDL R26, [R1+0x3aac] ;  /* 0x003aac00011a7983 */ /* 0x001ea80000100800 */
[----:B---3--:R0:W-:Y:S04]  /*52bf0*/  STL [R1+0x7c], R14 ;  /* 0x00007c0e01007387 */ /* 0x0081e80000100800 */
[----:B0-----:R-:W3:Y:S04]  /*52c00*/  LDL.LU R14, [R1+0x7644] ;  /* 0x00764400010e7983 */ /* 0x001ee80000300800 */
        /* <DEDUP_REMOVED lines=33> */
[----:B------:R-:W2:Y:S01]  /*52e20*/  @!P0 LDG.E.U8 R18, desc[UR28][R4.64] ;  /* 0x0000001c04128981 */ /* 0x000ea2000c1e1100 */
[----:B------:R-:W-:-:S03]  /*52e30*/  PRMT R16, RZ, 0x7610, R16 ;  /* 0x00007610ff107816 */ /* 0x000fc60000000010 */
[----:B--2---:R0:W-:Y:S04]  /*52e40*/  STL [R1+0x6c], R18 ;  /* 0x00006c1201007387 */ /* 0x0041e80000100800 */
[----:B0-----:R-:W2:Y:S04]  /*52e50*/  LDL.LU R18, [R1+0x7634] ;  /* 0x0076340001127983 */ /* 0x001ea80000300800 */
[----:B------:R-:W2:Y:S01]  /*52e60*/  LDL R5, [R1+0x3a74] ;  /* 0x003a740001057983 */ /* 0x000ea20000100800 */
[----:B------:R-:W-:-:S03]  /*52e70*/  @!P1 IMAD.MOV.U32 R4, RZ, RZ, R26 ;  /* 0x000000ffff049224 */ /* 0x000fc600078e001a */
[----:B------:R-:W3:Y:S04]  /*52e80*/  LDL R26, [R1+0x3ac8] ;  /* 0x003ac800011a7983 */ /* 0x000ee80000100800 */
[----:B--2---:R-:W2:Y:S04]  /*52e90*/  @!P1 LDG.E.U8 R16, desc[UR28][R4.64] ;  /* 0x0000001c04109981 */ /* 0x004ea8000c1e1100 */
        /* <DEDUP_REMOVED lines=22> */
[----:B----4-:R-:W-:-:S02]  /*53000*/  PRMT R29, RZ, 0x7610, R29 ;  /* 0x00007610ff1d7816 */ /* 0x010fc4000000001d */
        /* <DEDUP_REMOVED lines=10> */
[----:B------:R-:W4:Y:S04]  /*530b0*/  @!P1 LDG.E.U8 R19, desc[UR28][R4.64] ;  /* 0x0000001c04139981 */ /* 0x000f28000c1e1100 */
[----:B--2---:R0:W-:Y:S04]  /*530c0*/  STL [R1+0x5c], R29 ;  /* 0x00005c1d01007387 */ /* 0x0041e80000100800 */
[----:B0-----:R-:W2:Y:S04]  /*530d0*/  LDL R29, [R1+0x3aec] ;  /* 0x003aec00011d7983 */ /* 0x001ea80000100800 */
[----:B----4-:R0:W-:Y:S04]  /*530e0*/  STL [R1+0x58], R19 ;  /* 0x0000581301007387 */ /* 0x0101e80000100800 */
[----:B0-----:R-:W4:Y:S04]  /*530f0*/  LDL.LU R19, [R1+0x7628] ;  /* 0x0076280001137983 */ /* 0x001f280000300800 */
[----:B------:R-:W2:Y:S01]  /*53100*/  LDL R5, [R1+0x3aa0] ;  /* 0x003aa00001057983 */ /* 0x000ea20000100800 */
[----:B------:R-:W-:Y:S01]  /*53110*/  PRMT R25, RZ, 0x7610, R25 ;  /* 0x00007610ff197816 */ /* 0x000fe20000000019 */
[----:B------:R-:W-:Y:S01]  /*53120*/  @!P0 IMAD.MOV.U32 R4, RZ, RZ, R26 ;  /* 0x000000ffff048224 */ /* 0x000fe200078e001a */
[----:B------:R-:W-:Y:S01]  /*53130*/  PRMT R11, RZ, 0x7610, R11 ;  /* 0x00007610ff0b7816 */ /* 0x000fe2000000000b */
[----:B------:R-:W3:Y:S04]  /*53140*/  LDL R26, [R1+0x3ac4] ;  /* 0x003ac400011a7983 */ /* 0x000ee80000100800 */
[----:B--2---:R0:W2:Y:S04]  /*53150*/  @!P0 LDG.E.U8 R25, desc[UR28][R4.64] ;  /* 0x0000001c04198981 */ /* 0x0040a8000c1e1100 */
[----:B------:R-:W3:Y:S01]  /*53160*/  LDL R5, [R1+0x3aa4] ;  /* 0x003aa40001057983 */ /* 0x000ee20000100800 */
[----:B0-----:R-:W-:-:S03]  /*53170*/  @!P1 IMAD.MOV.U32 R4, RZ, RZ, R15 ;  /* 0x000000ffff049224 */ /* 0x001fc600078e000f */
[----:B--2---:R0:W-:Y:S01]  /*53180*/  STL [R1+0x54], R25 ;  /* 0x0000541901007387 */ /* 0x0041e20000100800 */
[----:B------:R-:W-:-:S03]  /*53190*/  PRMT R20, RZ, 0x7610, R20 ;  /* 0x00007610ff147816 */ /* 0x000fc60000000014 */
[----:B------:R-:W2:Y:S04]  /*531a0*/  LDL R15, [R1+0x3ad0] ;  /* 0x003ad000010f7983 */ /* 0x000ea80000100800 */
[----:B---3--:R1:W3:Y:S04]  /*531b0*/  @!P1 LDG.E.U8 R11, desc[UR28][R4.64] ;  /* 0x0000001c040b9981 */ /* 0x0082e8000c1e1100 */
[----:B0-----:R-:W2:Y:S04]  /*531c0*/  LDL R25, [R1+0x3afc] ;  /* 0x003afc0001197983 */ /* 0x001ea80000100800 */
[----:B------:R-:W1:Y:S04]  /*531d0*/  LDL R4, [R1+0x3ab0] ;  /* 0x003ab00001047983 */ /* 0x000e680000100800 */
[----:B------:R-:W1:Y:S02]  /*531e0*/  LDL R5, [R1+0x3ad8] ;  /* 0x003ad80001057983 */ /* 0x000e640000100800 */
[----:B-1----:R-:W-:-:S04]  /*531f0*/  @!P0 LOP3.LUT R5, R5, R4, RZ, 0x3c, !PT ;  /* 0x0000000405058212 */ /* 0x002fc800078e3cff */
[----:B------:R-:W-:-:S04]  /*53200*/  @!P0 LOP3.LUT R4, R5, R4, RZ, 0x3c, !PT ;  /* 0x0000000405048212 */ /* 0x000fc800078e3cff */
[----:B------:R-:W-:-:S05]  /*53210*/  @!P0 LOP3.LUT R5, R5, R4, RZ, 0x3c, !PT ;  /* 0x0000000405058212 */ /* 0x000fca00078e3cff */
[----:B------:R-:W2:Y:S04]  /*53220*/  @!P0 LDG.E.U8 R20, desc[UR28][R4.64] ;  /* 0x0000001c04148981 */ /* 0x000ea8000c1e1100 */
[----:B---3--:R0:W-:Y:S04]  /*53230*/  STL [R1+0x50], R11 ;  /* 0x0000500b01007387 */ /* 0x0081e80000100800 */
[----:B0-----:R-:W3:Y:S04]  /*53240*/  LDL R11, [R1+0x3af8] ;  /* 0x003af800010b7983 */ /* 0x001ee80000100800 */
[----:B--2---:R0:W-:Y:S04]  /*53250*/  STL [R1+0x4c], R20 ;  /* 0x00004c1401007387 */ /* 0x0041e80000100800 */
[----:B0-----:R-:W2:Y:S04]  /*53260*/  LDL.LU R20, [R1+0x7624] ;  /* 0x0076240001147983 */ /* 0x001ea80000300800 */
[----:B------:R-:W2:Y:S01]  /*53270*/  LDL R5, [R1+0x3ab4] ;  /* 0x003ab40001057983 */ /* 0x000ea20000100800 */
[----:B------:R-:W-:Y:S01]  /*53280*/  PRMT R27, RZ, 0x7610, R27 ;  /* 0x00007610ff1b7816 */ /* 0x000fe2000000001b */
[----:B------:R-:W-:Y:S01]  /*53290*/  @!P1 IMAD.MOV.U32 R4, RZ, RZ, R29 ;  /* 0x000000ffff049224 */ /* 0x000fe200078e001d */
[----:B------:R-:W-:-:S02]  /*532a0*/  PRMT R21, RZ, 0x7610, R21 ;  /* 0x00007610ff157816 */ /* 0x000fc40000000015 */
[----:B------:R-:W-:Y:S02]  /*532b0*/  PRMT R23, RZ, 0x7610, R23 ;  /* 0x00007610ff177816 */ /* 0x000fe40000000017 */
[----:B------:R-:W-:Y:S01]  /*532c0*/  PRMT R22, RZ, 0x7610, R22 ;  /* 0x00007610ff167816 */ /* 0x000fe20000000016 */
[----:B------:R-:W3:Y:S04]  /*532d0*/  LDL R29, [R1+0x3ae0] ;  /* 0x003ae000011d7983 */ /* 0x000ee80000100800 */
[----:B--2---:R0:W2:Y:S04]  /*532e0*/  @!P1 LDG.E.U8 R27, desc[UR28][R4.64] ;  /* 0x0000001c041b9981 */ /* 0x0040a8000c1e1100 */
[----:B------:R-:W0:Y:S04]  /*532f0*/  LDL R4, [R1+0x3ac0] ;  /* 0x003ac00001047983 */ /* 0x000e280000100800 */
[----:B------:R-:W0:Y:S02]  /*53300*/  LDL R5, [R1+0x3ae8] ;  /* 0x003ae80001057983 */ /* 0x000e240000100800 */
[----:B0-----:R-:W-:-:S04]  /*53310*/  @!P0 LOP3.LUT R5, R5, R4, RZ, 0x3c, !PT ;  /* 0x0000000405058212 */ /* 0x001fc800078e3cff */
[----:B------:R-:W-:-:S04]  /*53320*/  @!P0 LOP3.LUT R4, R5, R4, RZ, 0x3c, !PT ;  /* 0x0000000405048212 */ /* 0x000fc800078e3cff */
[----:B------:R-:W-:-:S05]  /*53330*/  @!P0 LOP3.LUT R5, R5, R4, RZ, 0x3c, !PT ;  /* 0x0000000405058212 */ /* 0x000fca00078e3cff */
[----:B------:R0:W4:Y:S02]  /*53340*/  @!P0 LDG.E.U8 R21, desc[UR28][R4.64] ;  /* 0x0000001c04158981 */ /* 0x000124000c1e1100 */
[----:B0-----:R-:W-:Y:S02]  /*53350*/  @!P1 IMAD.MOV.U32 R4, RZ, RZ, R25 ;  /* 0x000000ffff049224 */ /* 0x001fe400078e0019 */
[----:B------:R-:W-:-:S05]  /*53360*/  @!P1 IMAD.MOV.U32 R5, RZ, RZ, R26 ;  /* 0x000000ffff059224 */ /* 0x000fca00078e001a */
[----:B------:R3:W4:Y:S02]  /*53370*/  @!P1 LDG.E.U8 R23, desc[UR28][R4.64] ;  /* 0x0000001c04179981 */ /* 0x000724000c1e1100 */
[----:B---3--:R-:W-:Y:S02]  /*53380*/  @!P0 IMAD.MOV.U32 R4, RZ, RZ, R11 ;  /* 0x000000ffff048224 */ /* 0x008fe400078e000b */
[----:B------:R-:W-:-:S05]  /*53390*/  @!P0 IMAD.MOV.U32 R5, RZ, RZ, R15 ;  /* 0x000000ffff058224 */ /* 0x000fca00078e000f */
[----:B------:R-:W3:Y:S04]  /*533a0*/  @!P0 LDG.E.U8 R22, desc[UR28][R4.64] ;  /* 0x0000001c04168981 */ /* 0x000ee8000c1e1100 */
[----:B--2---:R0:W-:Y:S04]  /*533b0*/  STL [R1+0x48], R27 ;  /* 0x0000481b01007387 */ /* 0x0041e80000100800 */
[----:B0-----:R-:W2:Y:S04]  /*533c0*/  LDL R27, [R1+0x3b08] ;  /* 0x003b0800011b7983 */ /* 0x001ea80000100800 */
[----:B----4-:R0:W-:Y:S04]  /*533d0*/  STL [R1+0x44], R21 ;  /* 0x0000441501007387 */ /* 0x0101e80000100800 */
[----:B0-----:R-:W4:Y:S04]  /*533e0*/  LDL.LU R21, [R1+0x7620] ;  /* 0x0076200001157983 */ /* 0x001f280000300800 */
[----:B------:R-:W2:Y:S04]  /*533f0*/  LDL R26, [R1+0x3ae4] ;  /* 0x003ae400011a7983 */ /* 0x000ea80000100800 */
[----:B------:R-:W2:Y:S04]  /*53400*/  LDL R25, [R1+0x3b1c] ;  /* 0x003b1c0001197983 */ /* 0x000ea80000100800 */
[----:B------:R0:W-:Y:S04]  /*53410*/  STL [R1+0x40], R23 ;  /* 0x0000401701007387 */ /* 0x0001e80000100800 */
[----:B0-----:R-:W2:Y:S04]  /*53420*/  LDL.LU R23, [R1+0x761c] ;  /* 0x00761c0001177983 */ /* 0x001ea80000300800 */
[----:B------:R-:W2:Y:S04]  /*53430*/  LDL R15, [R1+0x3af0] ;  /* 0x003af000010f7983 */ /* 0x000ea80000100800 */
[----:B------:R-:W2:Y:S04]  /*53440*/  LDL R11, [R1+0x3b18] ;  /* 0x003b1800010b7983 */ /* 0x000ea80000100800 */
[----:B---3--:R0:W-:Y:S04]  /*53450*/  STL [R1+0x3c], R22 ;  /* 0x00003c1601007387 */ /* 0x0081e80000100800 */
[----:B0-----:R-:W3:Y:S04]  /*53460*/  LDL.LU R22, [R1+0x7618] ;  /* 0x0076180001167983 */ /* 0x001ee80000300800 */
[----:B------:R-:W2:Y:S04]  /*53470*/  LDL R4, [R1+0x3ad4] ;  /* 0x003ad40001047983 */ /* 0x000ea80000100800 */
[----:B------:R-:W2:Y:S01]  /*53480*/  LDL R5, [R1+0x3b0c] ;  /* 0x003b0c0001057983 */ /* 0x000ea20000100800 */
[----:B------:R-:W-:-:S02]  /*53490*/  PRMT R0, RZ, 0x7610, R0 ;  /* 0x00007610ff007816 */ /* 0x000fc40000000000 */
[----:B------:R-:W-:Y:S02]  /*534a0*/  PRMT R7, RZ, 0x7610, R7 ;  /* 0x00007610ff077816 */ /* 0x000fe40000000007 */
[----:B------:R-:W-:Y:S02]  /*534b0*/  PRMT R9, RZ, 0x7610, R9 ;  /* 0x00007610ff097816 */ /* 0x000fe40000000009 */
[----:B--2---:R-:W-:-:S04]  /*534c0*/  @!P1 LOP3.LUT R5, R5, R4, RZ, 0x3c, !PT ;  /* 0x0000000405059212 */ /* 0x004fc800078e3cff */
[----:B------:R-:W-:-:S04]  /*534d0*/  @!P1 LOP3.LUT R4, R5, R4, RZ, 0x3c, !PT ;  /* 0x0000000405049212 */ /* 0x000fc800078e3cff */
[----:B------:R-:W-:-:S05]  /*534e0*/  @!P1 LOP3.LUT R5, R5, R4, RZ, 0x3c, !PT ;  /* 0x0000000405059212 */ /* 0x000fca00078e3cff */
[----:B------:R0:W2:Y:S02]  /*534f0*/  @!P1 LDG.E.U8 R0, desc[UR28][R4.64] ;  /* 0x0000001c04009981 */ /* 0x0000a4000c1e1100 */
[----:B0-----:R-:W-:Y:S02]  /*53500*/  @!P0 IMAD.MOV.U32 R4, RZ, RZ, R27 ;  /* 0x000000ffff048224 */ /* 0x001fe400078e001b */
[----:B------:R-:W-:-:S05]  /*53510*/  @!P0 IMAD.MOV.U32 R5, RZ, RZ, R29 ;  /* 0x000000ffff058224 */ /* 0x000fca00078e001d */
[----:B------:R0:W3:Y:S02]  /*53520*/  @!P0 LDG.E.U8 R7, desc[UR28][R4.64] ;  /* 0x0000001c04078981 */ /* 0x0000e4000c1e1100 */
[----:B0-----:R-:W-:Y:S02]  /*53530*/  @!P1 IMAD.MOV.U32 R4, RZ, RZ, R25 ;  /* 0x000000ffff049224 */ /* 0x001fe400078e0019 */
[----:B------:R-:W-:-:S05]  /*53540*/  @!P1 IMAD.MOV.U32 R5, RZ, RZ, R26 ;  /* 0x000000ffff059224 */ /* 0x000fca00078e001a */
[----:B------:R0:W4:Y:S01]  /*53550*/  @!P1 LDG.E.U8 R9, desc[UR28][R4.64] ;  /* 0x0000001c04099981 */ /* 0x000122000c1e1100 */
[----:B------:R-:W-:Y:S01]  /*53560*/  PRMT R10, RZ, 0x7610, R10 ;  /* 0x00007610ff0a7816 */ /* 0x000fe2000000000a */
[----:B0-----:R-:W-:Y:S02]  /*53570*/  @!P0 IMAD.MOV.U32 R4, RZ, RZ, R11 ;  /* 0x000000ffff048224 */ /* 0x001fe400078e000b */
[----:B------:R-:W-:-:S05]  /*53580*/  @!P0 IMAD.MOV.U32 R5, RZ, RZ, R15 ;  /* 0x000000ffff058224 */ /* 0x000fca00078e000f */
[----:B------:R0:W4:Y:S04]  /*53590*/  @!P0 LDG.E.U8 R10, desc[UR28][R4.64] ;  /* 0x0000001c040a8981 */ /* 0x000128000c1e1100 */
[----:B--2---:R1:W-:Y:S04]  /*535a0*/  STL [R1+0x38], R0 ;  /* 0x0000380001007387 */ /* 0x0043e80000100800 */
[----:B-1----:R-:W2:Y:S04]  /*535b0*/  LDL.LU R0, [R1+0x7614] ;  /* 0x0076140001007983 */ /* 0x002ea80000300800 */
[----:B------:R-:W0:Y:S04]  /*535c0*/  LDL R29, [R1+0x3b2c] ;  /* 0x003b2c00011d7983 */ /* 0x000e280000100800 */
[----:B------:R-:W2:Y:S04]  /*535d0*/  LDL R27, [R1+0x3b00] ;  /* 0x003b0000011b7983 */ /* 0x000ea80000100800 */
[----:B---3--:R1:W-:Y:S04]  /*535e0*/  STL [R1+0x34], R7 ;  /* 0x0000340701007387 */ /* 0x0083e80000100800 */
[----:B------:R-:W3:Y:S04]  /*535f0*/  LDL R26, [R1+0x3b04] ;  /* 0x003b0400011a7983 */ /* 0x000ee80000100800 */
[----:B-1----:R-:W2:Y:S04]  /*53600*/  LDL R7, [R1+0x3b28] ;  /* 0x003b280001077983 */ /* 0x002ea80000100800 */
[----:B----4-:R1:W-:Y:S04]  /*53610*/  STL [R1+0x30], R9 ;  /* 0x0000300901007387 */ /* 0x0103e80000100800 */
[----:B------:R-:W4:Y:S01]  /*53620*/  LDL R5, [R1+0x3af4] ;  /* 0x003af40001057983 */ /* 0x000f220000100800 */
[----:B------:R-:W-:-:S03]  /*53630*/  PRMT R28, RZ, 0x7610, R28 ;  /* 0x00007610ff1c7816 */ /* 0x000fc6000000001c */
[----:B------:R-:W3:Y:S04]  /*53640*/  LDL R25, [R1+0x3b10] ;  /* 0x003b100001197983 */ /* 0x000ee80000100800 */
[----:B------:R-:W3:Y:S01]  /*53650*/  LDL R15, [R1+0x3b38] ;  /* 0x003b3800010f7983 */ /* 0x000ee20000100800 */
[----:B------:R-:W-:Y:S02]  /*53660*/  PRMT R6, RZ, 0x7610, R6 ;  /* 0x00007610ff067816 */ /* 0x000fe40000000006 */
[----:B------:R-:W-:Y:S02]  /*53670*/  PRMT R8, RZ, 0x7610, R8 ;  /* 0x00007610ff087816 */ /* 0x000fe40000000008 */
[----:B------:R-:W-:Y:S01]  /*53680*/  PRMT R14, RZ, 0x7610, R14 ;  /* 0x00007610ff0e7816 */ /* 0x000fe2000000000e */
[----:B------:R-:W3:Y:S04]  /*53690*/  LDL R11, [R1+0x3b14] ;  /* 0x003b1400010b7983 */ /* 0x000ee80000100800 */
[----:B-1----:R-:W3:Y:S01]  /*536a0*/  LDL R9, [R1+0x3b3c] ;  /* 0x003b3c0001097983 */ /* 0x002ee20000100800 */
[----:B0-----:R-:W-:-:S03]  /*536b0*/  @!P1 IMAD.MOV.U32 R4, RZ, RZ, R29 ;  /* 0x000000ffff049224 */ /* 0x001fc600078e001d */
[----:B------:R0:W-:Y:S01]  /*536c0*/  STL [R1+0x2c], R10 ;  /* 0x00002c0a01007387 */ /* 0x0001e20000100800 */
[----:B------:R-:W-:Y:S02]  /*536d0*/  PRMT R24, RZ, 0x7610, R24 ;  /* 0x00007610ff187816 */ /* 0x000fe40000000018 */
[----:B------:R-:W-:Y:S02]  /*536e0*/  PRMT R3, RZ, 0x7610, R3 ;  /* 0x00007610ff037816 */ /* 0x000fe40000000003 */
[----:B------:R-:W-:Y:S02]  /*536f0*/  PRMT R2, RZ, 0x7610, R2 ;  /* 0x00007610ff027816 */ /* 0x000fe40000000002 */
[----:B------:R-:W-:Y:S02]  /*53700*/  PRMT R13, RZ, 0x7610, R13 ;  /* 0x00007610ff0d7816 */ /* 0x000fe4000000000d */
[----:B------:R-:W-:Y:S02]  /*53710*/  PRMT R12, RZ, 0x7610, R12 ;  /* 0x00007610ff0c7816 */ /* 0x000fe4000000000c */
[----:B------:R-:W-:-:S02]  /*53720*/  PRMT R18, RZ, 0x7610, R18 ;  /* 0x00007610ff127816 */ /* 0x000fc40000000012 */
[----:B------:R-:W-:Y:S02]  /*53730*/  PRMT R16, RZ, 0x7610, R16 ;  /* 0x00007610ff107816 */ /* 0x000fe40000000010 */
[----:B------:R-:W-:Y:S02]  /*53740*/  PRMT R17, RZ, 0x7610, R17 ;  /* 0x00007610ff117816 */ /* 0x000fe40000000011 */
[----:B------:R-:W-:Y:S01]  /*53750*/  PRMT R19, RZ, 0x7610, R19 ;  /* 0x00007610ff137816 */ /* 0x000fe20000000013 */
[----:B0-----:R-:W3:Y:S01]  /*53760*/  LDL R10, [R1+0x3b4c] ;  /* 0x003b4c00010a7983 */ /* 0x001ee20000100800 */
[----:B------:R-:W-:Y:S02]  /*53770*/  PRMT R20, RZ, 0x7610, R20 ;  /* 0x00007610ff147816 */ /* 0x000fe40000000014 */
[----:B------:R-:W-:Y:S02]  /*53780*/  PRMT R21, RZ, 0x7610, R21 ;  /* 0x00007610ff157816 */ /* 0x000fe40000000015 */
[----:B------:R-:W-:-:S02]  /*53790*/  PRMT R23, RZ, 0x7610, R23 ;  /* 0x00007610ff177816 */ /* 0x000fc40000000017 */
[----:B------:R-:W-:Y:S01]  /*537a0*/  PRMT R22, RZ, 0x7610, R22 ;  /* 0x00007610ff167816 */ /* 0x000fe20000000016 */
[----:B--2---:R-:W-:Y:S04]  /*537b0*/  LDS.U8 R29, [R0+UR4+0x2200] ;  /* 0x00220004001d7984 */ /* 0x004fe80008000000 */
[----:B----4-:R0:W2:Y:S02]  /*537c0*/  @!P1 LDG.E.U8 R28, desc[UR28][R4.64] ;  /* 0x0000001c041c9981 */ /* 0x0100a4000c1e1100 */
[----:B0-----:R-:W-:Y:S02]  /*537d0*/  @!P0 IMAD.MOV.U32 R4, RZ, RZ, R7 ;  /* 0x000000ffff048224 */ /* 0x001fe400078e0007 */
[----:B------:R-:W-:Y:S01]  /*537e0*/  @!P0 IMAD.MOV.U32 R5, RZ, RZ, R27 ;  /* 0x000000ffff058224 */ /* 0x000fe200078e001b */
[----:B------:R-:W4:Y:S04]  /*537f0*/  LDL R7, [R1+0x3b20] ;  /* 0x003b200001077983 */ /* 0x000f280000100800 */
[----:B------:R-:W-:Y:S04]  /*53800*/  LDS.U8 R27, [R0+UR4+0x2208] ;  /* 0x00220804001b7984 */ /* 0x000fe80008000000 */
[----:B------:R3:W2:Y:S02]  /*53810*/  @!P0 LDG.E.U8 R6, desc[UR28][R4.64] ;  /* 0x0000001c04068981 */ /* 0x0006a4000c1e1100 */
[----:B---3--:R-:W-:-:S02]  /*53820*/  @!P1 IMAD.MOV.U32 R4, RZ, RZ, R9 ;  /* 0x000000ffff049224 */ /* 0x008fc400078e0009 */
[----:B------:R-:W-:Y:S02]  /*53830*/  @!P1 IMAD.MOV.U32 R5, RZ, RZ, R26 ;  /* 0x000000ffff059224 */ /* 0x000fe400078e001a */
[----:B------:R-:W-:Y:S04]  /*53840*/  LDS.U8 R26, [R0+UR4+0x2000] ;  /* 0x00200004001a7984 */ /* 0x000fe80008000000 */
[----:B------:R0:W3:Y:S02]  /*53850*/  @!P1 LDG.E.U8 R8, desc[UR28][R4.64] ;  /* 0x0000001c04089981 */ /* 0x0000e4000c1e1100 */
[----:B0-----:R-:W-:Y:S02]  /*53860*/  @!P0 IMAD.MOV.U32 R4, RZ, RZ, R15 ;  /* 0x000000ffff048224 */ /* 0x001fe400078e000f */
[----:B------:R-:W-:-:S02]  /*53870*/  @!P0 IMAD.MOV.U32 R5, RZ, RZ, R25 ;  /* 0x000000ffff058224 */ /* 0x000fc400078e0019 */
[----:B------:R-:W-:Y:S04]  /*53880*/  LDS.U8 R25, [R0+UR4+0x200] ;  /* 0x0002000400197984 */ /* 0x000fe80008000000 */
[----:B------:R0:W4:Y:S04]  /*53890*/  @!P0 LDG.E.U8 R14, desc[UR28][R4.64] ;  /* 0x0000001c040e8981 */ /* 0x000128000c1e1100 */
[----:B--2---:R1:W-:Y:S04]  /*538a0*/  STL [R1+0x24], R6 ;  /* 0x0000240601007387 */ /* 0x0043e80000100800 */
[----:B------:R-:W2:Y:S04]  /*538b0*/  LDL R9, [R1+0x3b24] ;  /* 0x003b240001097983 */ /* 0x000ea80000100800 */
[----:B-1----:R-:W2:Y:S04]  /*538c0*/  LDL R6, [R1+0x3b48] ;  /* 0x003b480001067983 */ /* 0x002ea80000100800 */
[----:B---3--:R1:W-:Y:S04]  /*538d0*/  STL [R1+0x20], R8 ;  /* 0x0000200801007387 */ /* 0x0083e80000100800 */
[----:B------:R-:W3:Y:S01]  /*538e0*/  LDL R15, [R1+0x3b30] ;  /* 0x003b3000010f7983 */ /* 0x000ee20000100800 */
[----:B0-----:R-:W-:-:S02]  /*538f0*/  @!P1 IMAD.MOV.U32 R4, RZ, RZ, R10 ;  /* 0x000000ffff049224 */ /* 0x001fc400078e000a */
[----:B------:R-:W-:-:S05]  /*53900*/  @!P1 IMAD.MOV.U32 R5, RZ, RZ, R11 ;  /* 0x000000ffff059224 */ /* 0x000fca00078e000b */
[----:B------:R0:W3:Y:S04]  /*53910*/  @!P1 LDG.E.U8 R24, desc[UR28][R4.64] ;  /* 0x0000001c04189981 */ /* 0x0000e8000c1e1100 */
[----:B-1----:R-:W3:Y:S04]  /*53920*/  LDL R8, [R1+0x3b5c] ;  /* 0x003b5c0001087983 */ /* 0x002ee80000100800 */
[----:B----4-:R1:W-:Y:S04]  /*53930*/  STL [R1+0x1c], R14 ;  /* 0x00001c0e01007387 */ /* 0x0103e80000100800 */
[----:B------:R-:W4:Y:S01]  /*53940*/  LDL R11, [R1+0x3b34] ;  /* 0x003b3400010b7983 */ /* 0x000f220000100800 */
[----:B0-----:R-:W-:-:S03]  /*53950*/  @!P0 IMAD.MOV.U32 R5, RZ, RZ, R7 ;  /* 0x000000ffff058224 */ /* 0x001fc600078e0007 */
[----:B------:R-:W4:Y:S04]  /*53960*/  LDL R10, [R1+0x3b6c] ;  /* 0x003b6c00010a7983 */ /* 0x000f280000100800 */
[----:B------:R-:W4:Y:S04]  /*53970*/  LDL R7, [R1+0x3b40] ;  /* 0x003b400001077983 */ /* 0x000f280000100800 */
[----:B-1----:R-:W4:Y:S01]  /*53980*/  LDL R14, [R1+0x3b58] ;  /* 0x003b5800010e7983 */ /* 0x002f220000100800 */
[----:B--2---:R-:W-:-:S03]  /*53990*/  @!P0 IMAD.MOV.U32 R4, RZ, RZ, R6 ;  /* 0x000000ffff048224 */ /* 0x004fc600078e0006 */
[----:B------:R-:W2:Y:S04]  /*539a0*/  LDL R6, [R1+0x3b68] ;  /* 0x003b680001067983 */ /* 0x000ea80000100800 */
[----:B------:R3:W2:Y:S02]  /*539b0*/  @!P0 LDG.E.U8 R3, desc[UR28][R4.64] ;  /* 0x0000001c04038981 */ /* 0x0006a4000c1e1100 */
[----:B---3--:R-:W-:Y:S02]  /*539c0*/  @!P1 IMAD.MOV.U32 R4, RZ, RZ, R8 ;  /* 0x000000ffff049224 */ /* 0x008fe400078e0008 */
[----:B------:R-:W-:-:S05]  /*539d0*/  @!P1 IMAD.MOV.U32 R5, RZ, RZ, R9 ;  /* 0x000000ffff059224 */ /* 0x000fca00078e0009 */
[----:B------:R4:W3:Y:S02]  /*539e0*/  @!P1 LDG.E.U8 R2, desc[UR28][R4.64] ;  /* 0x0000001c04029981 */ /* 0x0008e4000c1e1100 */
[----:B----4-:R-:W-:Y:S02]  /*539f0*/  @!P0 IMAD.MOV.U32 R4, RZ, RZ, R14 ;  /* 0x000000ffff048224 */ /* 0x010fe400078e000e */
[----:B------:R-:W-:-:S05]  /*53a00*/  @!P0 IMAD.MOV.U32 R5, RZ, RZ, R15 ;  /* 0x000000ffff058224 */ /* 0x000fca00078e000f */
[----:B------:R0:W4:Y:S02]  /*53a10*/  @!P0 LDG.E.U8 R13, desc[UR28][R4.64] ;  /* 0x0000001c040d8981 */ /* 0x000124000c1e1100 */
[----:B0-----:R-:W-:Y:S02]  /*53a20*/  @!P1 IMAD.MOV.U32 R4, RZ, RZ, R10 ;  /* 0x000000ffff049224 */ /* 0x001fe400078e000a */
[----:B------:R-:W-:-:S05]  /*53a30*/  @!P1 IMAD.MOV.U32 R5, RZ, RZ, R11 ;  /* 0x000000ffff059224 */ /* 0x000fca00078e000b */
[----:B------:R0:W4:Y:S02]  /*53a40*/  @!P1 LDG.E.U8 R12, desc[UR28][R4.64] ;  /* 0x0000001c040c9981 */ /* 0x000124000c1e1100 */
[----:B0-----:R-:W-:Y:S02]  /*53a50*/  @!P0 IMAD.MOV.U32 R5, RZ, RZ, R7 ;  /* 0x000000ffff058224 */ /* 0x001fe400078e0007 */
[----:B--2---:R0:W-:Y:S01]  /*53a60*/  STL [R1+0x7590], R3 ;  /* 0x0075900301007387 */ /* 0x0041e20000100800 */
[----:B------:R-:W-:Y:S01]  /*53a70*/  @!P0 IMAD.MOV.U32 R4, RZ, RZ, R6 ;  /* 0x000000ffff048224 */ /* 0x000fe200078e0006 */
[----:B0-----:R-:W-:-:S06]  /*53a80*/  PRMT R3, RZ, 0x7610, R3 ;  /* 0x00007610ff037816 */ /* 0x001fcc0000000003 */
[----:B------:R-:W2:Y:S04]  /*53a90*/  @!P0 LDG.E.U8 R3, desc[UR28][R4.64] ;  /* 0x0000001c04038981 */ /* 0x000ea8000c1e1100 */
[----:B------:R-:W-:Y:S04]  /*53aa0*/  STL [R1+0x28], R28 ;  /* 0x0000281c01007387 */ /* 0x000fe80000100800 */
[----:B------:R-:W4:Y:S04]  /*53ab0*/  LDL R9, [R1+0x3b44] ;  /* 0x003b440001097983 */ /* 0x000f280000100800 */
[----:B------:R-:W4:Y:S04]  /*53ac0*/  LDL R8, [R1+0x3b7c] ;  /* 0x003b7c0001087983 */ /* 0x000f280000100800 */
[----:B---3--:R0:W-:Y:S04]  /*53ad0*/  STL [R1+0x7594], R2 ;  /* 0x0075940201007387 */ /* 0x0081e80000100800 */
[----:B------:R-:W3:Y:S04]  /*53ae0*/  LDL R11, [R1+0x3b50] ;  /* 0x003b5000010b7983 */ /* 0x000ee80000100800 */
[----:B------:R-:W3:Y:S04]  /*53af0*/  LDL R10, [R1+0x3b78] ;  /* 0x003b7800010a7983 */ /* 0x000ee80000100800 */
[----:B------:R-:W3:Y:S04]  /*53b00*/  LDL R7, [R1+0x3b54] ;  /* 0x003b540001077983 */ /* 0x000ee80000100800 */
[----:B------:R-:W3:Y:S04]  /*53b10*/  LDL R6, [R1+0x3b8c] ;  /* 0x003b8c0001067983 */ /* 0x000ee80000100800 */
[----:B------:R-:W-:Y:S01]  /*53b20*/  LDS.U8 R28, [R0+UR4+0x2008] ;  /* 0x00200804001c7984 */ /* 0x000fe20008000000 */
[----:B0-----:R-:W-:-:S03]  /*53b30*/  PRMT R2, RZ, 0x7610, R2 ;  /* 0x00007610ff027816 */ /* 0x001fc60000000002 */
[----:B--2---:R-:W-:Y:S04]  /*53b40*/  STL [R1+0x75e0], R3 ;  /* 0x0075e00301007387 */ /* 0x004fe80000100800 */
[----:B----4-:R0:W-:Y:S01]  /*53b50*/  STL [R1+0xc], R13 ;  /* 0x00000c0d01007387 */ /* 0x0101e20000100800 */
[----:B------:R-:W-:Y:S02]  /*53b60*/  @!P1 IMAD.MOV.U32 R4, RZ, RZ, R8 ;  /* 0x000000ffff049224 */ /* 0x000fe400078e0008 */
[----:B------:R-:W-:-:S05]  /*53b70*/  @!P1 IMAD.MOV.U32 R5, RZ, RZ, R9 ;  /* 0x000000ffff059224 */ /* 0x000fca00078e0009 */
[----:B------:R1:W2:Y:S04]  /*53b80*/  @!P1 LDG.E.U8 R2, desc[UR28][R4.64] ;  /* 0x0000001c04029981 */ /* 0x0002a8000c1e1100 */
[----:B0-----:R-:W4:Y:S04]  /*53b90*/  LDL R13, [R1+0x3b60] ;  /* 0x003b6000010d7983 */ /* 0x001f280000100800 */
[----:B------:R0:W-:Y:S04]  /*53ba0*/  STL [R1+0x8], R12 ;  /* 0x0000080c01007387 */ /* 0x0001e80000100800 */
[----:B------:R-:W-:Y:S04]  /*53bb0*/  STL [R1+0x18], R24 ;  /* 0x0000181801007387 */ /* 0x000fe80000100800 */
[----:B------:R-:W2:Y:S04]  /*53bc0*/  LDL R9, [R1+0x3b64] ;  /* 0x003b640001097983 */ /* 0x000ea80000100800 */
[----:B------:R-:W2:Y:S04]  /*53bd0*/  LDL R8, [R1+0x3b9c] ;  /* 0x003b9c0001087983 */ /* 0x000ea80000100800 */
[----:B---3--:R-:W3:Y:S04]  /*53be0*/  @!P1 LDG.E.U8 R16, desc[UR28][R6.64] ;  /* 0x0000001c06109981 */ /* 0x008ee8000c1e1100 */
[----:B------:R-:W-:Y:S04]  /*53bf0*/  LDS.U8 R24, [R0+UR4+0x8] ;  /* 0x0000080400187984 */ /* 0x000fe80008000000 */
[----:B0-----:R-:W3:Y:S01]  /*53c00*/  LDL R12, [R1+0x3b88] ;  /* 0x003b8800010c7983 */ /* 0x001ee20000100800 */
[----:B-1----:R-:W-:-:S02]  /*53c10*/  @!P0 IMAD.MOV.U32 R4, RZ, RZ, R10 ;  /* 0x000000ffff048224 */ /* 0x002fc400078e000a */
[----:B------:R-:W-:-:S05]  /*53c20*/  @!P0 IMAD.MOV.U32 R5, RZ, RZ, R11 ;  /* 0x000000ffff058224 */ /* 0x000fca00078e000b */
[----:B------:R0:W3:Y:S02]  /*53c30*/  @!P0 LDG.E.U8 R18, desc[UR28][R4.64] ;  /* 0x0000001c04128981 */ /* 0x0000e4000c1e1100 */
[----:B0-----:R-:W-:Y:S02]  /*53c40*/  PRMT R4, RZ, 0x7610, R4 ;  /* 0x00007610ff047816 */ /* 0x001fe40000000004 */
[----:B------:R-:W-:Y:S01]  /*53c50*/  PRMT R5, RZ, 0x7610, R5 ;  /* 0x00007610ff057816 */ /* 0x000fe20000000005 */
[----:B----4-:R-:W-:Y:S01]  /*53c60*/  @!P0 IMAD.MOV.U32 R7, RZ, RZ, R13 ;  /* 0x000000ffff078224 */ /* 0x010fe200078e000d */
[----:B--2---:R0:W-:Y:S04]  /*53c70*/  STL [R1+0x75e4], R2 ;  /* 0x0075e40201007387 */ /* 0x0041e80000100800 */
[----:B------:R-:W2:Y:S04]  /*53c80*/  @!P1 LDG.E.U8 R5, desc[UR28][R8.64] ;  /* 0x0000001c08059981 */ /* 0x000ea8000c1e1100 */
[----:B------:R-:W4:Y:S04]  /*53c90*/  LDL R11, [R1+0x3b70] ;  /* 0x003b7000010b7983 */ /* 0x000f280000100800 */
[----:B------:R-:W2:Y:S01]  /*53ca0*/  LDL R10, [R1+0x3b98] ;  /* 0x003b9800010a7983 */ /* 0x000ea20000100800 */
[----:B---3--:R-:W-:-:S05]  /*53cb0*/  @!P0 IMAD.MOV.U32 R6, RZ, RZ, R12 ;  /* 0x000000ffff068224 */ /* 0x008fca00078e000c */
[----:B------:R1:W3:Y:S04]  /*53cc0*/  @!P0 LDG.E.U8 R4, desc[UR28][R6.64] ;  /* 0x0000001c06048981 */ /* 0x0002e8000c1e1100 */
[----:B------:R-:W-:Y:S04]  /*53cd0*/  STL [R1+0x75bc], R18 ;  /* 0x0075bc1201007387 */ /* 0x000fe80000100800 */
[----:B------:R-:W3:Y:S04]  /*53ce0*/  LDL R3, [R1+0x3b74] ;  /* 0x003b740001037983 */ /* 0x000ee80000100800 */
[----:B0-----:R-:W3:Y:S04]  /*53cf0*/  LDL R2, [R1+0x3bac] ;  /* 0x003bac0001027983 */ /* 0x001ee80000100800 */
[----:B------:R-:W-:Y:S01]  /*53d00*/  STL [R1+0x75c0], R16 ;  /* 0x0075c01001007387 */ /* 0x000fe20000100800 */
[----:B-1----:R-:W-:Y:S01]  /*53d10*/  PRMT R6, RZ, 0x7610, R6 ;  /* 0x00007610ff067816 */ /* 0x002fe20000000006 */
[----:B----4-:R-:W-:-:S02]  /*53d20*/  @!P0 IMAD.MOV.U32 R9, RZ, RZ, R11 ;  /* 0x000000ffff098224 */ /* 0x010fc400078e000b */
[----:B--2---:R-:W-:-:S05]  /*53d30*/  @!P0 IMAD.MOV.U32 R8, RZ, RZ, R10 ;  /* 0x000000ffff088224 */ /* 0x004fca00078e000a */
[----:B------:R0:W2:Y:S04]  /*53d40*/  @!P0 LDG.E.U8 R6, desc[UR28][R8.64] ;  /* 0x0000001c08068981 */ /* 0x0000a8000c1e1100 */
[----:B---3--:R1:W-:Y:S04]  /*53d50*/  STL [R1+0x7598], R4 ;  /* 0x0075980401007387 */ /* 0x0083e80000100800 */
[----:B------:R-:W3:Y:S04]  /*53d60*/  LDL R15, [R1+0x3b80] ;  /* 0x003b8000010f7983 */ /* 0x000ee80000100800 */
[----:B------:R-:W4:Y:S04]  /*53d70*/  LDL R13, [R1+0x3ba8] ;  /* 0x003ba800010d7983 */ /* 0x000f280000100800 */
[----:B------:R0:W-:Y:S04]  /*53d80*/  STL [R1+0x759c], R5 ;  /* 0x00759c0501007387 */ /* 0x0001e80000100800 */
[----:B------:R-:W4:Y:S04]  /*53d90*/  LDL R12, [R1+0x3b84] ;  /* 0x003b8400010c7983 */ /* 0x000f280000100800 */
[----:B-1----:R-:W4:Y:S01]  /*53da0*/  LDL R4, [R1+0x3bbc] ;  /* 0x003bbc0001047983 */ /* 0x002f220000100800 */
[----:B------:R-:W-:Y:S01]  /*53db0*/  PRMT R7, RZ, 0x7610, R7 ;  /* 0x00007610ff077816 */ /* 0x000fe20000000007 */
[----:B------:R-:W-:-:S02]  /*53dc0*/  @!P1 IMAD.MOV.U32 R10, RZ, RZ, R2 ;  /* 0x000000ffff0a9224 */ /* 0x000fc400078e0002 */
[----:B------:R-:W-:-:S05]  /*53dd0*/  @!P1 IMAD.MOV.U32 R11, RZ, RZ, R3 ;  /* 0x000000ffff0b9224 */ /* 0x000fca00078e0003 */
[----:B------:R3:W4:Y:S01]  /*53de0*/  @!P1 LDG.E.U8 R7, desc[UR28][R10.64] ;  /* 0x0000001c0a079981 */ /* 0x000722000c1e1100 */
[----:B0-----:R-:W-:Y:S02]  /*53df0*/  PRMT R8, RZ, 0x7610, R8 ;  /* 0x00007610ff087816 */ /* 0x001fe40000000008 */
[----:B------:R-:W-:Y:S01]  /*53e00*/  PRMT R9, RZ, 0x7610, R9 ;  /* 0x00007610ff097816 */ /* 0x000fe20000000009 */
[----:B--2---:R0:W-:Y:S04]  /*53e10*/  STL [R1+0x75f4], R6 ;  /* 0x0075f40601007387 */ /* 0x0041e80000100800 */
[----:B------:R-:W2:Y:S04]  /*53e20*/  LDL R14, [R1+0x3b90] ;  /* 0x003b9000010e7983 */ /* 0x000ea80000100800 */
[----:B------:R-:W2:Y:S04]  /*53e30*/  LDL R5, [R1+0x3bb8] ;  /* 0x003bb80001057983 */ /* 0x000ea80000100800 */
[----:B------:R-:W2:Y:S04]  /*53e40*/  LDL R3, [R1+0x3b94] ;  /* 0x003b940001037983 */ /* 0x000ea80000100800 */
[----:B------:R-:W2:Y:S01]  /*53e50*/  LDL R2, [R1+0x3bcc] ;  /* 0x003bcc0001027983 */ /* 0x000ea20000100800 */
[----:B---3--:R-:W-:-:S02]  /*53e60*/  @!P0 IMAD.MOV.U32 R11, RZ, RZ, R15 ;  /* 0x000000ffff0b8224 */ /* 0x008fc400078e000f */
[----:B----4-:R-:W-:Y:S02]  /*53e70*/  @!P0 IMAD.MOV.U32 R10, RZ, RZ, R13 ;  /* 0x000000ffff0a8224 */ /* 0x010fe400078e000d */
[----:B------:R-:W-:-:S03]  /*53e80*/  @!P1 IMAD.MOV.U32 R13, RZ, RZ, R12 ;  /* 0x000000ffff0d9224 */ /* 0x000fc600078e000c */
[----:B------:R1:W3:Y:S01]  /*53e90*/  @!P0 LDG.E.U8 R8, desc[UR28][R10.64] ;  /* 0x0000001c0a088981 */ /* 0x0002e2000c1e1100 */
[----:B------:R-:W-:-:S05]  /*53ea0*/  @!P1 IMAD.MOV.U32 R12, RZ, RZ, R4 ;  /* 0x000000ffff0c9224 */ /* 0x000fca00078e0004 */
[----:B------:R2:W4:Y:S04]  /*53eb0*/  @!P1 LDG.E.U8 R9, desc[UR28][R12.64] ;  /* 0x0000001c0c099981 */ /* 0x000528000c1e1100 */
[----:B------:R1:W-:Y:S04]  /*53ec0*/  STL [R1+0x75f8], R7 ;  /* 0x0075f80701007387 */ /* 0x0003e80000100800 */
[----:B0-----:R-:W4:Y:S04]  /*53ed0*/  LDL R6, [R1+0x3bc8] ;  /* 0x003bc80001067983 */ /* 0x001f280000100800 */
[----:B-1----:R-:W4:Y:S01]  /*53ee0*/  LDL R7, [R1+0x3ba0] ;  /* 0x003ba00001077983 */ /* 0x002f220000100800 */
[----:B------:R-:W-:Y:S01]  /*53ef0*/  PRMT R10, RZ, 0x7610, R10 ;  /* 0x00007610ff0a7816 */ /* 0x000fe2000000000a */
[----:B--2---:R-:W-:-:S02]  /*53f00*/  @!P0 IMAD.MOV.U32 R13, RZ, RZ, R14 ;  /* 0x000000ffff0d8224 */ /* 0x004fc400078e000e */
[----:B------:R-:W-:-:S05]  /*53f10*/  @!P0 IMAD.MOV.U32 R12, RZ, RZ, R5 ;  /* 0x000000ffff0c8224 */ /* 0x000fca00078e0005 */
[----:B------:R0:W2:Y:S04]  /*53f20*/  @!P0 LDG.E.U8 R10, desc[UR28][R12.64] ;  /* 0x0000001c0c0a8981 */ /* 0x0000a8000c1e1100 */
[----:B---3--:R-:W-:Y:S04]  /*53f30*/  STL [R1+0x75e8], R8 ;  /* 0x0075e80801007387 */ /* 0x008fe80000100800 */
[----:B------:R-:W3:Y:S04]  /*53f40*/  LDL R4, [R1+0x3bdc] ;  /* 0x003bdc0001047983 */ /* 0x000ee80000100800 */
[----:B----4-:R-:W-:Y:S04]  /*53f50*/  STL [R1+0x75ec], R9 ;  /* 0x0075ec0901007387 */ /* 0x010fe80000100800 */
[----:B------:R-:W4:Y:S01]  /*53f60*/  LDL R5, [R1+0x3ba4] ;  /* 0x003ba40001057983 */ /* 0x000f220000100800 */
[----:B------:R-:W-:Y:S01]  /*53f70*/  PRMT R11, RZ, 0x7610, R11 ;  /* 0x00007610ff0b7816 */ /* 0x000fe2000000000b */
[----:B------:R-:W-:-:S02]  /*53f80*/  @!P1 IMAD.MOV.U32 R14, RZ, RZ, R2 ;  /* 0x000000ffff0e9224 */ /* 0x000fc400078e0002 */
[----:B------:R-:W-:Y:S01]  /*53f90*/  @!P1 IMAD.MOV.U32 R15, RZ, RZ, R3 ;  /* 0x000000ffff0f9224 */ /* 0x000fe200078e0003 */
[----:B0-----:R-:W-:-:S04]  /*53fa0*/  PRMT R12, RZ, 0x7610, R12 ;  /* 0x00007610ff0c7816 */ /* 0x001fc8000000000c */
[----:B------:R0:W4:Y:S02]  /*53fb0*/  @!P1 LDG.E.U8 R11, desc[UR28][R14.64] ;  /* 0x0000001c0e0b9981 */ /* 0x000124000c1e1100 */
[----:B0-----:R-:W-:Y:S02]  /*53fc0*/  @!P0 IMAD.MOV.U32 R14, RZ, RZ, R6 ;  /* 0x000000ffff0e8224 */ /* 0x001fe400078e0006 */
[----:B------:R-:W-:-:S05]  /*53fd0*/  @!P0 IMAD.MOV.U32 R15, RZ, RZ, R7 ;  /* 0x000000ffff0f8224 */ /* 0x000fca00078e0007 */
[----:B------:R3:W4:Y:S01]  /*53fe0*/  @!P0 LDG.E.U8 R12, desc[UR28][R14.64] ;  /* 0x0000001c0e0c8981 */ /* 0x000722000c1e1100 */
[----:B------:R-:W-:-:S03]  /*53ff0*/  PRMT R13, RZ, 0x7610, R13 ;  /* 0x00007610ff0d7816 */ /* 0x000fc6000000000d */
[----:B--2---:R0:W-:Y:S04]  /*54000*/  STL [R1+0x75c4], R10 ;  /* 0x0075c40a01007387 */ /* 0x0041e80000100800 */
[----:B------:R-:W2:Y:S04]  /*54010*/  LDL R3, [R1+0x3bb0] ;  /* 0x003bb00001037983 */ /* 0x000ea80000100800 */
[----:B------:R-:W2:Y:S01]  /*54020*/  LDL R2, [R1+0x3bd8] ;  /* 0x003bd80001027983 */ /* 0x000ea20000100800 */
[----:B---3--:R-:W-:Y:S02]  /*54030*/  @!P1 IMAD.MOV.U32 R14, RZ, RZ, R4 ;  /* 0x000000ffff0e9224 */ /* 0x008fe400078e0004 */
[----:B----4-:R-:W-:-:S05]  /*54040*/  @!P1 IMAD.MOV.U32 R15, RZ, RZ, R5 ;  /* 0x000000ffff0f9224 */ /* 0x010fca00078e0005 */
[----:B------:R2:W3:Y:S04]  /*54050*/  @!P1 LDG.E.U8 R13, desc[UR28][R14.64] ;  /* 0x0000001c0e0d9981 */ /* 0x0004e8000c1e1100 */
[----:B------:R1:W-:Y:S04]  /*54060*/  STL [R1+0x75c8], R11 ;  /* 0x0075c80b01007387 */ /* 0x0003e80000100800 */
[----:B0-----:R-:W4:Y:S04]  /*54070*/  LDL R10, [R1+0x3bec] ;  /* 0x003bec00010a7983 */ /* 0x001f280000100800 */
[----:B------:R-:W4:Y:S04]  /*54080*/  LDL R8, [R1+0x3be8] ;  /* 0x003be80001087983 */ /* 0x000f280000100800 */
[----:B-1----:R-:W4:Y:S04]  /*54090*/  LDL R11, [R1+0x3bb4] ;  /* 0x003bb400010b7983 */ /* 0x002f280000100800 */
[----:B------:R-:W-:Y:S04]  /*540a0*/  STL [R1+0x75a0], R12 ;  /* 0x0075a00c01007387 */ /* 0x000fe80000100800 */
[----:B------:R-:W4:Y:S04]  /*540b0*/  LDL R9, [R1+0x3bc0] ;  /* 0x003bc00001097983 */ /* 0x000f280000100800 */
[----:B------:R-:W4:Y:S04]  /*540c0*/  LDL R7, [R1+0x3bc4] ;  /* 0x003bc40001077983 */ /* 0x000f280000100800 */
[----:B------:R-:W4:Y:S04]  /*540d0*/  LDL R6, [R1+0x3bf4] ;  /* 0x003bf40001067983 */ /* 0x000f280000100800 */
[----:B------:R-:W4:Y:S04]  /*540e0*/  LDL R5, [R1+0x3bd0] ;  /* 0x003bd00001057983 */ /* 0x000f280000100800 */
[----:B------:R-:W4:Y:S01]  /*540f0*/  LDL R4, [R1+0x3bf0] ;  /* 0x003bf00001047983 */ /* 0x000f220000100800 */
[----:B--2---:R-:W-:-:S02]  /*54100*/  @!P0 IMAD.MOV.U32 R15, RZ, RZ, R3 ;  /* 0x000000ffff0f8224 */ /* 0x004fc400078e0003 */
[----:B------:R-:W-:-:S05]  /*54110*/  @!P0 IMAD.MOV.U32 R14, RZ, RZ, R2 ;  /* 0x000000ffff0e8224 */ /* 0x000fca00078e0002 */
[----:B------:R4:W2:Y:S04]  /*54120*/  @!P0 LDG.E.U8 R17, desc[UR28][R14.64] ;  /* 0x0000001c0e118981 */ /* 0x0008a8000c1e1100 */
[----:B---3--:R-:W-:Y:S04]  /*54130*/  STL [R1+0x75a4], R13 ;  /* 0x0075a40d01007387 */ /* 0x008fe80000100800 */
[----:B------:R-:W3:Y:S04]  /*54140*/  LDL R3, [R1+0x3bd4] ;  /* 0x003bd40001037983 */ /* 0x000ee80000100800 */
[----:B------:R-:W2:Y:S01]  /*54150*/  LDL R2, [R1+0x3bfc] ;  /* 0x003bfc0001027983 */ /* 0x000ea20000100800 */
[----:B----4-:R-:W-:-:S02]  /*54160*/  @!P1 IMAD.MOV.U32 R14, RZ, RZ, R10 ;  /* 0x000000ffff0e9224 */ /* 0x010fc400078e000a */
[----:B------:R-:W-:-:S05]  /*54170*/  @!P1 IMAD.MOV.U32 R15, RZ, RZ, R11 ;  /* 0x000000ffff0f9224 */ /* 0x000fca00078e000b */
[----:B------:R0:W4:Y:S02]  /*54180*/  @!P1 LDG.E.U8 R19, desc[UR28][R14.64] ;  /* 0x0000001c0e139981 */ /* 0x000124000c1e1100 */
[----:B0-----:R-:W-:Y:S02]  /*54190*/  @!P0 IMAD.MOV.U32 R14, RZ, RZ, R8 ;  /* 0x000000ffff0e8224 */ /* 0x001fe400078e0008 */
[----:B------:R-:W-:-:S05]  /*541a0*/  @!P0 IMAD.MOV.U32 R15, RZ, RZ, R9 ;  /* 0x000000ffff0f8224 */ /* 0x000fca00078e0009 */
[----:B------:R0:W4:Y:S02]  /*541b0*/  @!P0 LDG.E.U8 R20, desc[UR28][R14.64] ;  /* 0x0000001c0e148981 */ /* 0x000124000c1e1100 */
[----:B0-----:R-:W-:Y:S02]  /*541c0*/  @!P1 IMAD.MOV.U32 R14, RZ, RZ, R6 ;  /* 0x000000ffff0e9224 */ /* 0x001fe400078e0006 */
[----:B------:R-:W-:-:S05]  /*541d0*/  @!P1 IMAD.MOV.U32 R15, RZ, RZ, R7 ;  /* 0x000000ffff0f9224 */ /* 0x000fca00078e0007 */
[----:B------:R0:W4:Y:S02]  /*541e0*/  @!P1 LDG.E.U8 R21, desc[UR28][R14.64] ;  /* 0x0000001c0e159981 */ /* 0x000124000c1e1100 */
[----:B0-----:R-:W-:Y:S02]  /*541f0*/  @!P0 IMAD.MOV.U32 R14, RZ, RZ, R4 ;  /* 0x000000ffff0e8224 */ /* 0x001fe400078e0004 */
[----:B------:R-:W-:Y:S01]  /*54200*/  @!P0 IMAD.MOV.U32 R15, RZ, RZ, R5 ;  /* 0x000000ffff0f8224 */ /* 0x000fe200078e0005 */
[----:B------:R-:W-:Y:S04]  /*54210*/  LDS.U8 R4, [R0+UR4+0x4008] ;  /* 0x0040080400047984 */ /* 0x000fe80008000000 */
[----:B------:R3:W4:Y:S02]  /*54220*/  @!P0 LDG.E.U8 R23, desc[UR28][R14.64] ;  /* 0x0000001c0e178981 */ /* 0x000724000c1e1100 */
[----:B---3--:R-:W-:-:S02]  /*54230*/  @!P1 IMAD.MOV.U32 R15, RZ, RZ, R3 ;  /* 0x000000ffff0f9224 */ /* 0x008fc400078e0003 */
[----:B--2---:R-:W-:Y:S01]  /*54240*/  @!P1 IMAD.MOV.U32 R14, RZ, RZ, R2 ;  /* 0x000000ffff0e9224 */ /* 0x004fe200078e0002 */
[----:B------:R-:W-:Y:S04]  /*54250*/  STL [R1+0x75fc], R17 ;  /* 0x0075fc1101007387 */ /* 0x000fe80000100800 */
[----:B------:R-:W-:Y:S04]  /*54260*/  LDS.U8 R2, [R0+UR4+0x4000] ;  /* 0x0040000400027984 */ /* 0x000fe80008000000 */
[----:B------:R0:W2:Y:S04]  /*54270*/  @!P1 LDG.E.U8 R22, desc[UR28][R14.64] ;  /* 0x0000001c0e169981 */ /* 0x0000a8000c1e1100 */
[----:B------:R-:W-:Y:S04]  /*54280*/  LDS.U8 R3, [R0+UR4+0x4208] ;  /* 0x0042080400037984 */ /* 0x000fe80008000000 */
[----:B0-----:R-:W0:Y:S04]  /*54290*/  LDS.U8 R14, [R0+UR4] ;  /* 0x00000004000e7984 */ /* 0x001e280008000000 */
[----:B------:R-:W1:Y:S04]  /*542a0*/  LDS.U8 R15, [R0+UR4+0x208] ;  /* 0x00020804000f7984 */ /* 0x000e680008000000 */
[----:B----4-:R-:W-:Y:S04]  /*542b0*/  STL [R1+0x7600], R19 ;  /* 0x0076001301007387 */ /* 0x010fe80000100800 */
[----:B------:R-:W-:Y:S04]  /*542c0*/  STL [R1+0x75f0], R20 ;  /* 0x0075f01401007387 */ /* 0x000fe80000100800 */
[----:B------:R-:W-:Y:S04]  /*542d0*/  STL [R1+0x7604], R21 ;  /* 0x0076041501007387 */ /* 0x000fe80000100800 */
[----:B------:R-:W-:Y:S04]  /*542e0*/  STL [R1+0x75cc], R23 ;  /* 0x0075cc1701007387 */ /* 0x000fe80000100800 */
[----:B--2---:R-:W-:Y:S04]  /*542f0*/  STL [R1+0x75d0], R22 ;  /* 0x0075d01601007387 */ /* 0x004fe80000100800 */
[----:B0-----:R-:W-:Y:S04]  /*54300*/  STL [R1+0x75a8], R14 ;  /* 0x0075a80e01007387 */ /* 0x001fe80000100800 */
[----:B-1----:R-:W-:Y:S04]  /*54310*/  STL [R1+0x75ac], R15 ;  /* 0x0075ac0f01007387 */ /* 0x002fe80000100800 */
[----:B------:R-:W-:Y:S04]  /*54320*/  STL [R1+0x75b0], R24 ;  /* 0x0075b01801007387 */ /* 0x000fe80000100800 */
[----:B------:R-:W-:Y:S04]  /*54330*/  STL [R1+0x75b4], R25 ;  /* 0x0075b41901007387 */ /* 0x000fe80000100800 */
[----:B------:R-:W-:Y:S04]  /*54340*/  STL [R1+0x75b8], R26 ;  /* 0x0075b81a01007387 */ /* 0x000fe80000100800 */
[----:B------:R-:W-:Y:S04]  /*54350*/  STL [R1+0x75d4], R27 ;  /* 0x0075d41b01007387 */ /* 0x000fe80000100800 */
[----:B------:R-:W-:Y:S04]  /*54360*/  STL [R1+0x75d8], R28 ;  /* 0x0075d81c01007387 */ /* 0x000fe80000100800 */
[----:B------:R-:W-:Y:S04]  /*54370*/  STL [R1+0x75dc], R29 ;  /* 0x0075dc1d01007387 */ /* 0x000fe80000100800 */
[----:B------:R-:W-:Y:S04]  /*54380*/  STL [R1+0xf94], R2 ;  /* 0x000f940201007387 */ /* 0x000fe80000100800 */
[----:B------:R-:W0:Y:S04]  /*54390*/  LDS.U8 R2, [R0+UR4+0x4200] ;  /* 0x0042000400027984 */ /* 0x000e280008000000 */
[----:B------:R-:W-:Y:S04]  /*543a0*/  STL [R1+0xf90], R3 ;  /* 0x000f900301007387 */ /* 0x000fe80000100800 */
[----:B------:R-:W1:Y:S04]  /*543b0*/  LDS.U8 R3, [R0+UR4+0x6000] ;  /* 0x0060000400037984 */ /* 0x000e680008000000 */
[----:B------:R-:W-:Y:S04]  /*543c0*/  STL [R1+0xf9c], R4 ;  /* 0x000f9c0401007387 */ /* 0x000fe80000100800 */
[----:B------:R-:W2:Y:S04]  /*543d0*/  LDS.U8 R4, [R0+UR4+0x6208] ;  /* 0x0062080400047984 */ /* 0x000ea80008000000 */
[----:B0-----:R-:W-:Y:S04]  /*543e0*/  STL [R1+0xf98], R2 ;  /* 0x000f980201007387 */ /* 0x001fe80000100800 */
[----:B------:R-:W0:Y:S04]  /*543f0*/  LDS.U8 R2, [R0+UR4+0x6008] ;  /* 0x0060080400027984 */ /* 0x000e280008000000 */
[----:B-1----:R-:W-:Y:S04]  /*54400*/  STL [R1+0xfa4], R3 ;  /* 0x000fa40301007387 */ /* 0x002fe80000100800 */
[----:B------:R-:W1:Y:S04]  /*54410*/  LDS.U8 R3, [R0+UR4+0x6200] ;  /* 0x0062000400037984 */ /* 0x000e680008000000 */
[----:B--2---:R-:W-:Y:S04]  /*54420*/  STL [R1+0xfa0], R4 ;  /* 0x000fa00401007387 */ /* 0x004fe80000100800 */
        /* <DEDUP_REMOVED lines=219> */
[----:B-1----:R1:W-:Y:S04]  /*551e0*/  STL [R1+0x3d68], R3 ;  /* 0x003d680301007387 */ /* 0x0023e80000100800 */
[----:B--2---:R-:W-:Y:S04]  /*551f0*/  STL [R1+0x3d74], R4 ;  /* 0x003d740401007387 */ /* 0x004fe80000100800 */
[----:B------:R-:W2:Y:S01]  /*55200*/  LDS.U8 R4, [R0+UR4+0xe188] ;  /* 0x00e1880400047984 */ /* 0x000ea20008000000 */
[----:B-1----:R-:W-:-:S05]  /*55210*/  LOP3.LUT R3, R0, 0x410, RZ, 0x3c, !PT ;  /* 0x0000041000037812 */ /* 0x002fca00078e3cff */
[----:B------:R-:W-:Y:S04]  /*55220*/  LDS.U8 R5, [R3+UR4+0x8388] ;  /* 0x0083880403057984 */ /* 0x000fe80008000000 */
[----:B0-----:R-:W-:Y:S04]  /*55230*/  STL [R1+0x3d70], R2 ;  /* 0x003d700201007387 */ /* 0x001fe80000100800 */
[----:B------:R-:W0:Y:S04]  /*55240*/  LDS.U8 R2, [R0+UR4+0xe380] ;  /* 0x00e3800400027984 */ /* 0x000e280008000000 */
[----:B------:R-:W-:Y:S04]  /*55250*/  STL [R1+0x3fe4], R0 ;  /* 0x003fe40001007387 */ /* 0x000fe80000100800 */
[----:B------:R-:W1:Y:S04]  /*55260*/  LDS.U8 R0, [R3+UR4] ;  /* 0x0000000403007984 */ /* 0x000e680008000000 */
        /* <DEDUP_REMOVED lines=27> */
[----:B-1----:R-:W-:Y:S04]  /*55420*/  STL [R1+0x11e4], R0 ;  /* 0x0011e40001007387 */ /* 0x002fe80000100800 */
[----:B------:R-:W0:Y:S04]  /*55430*/  LDS.U8 R0, [R3+UR4+0x6200] ;  /* 0x0062000403007984 */ /* 0x000e280008000000 */
[----:B------:R-:W1:Y:S04]  /*55440*/  LDS.U8 R2, [R3+UR4+0x6008] ;  /* 0x0060080403027984 */ /* 0x000e680008000000 */
[----:B--2---:R-:W-:Y:S04]  /*55450*/  STL [R1+0x11e0], R4 ;  /* 0x0011e00401007387 */ /* 0x004fe80000100800 */
[----:B------:R-:W-:Y:S04]  /*55460*/  LDS.U8 R4, [R3+UR4+0x8008] ;  /* 0x0080080403047984 */ /* 0x000fe80008000000 */
[----:B0-----:R-:W-:Y:S04]  /*55470*/  STL [R1+0x6280], R0 ;  /* 0x0062800001007387 */ /* 0x001fe80000100800 */
[----:B-1----:R-:W-:Y:S04]  /*55480*/  STL [R1+0x11ec], R2 ;  /* 0x0011ec0201007387 */ /* 0x002fe80000100800 */
[----:B------:R-:W0:Y:S04]  /*55490*/  LDS.U8 R0, [R3+UR4+0x8000] ;  /* 0x0080000403007984 */ /* 0x000e280008000000 */
[----:B------:R-:W1:Y:S04]  /*554a0*/  LDS.U8 R2, [R3+UR4+0x8208] ;  /* 0x0082080403027984 */ /* 0x000e680008000000 */
[----:B0-----:R-:W-:Y:S04]  /*554b0*/  STL [R1+0x15e0], R0 ;  /* 0x0015e00001007387 */ /* 0x001fe80000100800 */
[----:B------:R-:W0:Y:S04]  /*554c0*/  LDS.U8 R0, [R3+UR4+0x8200] ;  /* 0x0082000403007984 */ /* 0x000e280008000000 */
[----:B-1----:R-:W-:Y:S04]  /*554d0*/  STL [R1+0x15dc], R2 ;  /* 0x0015dc0201007387 */ /* 0x002fe80000100800 */
        /* <DEDUP_REMOVED lines=184> */
[----:B-1----:R0:W-:Y:S04]  /*56060*/  STL [R1+0x1374], R2 ;  /* 0x0013740201007387 */ /* 0x0021e80000100800 */
[----:B------:R-:W1:Y:S04]  /*56070*/  LDS.U8 R0, [R3+UR4+0x8180] ;  /* 0x0081800403007984 */ /* 0x000e680008000000 */
[----:B0-----:R-:W3:Y:S04]  /*56080*/  LDL R2, [R1+0x1820] ;  /* 0x0018200001027983 */ /* 0x001ee80000100800 */
[----:B--2---:R-:W-:Y:S04]  /*56090*/  STL [R1+0x1370], R4 ;  /* 0x0013700401007387 */ /* 0x004fe80000100800 */
        /* <DEDUP_REMOVED lines=28> */
[----:B0-----:R-:W-:Y:S04]  /*56260*/  STL [R1+0x3f7c], R4 ;  /* 0x003f7c0401007387 */ /* 0x001fe80000100800 */
[----:B-1----:R-:W-:Y:S04]  /*56270*/  STL [R1+0x3f78], R0 ;  /* 0x003f780001007387 */ /* 0x002fe80000100800 */
[----:B---3--:R-:W0:Y:S04]  /*56280*/  LDS.U8 R3, [R2+UR4] ;  /* 0x0000000402037984 */ /* 0x008e280008000000 */
[----:B------:R-:W1:Y:S04]  /*56290*/  LDS.U8 R4, [R2+UR4+0x208] ;  /* 0x0002080402047984 */ /* 0x000e680008000000 */
[----:B------:R-:W2:Y:S04]  /*562a0*/  LDS.U8 R0, [R2+UR4+0x8] ;  /* 0x0000080402007984 */ /* 0x000ea80008000000 */
[----:B------:R-:W-:Y:S04]  /*562b0*/  LDS.U8 R5, [R2+UR4+0x8380] ;  /* 0x0083800402057984 */ /* 0x000fe80008000000 */
        /* <DEDUP_REMOVED lines=220> */
[----:B--2---:R2:W-:Y:S04]  /*57080*/  STL [R1+0x118c], R0 ;  /* 0x00118c0001007387 */ /* 0x0045e80000100800 */
[----:B--2---:R-:W2:Y:S04]  /*57090*/  LDL R0, [R1+0x181c] ;  /* 0x00181c0001007983 */ /* 0x004ea80000100800 */
[----:B0-----:R-:W-:Y:S04]  /*570a0*/  STL [R1+0x1188], R3 ;  /* 0x0011880301007387 */ /* 0x001fe80000100800 */
[----:B------:R-:W0:Y:S04]  /*570b0*/  LDS.U8 R3, [R2+UR4+0x8388] ;  /* 0x0083880402037984 */ /* 0x000e280008000000 */
[----:B-1----:R-:W-:Y:S04]  /*570c0*/  STL [R1+0x1580], R4 ;  /* 0x0015800401007387 */ /* 0x002fe80000100800 */
[----:B------:R-:W1:Y:S04]  /*570d0*/  LDS.U8 R4, [R2+UR4+0x8188] ;  /* 0x0081880402047984 */ /* 0x000e680008000000 */
[----:B0-----:R-:W-:Y:S04]  /*570e0*/  STL [R1+0x157c], R3 ;  /* 0x00157c0301007387 */ /* 0x001fe80000100800 */
[----:B------:R-:W0:Y:S04]  /*570f0*/  LDS.U8 R3, [R2+UR4+0xa180] ;  /* 0x00a1800402037984 */ /* 0x000e280008000000 */
[----:B-1----:R-:W-:Y:S04]  /*57100*/  STL [R1+0x1588], R4 ;  /* 0x0015880401007387 */ /* 0x002fe80000100800 */
[----:B------:R-:W1:Y:S04]  /*57110*/  LDS.U8 R4, [R2+UR4+0xa388] ;  /* 0x00a3880402047984 */ /* 0x000e680008000000 */
[----:B------:R-:W-:Y:S04]  /*57120*/  STL [R1+0x1584], R5 ;  /* 0x0015840501007387 */ /* 0x000fe80000100800 */
[----:B------:R-:W3:Y:S04]  /*57130*/  LDS.U8 R5, [R2+UR4+0xa188] ;  /* 0x00a1880402057984 */ /* 0x000ee80008000000 */
[----:B0-----:R-:W-:Y:S04]  /*57140*/  STL [R1+0x1590], R3 ;  /* 0x0015900301007387 */ /* 0x001fe80000100800 */
[----:B------:R-:W0:Y:S04]  /*57150*/  LDS.U8 R3, [R2+UR4+0xa380] ;  /* 0x00a3800402037984 */ /* 0x000e280008000000 */
[----:B-1----:R-:W-:Y:S04]  /*57160*/  STL [R1+0x158c], R4 ;  /* 0x00158c0401007387 */ /* 0x002fe80000100800 */
[----:B------:R-:W1:Y:S04]  /*57170*/  LDS.U8 R4, [R2+UR4+0xc180] ;  /* 0x00c1800402047984 */ /* 0x000e680008000000 */
[----:B---3--:R-:W-:Y:S04]  /*57180*/  STL [R1+0x1598], R5 ;  /* 0x0015980501007387 */ /* 0x008fe80000100800 */
        /* <DEDUP_REMOVED lines=11> */
[----:B------:R-:W4:Y:S04]  /*57240*/  LDS.U8 R2, [R2+UR4+0xe380] ;  /* 0x00e3800402027984 */ /* 0x000f280008000000 */
[----:B---3--:R-:W-:Y:S04]  /*57250*/  STL [R1+0x3d94], R5 ;  /* 0x003d940501007387 */ /* 0x008fe80000100800 */
[----:B0-----:R-:W-:Y:S04]  /*57260*/  STL [R1+0x3d90], R3 ;  /* 0x003d900301007387 */ /* 0x001fe80000100800 */
[----:B-1----:R-:W-:Y:S04]  /*57270*/  STL [R1+0x3d9c], R4 ;  /* 0x003d9c0401007387 */ /* 0x002fe80000100800 */
[----:B----4-:R-:W-:Y:S04]  /*57280*/  STL [R1+0x3d98], R2 ;  /* 0x003d980201007387 */ /* 0x010fe80000100800 */
[----:B--2---:R-:W0:Y:S04]  /*57290*/  LDS.U8 R3, [R0+UR4] ;  /* 0x0000000400037984 */ /* 0x004e280008000000 */
        /* <DEDUP_REMOVED lines=745> */
[----:B------:R-:W-:Y:S04]  /*5a130*/  STL [R1+0x17ac], R5 ;  /* 0x0017ac0501007387 */ /* 0x000fe80000100800 */
[----:B------:R-:W3:Y:S04]  /*5a140*/  LDS.U8 R5, [R0+UR4+0xa388] ;  /* 0x00a3880400057984 */ /* 0x000ee80008000000 */
[----:B-1----:R-:W-:Y:S04]  /*5a150*/  STL [R1+0x17a8], R4 ;  /* 0x0017a80401007387 */ /* 0x002fe80000100800 */
[----:B------:R-:W1:Y:S04]  /*5a160*/  LDS.U8 R4, [R0+UR4+0xa188] ;  /* 0x00a1880400047984 */ /* 0x000e680008000000 */
[----:B0-----:R-:W-:Y:S04]  /*5a170*/  STL [R1+0x17b4], R3 ;  /* 0x0017b40301007387 */ /* 0x001fe80000100800 */
[----:B------:R-:W0:Y:S04]  /*5a180*/  LDS.U8 R3, [R0+UR4+0xa380] ;  /* 0x00a3800400037984 */ /* 0x000e280008000000 */
[----:B---3--:R-:W-:Y:S04]  /*5a190*/  STL [R1+0x17b0], R5 ;  /* 0x0017b00501007387 */ /* 0x008fe80000100800 */
        /* <DEDUP_REMOVED lines=16> */
[----:B---3--:R-:W-:Y:S04]  /*5a2a0*/  STL [R1+0x3fbc], R5 ;  /* 0x003fbc0501007387 */ /* 0x008fe80000100800 */
[----:B-1----:R-:W-:Y:S04]  /*5a2b0*/  STL [R1+0x3fb8], R4 ;  /* 0x003fb80401007387 */ /* 0x002fe80000100800 */
        /* <DEDUP_REMOVED lines=209> */
[----:B------:R-:W0:Y:S04]  /*5afd0*/  LDS.U8 R0, [R2+UR4+0x4180] ;  /* 0x0041800402007984 */ /* 0x000e280008000000 */
[----:B-1----:R-:W-:Y:S04]  /*5afe0*/  STL [R1+0xd6c], R3 ;  /* 0x000d6c0301007387 */ /* 0x002fe80000100800 */
[----:B------:R-:W1:Y:S04]  /*5aff0*/  LDS.U8 R3, [R2+UR4+0x4188] ;  /* 0x0041880402037984 */ /* 0x000e680008000000 */
[----:B0-----:R-:W-:Y:S04]  /*5b000*/  STL [R1+0x11b4], R0 ;  /* 0x0011b40001007387 */ /* 0x001fe80000100800 */
[----:B------:R-:W0:Y:S04]  /*5b010*/  LDS.U8 R0, [R2+UR4+0x4380] ;  /* 0x0043800402007984 */ /* 0x000e280008000000 */
[----:B------:R-:W-:Y:S04]  /*5b020*/  STL [R1+0x11b0], R4 ;  /* 0x0011b00401007387 */ /* 0x000fe80000100800 */
[----:B------:R-:W2:Y:S04]  /*5b030*/  LDS.U8 R4, [R2+UR4+0x6180] ;  /* 0x0061800402047984 */ /* 0x000ea80008000000 */
[----:B-1----:R-:W-:Y:S04]  /*5b040*/  STL [R1+0x11bc], R3 ;  /* 0x0011bc0301007387 */ /* 0x002fe80000100800 */
[----:B------:R-:W1:Y:S04]  /*5b050*/  LDS.U8 R3, [R2+UR4+0x6388] ;  /* 0x0063880402037984 */ /* 0x000e680008000000 */
[----:B0-----:R-:W-:Y:S04]  /*5b060*/  STL [R1+0x11b8], R0 ;  /* 0x0011b80001007387 */ /* 0x001fe80000100800 */
[----:B------:R-:W0:Y:S04]  /*5b070*/  LDS.U8 R0, [R2+UR4+0x6188] ;  /* 0x0061880402007984 */ /* 0x000e280008000000 */
[----:B--2---:R-:W-:Y:S04]  /*5b080*/  STL [R1+0x11c4], R4 ;  /* 0x0011c40401007387 */ /* 0x004fe80000100800 */
[----:B------:R-:W2:Y:S04]  /*5b090*/  LDS.U8 R4, [R2+UR4+0x6380] ;  /* 0x0063800402047984 */ /* 0x000ea80008000000 */
[----:B-1----:R-:W-:Y:S04]  /*5b0a0*/  STL [R1+0x11c0], R3 ;  /* 0x0011c00301007387 */ /* 0x002fe80000100800 */
[----:B------:R-:W1:Y:S04]  /*5b0b0*/  LDS.U8 R3, [R2+UR4+0x8180] ;  /* 0x0081800402037984 */ /* 0x000e680008000000 */
[----:B0-----:R0:W-:Y:S04]  /*5b0c0*/  STL [R1+0x11cc], R0 ;  /* 0x0011cc0001007387 */ /* 0x0011e80000100800 */
[----:B0-----:R-:W3:Y:S04]  /*5b0d0*/  LDL R0, [R1+0x180c] ;  /* 0x00180c0001007983 */ /* 0x001ee80000100800 */
[----:B--2---:R-:W-:Y:S04]  /*5b0e0*/  STL [R1+0x11c8], R4 ;  /* 0x0011c80401007387 */ /* 0x004fe80000100800 */
        /* <DEDUP_REMOVED lines=29> */
[----:B--2---:R-:W-:Y:S04]  /*5b2c0*/  STL [R1+0x3dd8], R2 ;  /* 0x003dd80201007387 */ /* 0x004fe80000100800 */
[----:B---3--:R-:W0:Y:S04]  /*5b2d0*/  LDS.U8 R4, [R0+UR4] ;  /* 0x0000000400047984 */ /* 0x008e280008000000 */
[----:B------:R-:W1:Y:S04]  /*5b2e0*/  LDS.U8 R3, [R0+UR4+0x208] ;  /* 0x0002080400037984 */ /* 0x000e680008000000 */
        /* <DEDUP_REMOVED lines=244> */
[----:B--2---:R-:W-:Y:S04]  /*5c230*/  STL [R1+0x3fcc], R2 ;  /* 0x003fcc0201007387 */ /* 0x004fe80000100800 */
[----:B------:R-:W1:Y:S04]  /*5c240*/  LDS.U8 R2, [R0+UR4+0xe180] ;  /* 0x00e1800400027984 */ /* 0x000e680008000000 */
[----:B------:R-:W2:Y:S04]  /*5c250*/  LDS.U8 R0, [R0+UR4+0xe388] ;  /* 0x00e3880400007984 */ /* 0x000ea80008000000 */
[----:B0-----:R-:W-:Y:S04]  /*5c260*/  STL [R1+0x3fc8], R3 ;  /* 0x003fc80301007387 */ /* 0x001fe80000100800 */
[----:B------:R-:W3:Y:S04]  /*5c270*/  LDL.LU R21, [R1+0x1c8] ;  /* 0x0001c80001157983 */ /* 0x000ee80000300800 */
[----:B-1----:R-:W-:Y:S04]  /*5c280*/  STL [R1+0x3fd4], R2 ;  /* 0x003fd40201007387 */ /* 0x002fe80000100800 */
[----:B---3--:R0:W-:Y:S04]  /*5c290*/  STL [R1+0x7608], R21 ;  /* 0x0076081501007387 */ /* 0x0081e80000100800 */
[----:B--2---:R-:W-:Y:S04]  /*5c2a0*/  STL [R1+0x3fd0], R0 ;  /* 0x003fd00001007387 */ /* 0x004fe80000100800 */
[----:B0-----:R-:W2:Y:S04]  /*5c2b0*/  LDL.LU R21, [R1+0x1cc] ;  /* 0x0001cc0001157983 */ /* 0x001ea80000300800 */
[----:B--2---:R0:W-:Y:S04]  /*5c2c0*/  STL [R1+0x760c], R21 ;  /* 0x00760c1501007387 */ /* 0x0041e80000100800 */
[----:B0-----:R-:W2:Y:S04]  /*5c2d0*/  LDL R21, [R1+0x180c] ;  /* 0x00180c0001157983 */ /* 0x001ea80000100800 */
[----:B------:R-:W3:Y:S04]  /*5c2e0*/  LDL.LU R19, [R1+0x1ac] ;  /* 0x0001ac0001137983 */ /* 0x000ee80000300800 */
[----:B---3--:R-:W-:Y:S04]  /*5c2f0*/  STL [R1+0x7610], R19 ;  /* 0x0076101301007387 */ /* 0x008fe80000100800 */
[----:B--2---:R-:W0:Y:S04]  /*5c300*/  LDS.U8 R19, [R21+UR4+0xe188] ;  /* 0x00e1880415137984 */ /* 0x004e280008000000 */
[----:B------:R-:W1:Y:S04]  /*5c310*/  LDS.U8 R21, [R21+UR4+0xe380] ;  /* 0x00e3800415157984 */ /* 0x000e680008000000 */
[----:B------:R-:W2:Y:S04]  /*5c320*/  LDL.LU R17, [R1+0x1a8] ;  /* 0x0001a80001117983 */ /* 0x000ea80000300800 */
[----:B------:R-:W3:Y:S04]  /*5c330*/  LDL.LU R7, [R1+0x18c] ;  /* 0x00018c0001077983 */ /* 0x000ee80000300800 */
        /* <DEDUP_REMOVED lines=23> */
[----:B0-----:R0:W-:Y:S01]  /*5c4b0*/  STL [R1+0x3fdc], R19 ;  /* 0x003fdc1301007387 */ /* 0x0011e20000100800 */
[----:B------:R-:W1:Y:S01]  /*5c4c0*/  S2R R18, SR_TID.X ;  /* 0x0000000000127919 */ /* 0x000e620000002100 */
[----:B------:R-:W-:Y:S06]  /*5c4d0*/  BAR.SYNC.DEFER_BLOCKING 0x0 ;  /* 0x0000000000007b1d */ /* 0x000fec0000010000 */
[----:B0-----:R-:W2:Y:S04]  /*5c4e0*/  LDL.LU R19, [R1+0x7610] ;  /* 0x0076100001137983 */ /* 0x001ea80000300800 */
[----:B-1----:R0:W-:Y:S04]  /*5c4f0*/  STL [R1+0x3fd8], R21 ;  /* 0x003fd81501007387 */ /* 0x0021e80000100800 */
[----:B0-----:R-:W2:Y:S01]  /*5c500*/  LDL.LU R21, [R1+0x760c] ;  /* 0x00760c0001157983 */ /* 0x001ea20000300800 */
[----:B------:R-:W-:-:S05]  /*5c510*/  LOP3.LUT R0, R18, 0x3f, RZ, 0xc0, !PT ;  /* 0x0000003f12007812 */ /* 0x000fca00078ec0ff */
[----:B--2---:R0:W-:Y:S04]  /*5c520*/  STS.U8 [R0+UR4], R21 ;  /* 0x0000001500007988 */ /* 0x0041e80008000004 */
[----:B0-----:R-:W2:Y:S04]  /*5c530*/  LDL.LU R21, [R1+0x7608] ;  /* 0x0076080001157983 */ /* 0x001ea80000300800 */
[----:B--2---:R0:W-:Y:S04]  /*5c540*/  STS.U8 [R0+UR4+0x40], R21 ;  /* 0x0000401500007988 */ /* 0x0041e80008000004 */
[----:B------:R1:W-:Y:S04]  /*5c550*/  STS.U8 [R0+UR4+0x240], R19 ;  /* 0x0002401300007988 */ /* 0x0003e80008000004 */
[----:B------:R2:W-:Y:S04]  /*5c560*/  STS.U8 [R0+UR4+0x200], R17 ;  /* 0x0002001100007988 */ /* 0x0005e80008000004 */
[----:B---3--:R3:W-:Y:S04]  /*5c570*/  STS.U8 [R0+UR4+0x400], R7 ;  /* 0x0004000700007988 */ /* 0x0087e80008000004 */
[----:B----4-:R4:W-:Y:S04]  /*5c580*/  STS.U8 [R0+UR4+0x440], R6 ;  /* 0x0004400600007988 */ /* 0x0109e80008000004 */
[----:B0-----:R-:W4:Y:S04]  /*5c590*/  LDL.LU R21, [R1+0x7604] ;  /* 0x0076040001157983 */ /* 0x001f280000300800 */
[----:B-1----:R-:W4:Y:S04]  /*5c5a0*/  LDL.LU R19, [R1+0x7600] ;  /* 0x0076000001137983 */ /* 0x002f280000300800 */
[----:B--2---:R-:W2:Y:S04]  /*5c5b0*/  LDL.LU R17, [R1+0x75fc] ;  /* 0x0075fc0001117983 */ /* 0x004ea80000300800 */
[----:B---3--:R-:W3:Y:S04]  /*5c5c0*/  LDL.LU R7, [R1+0x75f8] ;  /* 0x0075f80001077983 */ /* 0x008ee80000300800 */
[----:B----4-:R-:W4:Y:S04]  /*5c5d0*/  LDL.LU R6, [R1+0x75f4] ;  /* 0x0075f40001067983 */ /* 0x010f280000300800 */
        /* <DEDUP_REMOVED lines=15> */
[----:B------:R1:W-:Y:S04]  /*5c6d0*/  STS.U8 [R0+UR4+0x1440], R9 ;  /* 0x0014400900007988 */ /* 0x0003e80008000004 */
[----:B------:R0:W-:Y:S04]  /*5c6e0*/  STS.U8 [R0+UR4+0x1640], R8 ;  /* 0x0016400800007988 */ /* 0x0001e80008000004 */
[----:B------:R-:W-:Y:S04]  /*5c6f0*/  STS.U8 [R0+UR4+0x1600], R5 ;  /* 0x0016000500007988 */ /* 0x000fe80008000004 */
[----:B------:R-:W-:Y:S04]  /*5c700*/  STS.U8 [R0+UR4+0x1800], R4 ;  /* 0x0018000400007988 */ /* 0x000fe80008000004 */
[----:B------:R-:W-:Y:S04]  /*5c710*/  STS.U8 [R0+UR4+0x1840], R16 ;  /* 0x0018401000007988 */ /* 0x000fe80008000004 */
[----:B0-----:R-:W2:Y:S04]  /*5c720*/  LDL.LU R20, [R1+0x1c4] ;  /* 0x0001c40001147983 */ /* 0x001ea80000300800 */
[----:B------:R0:W-:Y:S04]  /*5c730*/  STS.U8 [R0+UR4+0x1a40], R2 ;  /* 0x001a400200007988 */ /* 0x0001e80008000004 */
[----:B------:R0:W-:Y:S04]  /*5c740*/  STS.U8 [R0+UR4+0x1a00], R3 ;  /* 0x001a000300007988 */ /* 0x0001e80008000004 */
[----:B-1----:R-:W2:Y:S04]  /*5c750*/  LDL.LU R9, [R1+0x1c0] ;  /* 0x0001c00001097983 */ /* 0x002ea80000300800 */
[----:B------:R-:W2:Y:S04]  /*5c760*/  LDL.LU R8, [R1+0x1a4] ;  /* 0x0001a40001087983 */ /* 0x000ea80000300800 */
        /* <DEDUP_REMOVED lines=18> */
[----:B------:R-:W-:-:S03]  /*5c890*/  LOP3.LUT R29, R18, 0x3f, RZ, 0xc0, !PT ;  /* 0x0000003f121d7812 */ /* 0x000fc600078ec0ff */
[----:B------:R-:W2:Y:S01]  /*5c8a0*/  LDL.LU R18, [R1+0x20] ;  /* 0x0000200001127983 */ /* 0x000ea20000300800 */
[----:B------:R-:W-:-:S03]  /*5c8b0*/  LOP3.LUT R29, R29, 0x10, RZ, 0x3c, !PT ;  /* 0x000000101d1d7812 */ /* 0x000fc600078e3cff */
[----:B----4-:R0:W-:Y:S04]  /*5c8c0*/  STS.U8 [R0+UR4+0x1c00], R6 ;  /* 0x001c000600007988 */ /* 0x0101e80008000004 */
[----:B---3--:R1:W-:Y:S04]  /*5c8d0*/  STS.U8 [R0+UR4+0x1c40], R7 ;  /* 0x001c400700007988 */ /* 0x0083e80008000004 */
[----:B--2---:R2:W-:Y:S04]  /*5c8e0*/  STS.U8 [R0+UR4+0x1e40], R17 ;  /* 0x001e401100007988 */ /* 0x0045e80008000004 */
[----:B------:R3:W-:Y:S04]  /*5c8f0*/  STS.U8 [R0+UR4+0x1e00], R19 ;  /* 0x001e001300007988 */ /* 0x0007e80008000004 */
[----:B0-----:R-:W4:Y:S04]  /*5c900*/  LDL.LU R6, [R1+0x124] ;  /* 0x0001240001067983 */ /* 0x001f280000300800 */
[----:B-1----:R-:W4:Y:S04]  /*5c910*/  LDL.LU R7, [R1+0x140] ;  /* 0x0001400001077983 */ /* 0x002f280000300800 */
[----:B--2---:R-:W2:Y:S04]  /*5c920*/  LDL.LU R17, [R1+0x144] ;  /* 0x0001440001117983 */ /* 0x004ea80000300800 */
[----:B---3--:R-:W3:Y:S04]  /*5c930*/  LDL.LU R19, [R1+0x180] ;  /* 0x0001800001137983 */ /* 0x008ee80000300800 */
[----:B------:R0:W-:Y:S04]  /*5c940*/  STS.U8 [R29+UR4+0x80], R20 ;  /* 0x000080141d007988 */ /* 0x0001e80008000004 */
[----:B------:R1:W-:Y:S04]  /*5c950*/  STS.U8 [R29+UR4+0xc0], R9 ;  /* 0x0000c0091d007988 */ /* 0x0003e80008000004 */
[----:B------:R1:W-:Y:S04]  /*5c960*/  STS.U8 [R29+UR4+0x2c0], R8 ;  /* 0x0002c0081d007988 */ /* 0x0003e80008000004 */
[----:B0-----:R-:W4:Y:S04]  /*5c970*/  LDL.LU R20, [R1+0x75f0] ;  /* 0x0075f00001147983 */ /* 0x001f280000300800 */
[----:B------:R0:W-:Y:S04]  /*5c980*/  STS.U8 [R29+UR4+0x280], R2 ;  /* 0x000280021d007988 */ /* 0x0001e80008000004 */
[----:B------:R0:W-:Y:S04]  /*5c990*/  STS.U8 [R29+UR4+0x480], R3 ;  /* 0x000480031d007988 */ /* 0x0001e80008000004 */
[----:B-1----:R-:W4:Y:S04]  /*5c9a0*/  LDL.LU R9, [R1+0x75ec] ;  /* 0x0075ec0001097983 */ /* 0x002f280000300800 */
[----:B------:R-:W4:Y:S04]  /*5c9b0*/  LDL.LU R8, [R1+0x75e8] ;  /* 0x0075e80001087983 */ /* 0x000f280000300800 */
[----:B0-----:R-:W4:Y:S04]  /*5c9c0*/  LDL.LU R2, [R1+0x75e4] ;  /* 0x0075e40001027983 */ /* 0x001f280000300800 */
[----:B------:R-:W4:Y:S04]  /*5c9d0*/  LDL.LU R3, [R1+0x75e0] ;  /* 0x0075e00001037983 */ /* 0x000f280000300800 */
[----:B---3--:R-:W-:Y:S04]  /*5c9e0*/  STS.U8 [R29+UR4+0x4c0], R19 ;  /* 0x0004c0131d007988 */ /* 0x008fe80008000004 */
[----:B--2---:R-:W-:Y:S04]  /*5c9f0*/  STS.U8 [R29+UR4+0x6c0], R17 ;  /* 0x0006c0111d007988 */ /* 0x004fe80008000004 */
[----:B----4-:R-:W-:Y:S04]  /*5ca00*/  STS.U8 [R29+UR4+0x680], R7 ;  /* 0x000680071d007988 */ /* 0x010fe80008000004 */
        /* <DEDUP_REMOVED lines=12> */
[----:B0-----:R-:W4:Y:S04]  /*5cad0*/  LDL.LU R28, [R1+0x1bc] ;  /* 0x0001bc00011c7983 */ /* 0x001f280000300800 */
[----:B------:R0:W-:Y:S04]  /*5cae0*/  STS.U8 [R29+UR4+0x1480], R11 ;  /* 0x0014800b1d007988 */ /* 0x0001e80008000004 */
[----:B-1----:R-:W4:Y:S04]  /*5caf0*/  LDL.LU R27, [R1+0x1b8] ;  /* 0x0001b800011b7983 */ /* 0x002f280000300800 */
[----:B------:R1:W-:Y:S04]  /*5cb00*/  STS.U8 [R29+UR4+0x14c0], R10 ;  /* 0x0014c00a1d007988 */ /* 0x0003e80008000004 */
[----:B------:R-:W-:Y:S04]  /*5cb10*/  STS.U8 [R29+UR4+0x16c0], R5 ;  /* 0x0016c0051d007988 */ /* 0x000fe80008000004 */
[----:B--2---:R-:W2:Y:S04]  /*5cb20*/  LDL.LU R22, [R1+0x19c] ;  /* 0x00019c0001167983 */ /* 0x004ea80000300800 */
[----:B---3--:R-:W3:Y:S04]  /*5cb30*/  LDL.LU R23, [R1+0x198] ;  /* 0x0001980001177983 */ /* 0x008ee80000300800 */
[----:B------:R-:W-:Y:S04]  /*5cb40*/  STS.U8 [R29+UR4+0x1680], R4 ;  /* 0x001680041d007988 */ /* 0x000fe80008000004 */
        /* <DEDUP_REMOVED lines=18> */
[----:B------:R0:W-:Y:S04]  /*5cc70*/  STS.U8 [R29+UR4+0x1a80], R2 ;  /* 0x001a80021d007988 */ /* 0x0001e80008000004 */
[----:B------:R-:W3:Y:S04]  /*5cc80*/  LDL.LU R4, [R1+0x38] ;  /* 0x0000380001047983 */ /* 0x000ee80000300800 */
[----:B------:R1:W-:Y:S04]  /*5cc90*/  STS.U8 [R29+UR4+0x1c80], R8 ;  /* 0x001c80081d007988 */ /* 0x0003e80008000004 */
[----:B------:R0:W-:Y:S04]  /*5cca0*/  STS.U8 [R29+UR4+0x1cc0], R9 ;  /* 0x001cc0091d007988 */ /* 0x0001e80008000004 */
[----:B------:R1:W-:Y:S04]  /*5ccb0*/  STS.U8 [R29+UR4+0x1ec0], R20 ;  /* 0x001ec0141d007988 */ /* 0x0003e80008000004 */
[----:B------:R1:W-:Y:S04]  /*5ccc0*/  STS.U8 [R29+UR4+0x1e80], R21 ;  /* 0x001e80151d007988 */ /* 0x0003e80008000004 */
[----:B0-----:R-:W3:Y:S04]  /*5ccd0*/  LDL.LU R2, [R1+0x1c] ;  /* 0x00001c0001027983 */ /* 0x001ee80000300800 */
[----:B------:R-:W3:Y:S04]  /*5cce0*/  LDL.LU R3, [R1+0x18] ;  /* 0x0000180001037983 */ /* 0x000ee80000300800 */
[----:B-1----:R-:W3:Y:S04]  /*5ccf0*/  LDL.LU R8, [R1+0xf8] ;  /* 0x0000f80001087983 */ /* 0x002ee80000300800 */
[----:B------:R-:W3:Y:S04]  /*5cd00*/  LDL.LU R9, [R1+0xfc] ;  /* 0x0000fc0001097983 */ /* 0x000ee80000300800 */
[----:B------:R-:W3:Y:S04]  /*5cd10*/  LDL.LU R20, [R1+0x118] ;  /* 0x0001180001147983 */ /* 0x000ee80000300800 */
[----:B------:R-:W3:Y:S04]  /*5cd20*/  LDL.LU R29, [R1+0x75dc] ;  /* 0x0075dc00011d7983 */ /* 0x000ee80000300800 */
[----:B------:R-:W3:Y:S01]  /*5cd30*/  LDL.LU R21, [R1+0x11c] ;  /* 0x00011c0001157983 */ /* 0x000ee20000300800 */
[----:B------:R-:W-:-:S05]  /*5cd40*/  LOP3.LUT R26, R0, 0x20, RZ, 0x3c, !PT ;  /* 0x00000020001a7812 */ /* 0x000fca00078e3cff */
[----:B----4-:R0:W-:Y:S04]  /*5cd50*/  STS.U8 [R26+UR4+0x100], R28 ;  /* 0x0001001c1a007988 */ /* 0x0101e80008000004 */
[----:B------:R1:W-:Y:S04]  /*5cd60*/  STS.U8 [R26+UR4+0x140], R27 ;  /* 0x0001401b1a007988 */ /* 0x0003e80008000004 */
[----:B--2---:R2:W-:Y:S04]  /*5cd70*/  STS.U8 [R26+UR4+0x340], R22 ;  /* 0x000340161a007988 */ /* 0x0045e80008000004 */
[----:B---3--:R3:W-:Y:S04]  /*5cd80*/  STS.U8 [R26+UR4+0x300], R23 ;  /* 0x000300171a007988 */ /* 0x0087e80008000004 */
[----:B0-----:R-:W4:Y:S04]  /*5cd90*/  LDL.LU R28, [R1+0x75d8] ;  /* 0x0075d800011c7983 */ /* 0x001f280000300800 */
[----:B-1----:R-:W4:Y:S04]  /*5cda0*/  LDL.LU R27, [R1+0x75d4] ;  /* 0x0075d400011b7983 */ /* 0x002f280000300800 */
[----:B------:R0:W-:Y:S04]  /*5cdb0*/  STS.U8 [R26+UR4+0x500], R11 ;  /* 0x0005000b1a007988 */ /* 0x0001e80008000004 */
[----:B--2---:R-:W2:Y:S04]  /*5cdc0*/  LDL.LU R22, [R1+0x75d0] ;  /* 0x0075d00001167983 */ /* 0x004ea80000300800 */
[----:B---3--:R-:W3:Y:S04]  /*5cdd0*/  LDL.LU R23, [R1+0x75cc] ;  /* 0x0075cc0001177983 */ /* 0x008ee80000300800 */
[----:B------:R1:W-:Y:S04]  /*5cde0*/  STS.U8 [R26+UR4+0x540], R10 ;  /* 0x0005400a1a007988 */ /* 0x0003e80008000004 */
[----:B------:R1:W-:Y:S04]  /*5cdf0*/  STS.U8 [R26+UR4+0x740], R16 ;  /* 0x000740101a007988 */ /* 0x0003e80008000004 */
[----:B------:R1:W-:Y:S04]  /*5ce00*/  STS.U8 [R26+UR4+0x700], R18 ;  /* 0x000700121a007988 */ /* 0x0003e80008000004 */
[----:B0-----:R-:W2:Y:S04]  /*5ce10*/  LDL.LU R11, [R1+0x75c8] ;  /* 0x0075c800010b7983 */ /* 0x001ea80000300800 */
[----:B-1----:R-:W2:Y:S04]  /*5ce20*/  LDL.LU R10, [R1+0x75c4] ;  /* 0x0075c400010a7983 */ /* 0x002ea80000300800 */
[----:B------:R-:W2:Y:S04]  /*5ce30*/  LDL.LU R16, [R1+0x75c0] ;  /* 0x0075c00001107983 */ /* 0x000ea80000300800 */
        /* <DEDUP_REMOVED lines=37> */
[----:B------:R-:W-:-:S03]  /*5d090*/  LOP3.LUT R0, R0, 0x30, RZ, 0x3c, !PT ;  /* 0x0000003000007812 */ /* 0x000fc600078e3cff */
[----:B--2---:R0:W-:Y:S04]  /*5d0a0*/  STS.U8 [R26+UR4+0x1b40], R18 ;  /* 0x001b40121a007988 */ /* 0x0041e80008000004 */
[----:B------:R1:W-:Y:S04]  /*5d0b0*/  STS.U8 [R26+UR4+0x1b00], R16 ;  /* 0x001b00101a007988 */ /* 0x0003e80008000004 */
[----:B------:R2:W-:Y:S04]  /*5d0c0*/  STS.U8 [R26+UR4+0x1d00], R10 ;  /* 0x001d000a1a007988 */ /* 0x0005e80008000004 */
[----:B------:R0:W-:Y:S04]  /*5d0d0*/  STS.U8 [R26+UR4+0x1d40], R11 ;  /* 0x001d400b1a007988 */ /* 0x0001e80008000004 */
[----:B---3--:R3:W-:Y:S04]  /*5d0e0*/  STS.U8 [R26+UR4+0x1f40], R23 ;  /* 0x001f40171a007988 */ /* 0x0087e80008000004 */
[----:B------:R2:W-:Y:S04]  /*5d0f0*/  STS.U8 [R26+UR4+0x1f00], R22 ;  /* 0x001f00161a007988 */ /* 0x0005e80008000004 */
[----:B0-----:R-:W4:Y:S04]  /*5d100*/  LDL.LU R18, [R1+0xb0] ;  /* 0x0000b00001127983 */ /* 0x001f280000300800 */
[----:B-1----:R-:W4:Y:S04]  /*5d110*/  LDL.LU R16, [R1+0xb4] ;  /* 0x0000b40001107983 */ /* 0x002f280000300800 */
[----:B--2---:R-:W2:Y:S04]  /*5d120*/  LDL.LU R10, [R1+0xd0] ;  /* 0x0000d000010a7983 */ /* 0x004ea80000300800 */
[----:B------:R-:W2:Y:S04]  /*5d130*/  LDL.LU R11, [R1+0xd4] ;  /* 0x0000d400010b7983 */ /* 0x000ea80000300800 */
[----:B---3--:R-:W3:Y:S04]  /*5d140*/  LDL.LU R23, [R1+0xf0] ;  /* 0x0000f00001177983 */ /* 0x008ee80000300800 */
[----:B------:R-:W2:Y:S04]  /*5d150*/  LDL.LU R26, [R1+0x75b8] ;  /* 0x0075b800011a7983 */ /* 0x000ea80000300800 */
[----:B------:R-:W2:Y:S04]  /*5d160*/  LDL.LU R22, [R1+0xf4] ;  /* 0x0000f40001167983 */ /* 0x000ea80000300800 */
[----:B----4-:R0:W-:Y:S04]  /*5d170*/  STS.U8 [R0+UR4+0x180], R25 ;  /* 0x0001801900007988 */ /* 0x0101e80008000004 */
        /* <DEDUP_REMOVED lines=19> */
[----:B--2---:R-:W-:Y:S04]  /*5d2b0*/  STS.U8 [R0+UR4+0xbc0], R22 ;  /* 0x000bc01600007988 */ /* 0x004fe80008000004 */
[----:B---3--:R-:W-:Y:S04]  /*5d2c0*/  STS.U8 [R0+UR4+0xb80], R23 ;  /* 0x000b801700007988 */ /* 0x008fe80008000004 */
        /* <DEDUP_REMOVED lines=12> */
[----:B----4-:R0:W-:Y:S04]  /*5d390*/  STS.U8 [R0+UR4+0x1980], R3 ;  /* 0x0019800300007988 */ /* 0x0101e80008000004 */
[----:B------:R1:W-:Y:S04]  /*5d3a0*/  STS.U8 [R0+UR4+0x19c0], R2 ;  /* 0x0019c00200007988 */ /* 0x0003e80008000004 */
[----:B0-----:R-:W2:Y:S04]  /*5d3b0*/  LDL.LU R3, [R1+0x758c] ;  /* 0x00758c0001037983 */ /* 0x001ea80000300800 */
[----:B-1----:R-:W3:Y:S04]  /*5d3c0*/  LDL.LU R2, [R1+0x7588] ;  /* 0x0075880001027983 */ /* 0x002ee80000300800 */
[----:B------:R-:W4:Y:S04]  /*5d3d0*/  LDL.LU.64 R16, [R1+0x7d0] ;  /* 0x0007d00001107983 */ /* 0x000f280000300a00 */
[----:B------:R-:W4:Y:S01]  /*5d3e0*/  LDL.LU.64 R18, [R1+0x7d8] ;  /* 0x0007d80001127983 */ /* 0x000f220000300a00 */
[----:B------:R-:W0:Y:S03]  /*5d3f0*/  S2R R6, SR_TID.X ;  /* 0x0000000000067919 */ /* 0x000e260000002100 */
[----:B------:R-:W-:Y:S04]  /*5d400*/  STS.U8 [R0+UR4+0x1bc0], R4 ;  /* 0x001bc00400007988 */ /* 0x000fe80008000004 */
[----:B------:R-:W-:Y:S04]  /*5d410*/  STS.U8 [R0+UR4+0x1b80], R5 ;  /* 0x001b800500007988 */ /* 0x000fe80008000004 */
[----:B------:R-:W-:Y:S04]  /*5d420*/  STS.U8 [R0+UR4+0x1d80], R12 ;  /* 0x001d800c00007988 */ /* 0x000fe80008000004 */
[----:B------:R-:W-:Y:S01]  /*5d430*/  STS.U8 [R0+UR4+0x1dc0], R13 ;  /* 0x001dc00d00007988 */ /* 0x000fe20008000004 */
[C---:B0-----:R-:W-:Y:S01]  /*5d440*/  LOP3.LUT R9, R6.reuse, 0x7, RZ, 0xc0, !PT ;  /* 0x0000000706097812 */ /* 0x041fe200078ec0ff */
[----:B------:R-:W-:-:S04]  /*5d450*/  IMAD.SHL.U32 R22, R6, 0x2, RZ ;  /* 0x0000000206167824 */ /* 0x000fc800078e00ff */
[----:B------:R-:W-:-:S05]  /*5d460*/  IMAD R9, R9, 0x90, RZ ;  /* 0x0000009009097824 */ /* 0x000fca00078e02ff */
[----:B------:R-:W-:Y:S01]  /*5d470*/  LOP3.LUT R9, R9, 0x30, R22, 0x78, !PT ;  /* 0x0000003009097812 */ /* 0x000fe200078e7816 */
[----:B--2---:R-:W-:Y:S04]  /*5d480*/  STS.U8 [R0+UR4+0x1fc0], R3 ;  /* 0x001fc00300007988 */ /* 0x004fe80008000004 */
[----:B---3--:R-:W-:Y:S01]  /*5d490*/  STS.U8 [R0+UR4+0x1f80], R2 ;  /* 0x001f800200007988 */ /* 0x008fe20008000004 */
[----:B------:R-:W-:Y:S06]  /*5d4a0*/  BAR.SYNC.DEFER_BLOCKING 0x0 ;  /* 0x0000000000007b1d */ /* 0x000fec0000010000 */
[----:B------:R-:W0:Y:S04]  /*5d4b0*/  LDSM.16.M88.4 R4, [R9+UR4] ;  /* 0x000000040904783b */ /* 0x000e280008000200 */
[----:B------:R-:W1:Y:S04]  /*5d4c0*/  LDSM.16.M88.4 R20, [R9+UR4+0x400] ;  /* 0x000400040914783b */ /* 0x000e680008000200 */
[----:B0-----:R-:W-:Y:S04]  /*5d4d0*/  STL.64 [R1+0xa00], R4 ;  /* 0x000a000401007387 */ /* 0x001fe80000100a00 */
[----:B------:R0:W-:Y:S04]  /*5d4e0*/  STL.64 [R1+0xa08], R6 ;  /* 0x000a080601007387 */ /* 0x0001e80000100a00 */
[----:B-1----:R-:W-:Y:S04]  /*5d4f0*/  STL.64 [R1+0x9f0], R20 ;  /* 0x0009f01401007387 */ /* 0x002fe80000100a00 */
[----:B------:R-:W-:Y:S01]  /*5d500*/  STL.64 [R1+0x9f8], R22 ;  /* 0x0009f81601007387 */ /* 0x000fe20000100a00 */
[----:B0-----:R-:W-:-:S02]  /*5d510*/  IMAD.MOV.U32 R7, RZ, RZ, R20 ;  /* 0x000000ffff077224 */ /* 0x001fc400078e0014 */
[----:B------:R-:W-:Y:S02]  /*5d520*/  IMAD.MOV.U32 R6, RZ, RZ, R21 ;  /* 0x000000ffff067224 */ /* 0x000fe400078e0015 */
[----:B------:R-:W0:Y:S01]  /*5d530*/  LDSM.16.M88.4 R20, [R9+UR4+0x800] ;  /* 0x000800040914783b */ /* 0x000e220008000200 */
[----:B------:R-:W-:Y:S02]  /*5d540*/  IMAD.MOV.U32 R10, RZ, RZ, R4 ;  /* 0x000000ffff0a7224 */ /* 0x000fe400078e0004 */
[----:B------:R-:W-:Y:S02]  /*5d550*/  IMAD R4, R25, 0x100, R24 ;  /* 0x0000010019047824 */ /* 0x000fe400078e0218 */
[----:B------:R-:W-:Y:S02]  /*5d560*/  IMAD.MOV.U32 R8, RZ, RZ, R5 ;  /* 0x000000ffff087224 */ /* 0x000fe400078e0005 */
[----:B------:R-:W-:Y:S02]  /*5d570*/  IMAD R3, R15, 0x100, R14 ;  /* 0x000001000f037824 */ /* 0x000fe400078e020e */
[----:B------:R-:W-:-:S02]  /*5d580*/  IMAD R5, R27, 0x100, R26 ;  /* 0x000001001b057824 */ /* 0x000fc400078e021a */
[----:B------:R-:W-:Y:S01]  /*5d590*/  IMAD R2, R29, 0x100, R28 ;  /* 0x000001001d027824 */ /* 0x000fe200078e021c */
[----:B------:R-:W-:Y:S02]  /*5d5a0*/  F2FP.F16.E5M2.UNPACK_B R13, R4 ;  /* 0x00000004ff0d723e */ /* 0x000fe400020004ff */
[----:B------:R-:W-:Y:S02]  /*5d5b0*/  F2FP.F16.E5M2.UNPACK_B R12, R3 ;  /* 0x00000003ff0c723e */ /* 0x000fe400020004ff */
[----:B------:R-:W-:Y:S02]  /*5d5c0*/  F2FP.F16.E5M2.UNPACK_B R14, R5 ;  /* 0x00000005ff0e723e */ /* 0x000fe400020004ff */
[----:B------:R-:W-:Y:S01]  /*5d5d0*/  F2FP.F16.E5M2.UNPACK_B R15, R2 ;  /* 0x00000002ff0f723e */ /* 0x000fe200020004ff */
[----:B0-----:R-:W-:Y:S01]  /*5d5e0*/  IMAD.MOV.U32 R4, RZ, RZ, R20 ;  /* 0x000000ffff047224 */ /* 0x001fe200078e0014 */
[----:B------:R0:W-:Y:S01]  /*5d5f0*/  STL.64 [R1+0x9d0], R20 ;  /* 0x0009d01401007387 */ /* 0x0001e20000100a00 */
[----:B------:R-:W-:-:S03]  /*5d600*/  IMAD.MOV.U32 R0, RZ, RZ, R21 ;  /* 0x000000ffff007224 */ /* 0x000fc600078e0015 */
[----:B------:R-:W-:Y:S01]  /*5d610*/  STL.64 [R1+0x9d8], R22 ;  /* 0x0009d81601007387 */ /* 0x000fe20000100a00 */
[----:B0-----:R-:W-:Y:S02]  /*5d620*/  F2FP.F16.E5M2.UNPACK_B R20, R10 ;  /* 0x0000000aff14723e */ /* 0x001fe400020004ff */
[----:B------:R-:W-:-:S05]  /*5d630*/  F2FP.F16.E5M2.UNPACK_B R21, R8 ;  /* 0x00000008ff15723e */ /* 0x000fca00020004ff */
[----:B------:R0:W-:Y:S02]  /*5d640*/  STL.64 [R1+0x7580], R20 ;  /* 0x0075801401007387 */ /* 0x0001e40000100a00 */
[----:B----4-:R-:W-:Y:S02]  /*5d650*/  HMMA.16816.F32 R24, R12, R20, R16 ;  /* 0x000000140c18723c */ /* 0x010fe40000001810 */
[----:B------:R-:W1:Y:S04]  /*5d660*/  LDSM.16.M88.4 R16, [R9+UR4+0xc00] ;  /* 0x000c00040910783b */ /* 0x000e680008000200 */
[----:B0-----:R-:W2:Y:S04]  /*5d670*/  LDL.LU.64 R20, [R1+0x7c0] ;  /* 0x0007c00001147983 */ /* 0x001ea80000300a00 */
[----:B------:R-:W2:Y:S09]  /*5d680*/  LDL.LU.64 R22, [R1+0x7c8] ;  /* 0x0007c80001167983 */ /* 0x000eb20000300a00 */
[----:B------:R-:W-:Y:S04]  /*5d690*/  STL.64 [R1+0x7020], R26 ;  /* 0x0070201a01007387 */ /* 0x000fe80000100a00 */
[----:B------:R0:W-:Y:S04]  /*5d6a0*/  STL.64 [R1+0x7018], R24 ;  /* 0x0070181801007387 */ /* 0x0001e80000100a00 */
[----:B0-----:R-:W3:Y:S04]  /*5d6b0*/  LDL.LU.64 R24, [R1+0x7e0] ;  /* 0x0007e00001187983 */ /* 0x001ee80000300a00 */
[----:B------:R-:W3:Y:S04]  /*5d6c0*/  LDL.LU.64 R26, [R1+0x7e8] ;  /* 0x0007e800011a7983 */ /* 0x000ee80000300a00 */
[----:B-1----:R-:W-:Y:S04]  /*5d6d0*/  STL.64 [R1+0x9e0], R16 ;  /* 0x0009e01001007387 */ /* 0x002fe80000100a00 */
[----:B------:R0:W-:Y:S02]  /*5d6e0*/  STL.64 [R1+0x9e8], R18 ;  /* 0x0009e81201007387 */ /* 0x0001e40000100a00 */
[----:B0-----:R-:W-:-:S02]  /*5d6f0*/  F2FP.F16.E5M2.UNPACK_B R18, R7 ;  /* 0x00000007ff12723e */ /* 0x001fc400020004ff */
[----:B------:R-:W-:Y:S01]  /*5d700*/  F2FP.F16.E5M2.UNPACK_B R19, R6 ;  /* 0x00000006ff13723e */ /* 0x000fe200020004ff */
[----:B------:R-:W-:Y:S02]  /*5d710*/  IMAD.MOV.U32 R3, RZ, RZ, R16 ;  /* 0x000000ffff037224 */ /* 0x000fe400078e0010 */
[----:B------:R-:W-:Y:S01]  /*5d720*/  IMAD.MOV.U32 R2, RZ, RZ, R17 ;  /* 0x000000ffff027224 */ /* 0x000fe200078e0011 */
[----:B------:R-:W-:Y:S02]  /*5d730*/  F2FP.F16.E5M2.UNPACK_B R16, R4 ;  /* 0x00000004ff10723e */ /* 0x000fe400020004ff */
[----:B------:R-:W-:Y:S01]  /*5d740*/  F2FP.F16.E5M2.UNPACK_B R17, R0 ;  /* 0x00000000ff11723e */ /* 0x000fe200020004ff */
[----:B--2---:R-:W-:-:S15]  /*5d750*/  HMMA.16816.F32 R20, R12, R18, R20 ;  /* 0x000000120c14723c */ /* 0x004fde0000001814 */
[----:B------:R-:W-:-:S04]  /*5d760*/  NOP ;  /* 0x0000000000007918 */ /* 0x000fc80000000000 */
[----:B------:R-:W-:Y:S04]  /*5d770*/  STL.64 [R1], R20 ;  /* 0x0000001401007387 */ /* 0x000fe80000100a00 */
[----:B------:R-:W-:Y:S04]  /*5d780*/  STL.64 [R1+0x8], R22 ;  /* 0x0000081601007387 */ /* 0x000fe80000100a00 */
[----:B------:R-:W0:Y:S01]  /*5d790*/  LDSM.16.M88.4 R20, [R9+UR4+0x1000] ;  /* 0x001000040914783b */ /* 0x000e220008000200 */
[----:B---3--:R-:W-:Y:S03]  /*5d7a0*/  HMMA.16816.F32 R24, R12, R16, R24 ;  /* 0x000000100c18723c */ /* 0x008fe60000001818 */
[----:B0-----:R-:W-:Y:S01]  /*5d7b0*/  STL.64 [R1+0xa10], R20 ;  /* 0x000a101401007387 */ /* 0x001fe20000100a00 */
[----:B------:R-:W-:-:S03]  /*5d7c0*/  IMAD.MOV.U32 R8, RZ, RZ, R20 ;  /* 0x000000ffff087224 */ /* 0x000fc600078e0014 */
[----:B------:R-:W-:Y:S01]  /*5d7d0*/  STL.64 [R1+0xa18], R22 ;  /* 0x000a181601007387 */ /* 0x000fe20000100a00 */
[----:B------:R-:W-:-:S03]  /*5d7e0*/  IMAD.MOV.U32 R7, RZ, RZ, R21 ;  /* 0x000000ffff077224 */ /* 0x000fc600078e0015 */
[----:B------:R-:W0:Y:S04]  /*5d7f0*/  LDSM.16.M88.4 R20, [R9+UR4+0x1400] ;  /* 0x001400040914783b */ /* 0x000e280008000200 */
[----:B0-----:R0:W-:Y:S01]  /*5d800*/  STL.64 [R1+0xa20], R20 ;  /* 0x000a201401007387 */ /* 0x0011e20000100a00 */
[----:B------:R-:W-:-:S03]  /*5d810*/  IMAD.MOV.U32 R6, RZ, RZ, R20 ;  /* 0x000000ffff067224 */ /* 0x000fc600078e0014 */
[----:B------:R-:W-:Y:S01]  /*5d820*/  STL.64 [R1+0xa28], R22 ;  /* 0x000a281601007387 */ /* 0x000fe20000100a00 */
[----:B------:R-:W-:-:S03]  /*5d830*/  IMAD.MOV.U32 R5, RZ, RZ, R21 ;  /* 0x000000ffff057224 */ /* 0x000fc600078e0015 */
[----:B0-----:R-:W2:Y:S04]  /*5d840*/  LDL.LU.64 R20, [R1+0x7580] ;  /* 0x0075800001147983 */ /* 0x001ea80000300a00 */
[----:B------:R-:W-:Y:S04]  /*5d850*/  STL.64 [R1+0x7568], R18 ;  /* 0x0075681201007387 */ /* 0x000fe80000100a00 */
[----:B------:R0:W-:Y:S04]  /*5d860*/  STL.64 [R1+0x7560], R16 ;  /* 0x0075601001007387 */ /* 0x0001e80000100a00 */
[----:B------:R-:W-:Y:S04]  /*5d870*/  STL.64 [R1+0x10], R24 ;  /* 0x0000101801007387 */ /* 0x000fe80000100a00 */
[----:B------:R-:W-:Y:S04]  /*5d880*/  STL.64 [R1+0x18], R26 ;  /* 0x0000181a01007387 */ /* 0x000fe80000100a00 */
[----:B------:R-:W1:Y:S04]  /*5d890*/  LDSM.16.M88.4 R24, [R9+UR4+0x1800] ;  /* 0x001800040918783b */ /* 0x000e680008000200 */
[----:B0-----:R-:W3:Y:S04]  /*5d8a0*/  LDL.LU.64 R16, [R1+0xc60] ;  /* 0x000c600001107983 */ /* 0x001ee80000300a00 */
[----:B------:R-:W3:Y:S01]  /*5d8b0*/  LDL.LU.64 R18, [R1+0xc68] ;  /* 0x000c680001127983 */ /* 0x000ee20000300a00 */
[----:B------:R-:W-:-:S02]  /*5d8c0*/  F2FP.F16.E5M2.UNPACK_B R10, R3 ;  /* 0x00000003ff0a723e */ /* 0x000fc400020004ff */
[----:B------:R-:W-:Y:S01]  /*5d8d0*/  F2FP.F16.E5M2.UNPACK_B R11, R2 ;  /* 0x00000002ff0b723e */ /* 0x000fe200020004ff */
[----:B-1----:R-:W-:Y:S01]  /*5d8e0*/  STL.64 [R1+0xa30], R24 ;  /* 0x000a301801007387 */ /* 0x002fe20000100a00 */
[----:B------:R-:W-:-:S03]  /*5d8f0*/  IMAD.MOV.U32 R4, RZ, RZ, R24 ;  /* 0x000000ffff047224 */ /* 0x000fc600078e0018 */
[----:B------:R-:W-:Y:S01]  /*5d900*/  STL.64 [R1+0xa38], R26 ;  /* 0x000a381a01007387 */ /* 0x000fe20000100a00 */
[----:B------:R-:W-:-:S03]  /*5d910*/  IMAD.MOV.U32 R0, RZ, RZ, R25 ;  /* 0x000000ffff007224 */ /* 0x000fc600078e0019 */
[----:B------:R-:W0:Y:S04]  /*5d920*/  LDSM.16.M88.4 R24, [R9+UR4+0x1c00] ;  /* 0x001c00040918783b */ /* 0x000e280008000200 */
[----:B0-----:R0:W-:Y:S01]  /*5d930*/  STL.64 [R1+0xa40], R24 ;  /* 0x000a401801007387 */ /* 0x0011e20000100a00 */
[----:B------:R-:W-:-:S03]  /*5d940*/  IMAD.MOV.U32 R2, RZ, RZ, R24 ;  /* 0x000000ffff027224 */ /* 0x000fc600078e0018 */
[----:B------:R1:W-:Y:S01]  /*5d950*/  STL.64 [R1+0xa48], R26 ;  /* 0x000a481a01007387 */ /* 0x0003e20000100a00 */
[----:B------:R-:W-:-:S03]  /*5d960*/  IMAD.MOV.U32 R3, RZ, RZ, R25 ;  /* 0x000000ffff037224 */ /* 0x000fc600078e0019 */
[----:B0-----:R-:W4:Y:S04]  /*5d970*/  LDL.LU.64 R24, [R1+0xc40] ;  /* 0x000c400001187983 */ /* 0x001f280000300a00 */
[----:B-1----:R-:W4:Y:S01]  /*5d980*/  LDL.LU.64 R26, [R1+0xc48] ;  /* 0x000c4800011a7983 */ /* 0x002f220000300a00 */
[----:B---3--:R-:W-:-:S15]  /*5d990*/  HMMA.16816.F32 R16, R12, R10, R16 ;  /* 0x0000000a0c10723c */ /* 0x008fde0000001810 */
[----:B------:R-:W-:-:S04]  /*5d9a0*/  NOP ;  /* 0x0000000000007918 */ /* 0x000fc80000000000 */
[----:B------:R0:W-:Y:S04]  /*5d9b0*/  STL.64 [R1+0x20], R16 ;  /* 0x0000201001007387 */ /* 0x0001e80000100a00 */
[----:B------:R1:W-:Y:S04]  /*5d9c0*/  STL.64 [R1+0x28], R18 ;  /* 0x0000281201007387 */ /* 0x0003e80000100a00 */
[----:B0-----:R-:W3:Y:S04]  /*5d9d0*/  LDL.LU R16, [R1+0x14c] ;  /* 0x00014c0001107983 */ /* 0x001ee80000300800 */
[----:B------:R-:W3:Y:S04]  /*5d9e0*/  LDL.LU R17, [R1+0x148] ;  /* 0x0001480001117983 */ /* 0x000ee80000300800 */
[----:B-1----:R-:W2:Y:S04]  /*5d9f0*/  LDL.LU R18, [R1+0x15c] ;  /* 0x00015c0001127983 */ /* 0x002ea80000300800 */
[----:B------:R-:W2:Y:S01]  /*5da00*/  LDL.LU R19, [R1+0x154] ;  /* 0x0001540001137983 */ /* 0x000ea20000300800 */
[----:B------:R-:W-:-:S02]  /*5da10*/  F2FP.F16.E5M2.UNPACK_B R8, R8 ;  /* 0x00000008ff08723e */ /* 0x000fc400020004ff */
[----:B------:R-:W-:Y:S01]  /*5da20*/  F2FP.F16.E5M2.UNPACK_B R9, R7 ;  /* 0x00000007ff09723e */ /* 0x000fe200020004ff */
[----:B--2---:R-:W-:Y:S04]  /*5da30*/  STL.64 [R1+0x7578], R18 ;  /* 0x0075781201007387 */ /* 0x004fe80000100a00 */
[----:B---3--:R0:W-:Y:S04]  /*5da40*/  STL.64 [R1+0x7570], R16 ;  /* 0x0075701001007387 */ /* 0x0081e80000100a00 */
[----:B0-----:R-:W2:Y:S04]  /*5da50*/  LDL.LU.64 R16, [R1+0xc50] ;  /* 0x000c500001107983 */ /* 0x001ea80000300a00 */
[----:B------:R-:W2:Y:S01]  /*5da60*/  LDL.LU.64 R18, [R1+0xc58] ;  /* 0x000c580001127983 */ /* 0x000ea20000300a00 */
[----:B------:R-:W-:-:S02]  /*5da70*/  F2FP.F16.E5M2.UNPACK_B R6, R6 ;  /* 0x00000006ff06723e */ /* 0x000fc400020004ff */
[----:B------:R-:W-:Y:S01]  /*5da80*/  F2FP.F16.E5M2.UNPACK_B R7, R5 ;  /* 0x00000005ff07723e */ /* 0x000fe200020004ff */
[----:B------:R-:W-:Y:S04]  /*5da90*/  STL.64 [R1+0x7548], R10 ;  /* 0x0075480a01007387 */ /* 0x000fe80000100a00 */
[----:B------:R4:W-:Y:S01]  /*5daa0*/  STL.64 [R1+0x7540], R8 ;  /* 0x0075400801007387 */ /* 0x0009e20000100a00 */
[C---:B--2---:R-:W-:Y:S08]  /*5dab0*/  HMMA.16816.F32 R16, R12.reuse, R8, R16 ;  /* 0x000000080c10723c */ /* 0x044ff00000001810 */
[----:B----4-:R-:W-:Y:S11]  /*5dac0*/  HMMA.16816.F32 R8, R12, R6, R24 ;  /* 0x000000060c08723c */ /* 0x010ff60000001818 */
[----:B------:R0:W-:Y:S04]  /*5dad0*/  STL.64 [R1+0x30], R16 ;  /* 0x0000301001007387 */ /* 0x0001e80000100a00 */
[----:B------:R1:W-:Y:S04]  /*5dae0*/  STL.64 [R1+0x38], R18 ;  /* 0x0000381201007387 */ /* 0x0003e80000100a00 */
[----:B0-----:R-:W2:Y:S04]  /*5daf0*/  LDL.LU.64 R16, [R1+0xc30] ;  /* 0x000c300001107983 */ /* 0x001ea80000300a00 */
[----:B-1----:R-:W2:Y:S04]  /*5db00*/  LDL.LU.64 R18, [R1+0xc38] ;  /* 0x000c380001127983 */ /* 0x002ea80000300a00 */
[----:B------:R0:W-:Y:S04]  /*5db10*/  STL.64 [R1+0x70], R8 ;  /* 0x0000700801007387 */ /* 0x0001e80000100a00 */
[----:B------:R1:W-:Y:S04]  /*5db20*/  STL.64 [R1+0x78], R10 ;  /* 0x0000780a01007387 */ /* 0x0003e80000100a00 */
[----:B0-----:R-:W3:Y:S04]  /*5db30*/  LDL.LU.64 R8, [R1+0x780] ;  /* 0x0007800001087983 */ /* 0x001ee80000300a00 */
[----:B-1----:R-:W3:Y:S04]  /*5db40*/  LDL.LU.64 R10, [R1+0x788] ;  /* 0x00078800010a7983 */ /* 0x002ee80000300a00 */
[----:B------:R-:W4:Y:S04]  /*5db50*/  LDL.LU R24, [R1+0x174] ;  /* 0x0001740001187983 */ /* 0x000f280000300800 */
[----:B------:R-:W3:Y:S04]  /*5db60*/  LDL.LU R25, [R1+0x1d4] ;  /* 0x0001d40001197983 */ /* 0x000ee80000300800 */
[----:B------:R-:W3:Y:S04]  /*5db70*/  LDL.LU R26, [R1+0x1d0] ;  /* 0x0001d000011a7983 */ /* 0x000ee80000300800 */
[----:B------:R-:W3:Y:S01]  /*5db80*/  LDL.LU R27, [R1+0x1dc] ;  /* 0x0001dc00011b7983 */ /* 0x000ee20000300800 */
[----:B------:R-:W-:-:S02]  /*5db90*/  F2FP.F16.E5M2.UNPACK_B R4, R4 ;  /* 0x00000004ff04723e */ /* 0x000fc400020004ff */
[----:B------:R-:W-:-:S07]  /*5dba0*/  F2FP.F16.E5M2.UNPACK_B R5, R0 ;  /* 0x00000000ff05723e */ /* 0x000fce00020004ff */
[----:B--2---:R-:W-:Y:S01]  /*5dbb0*/  HMMA.16816.F32 R16, R12, R4, R16 ;  /* 0x000000040c10723c */ /* 0x004fe20000001810 */
[----:B---3--:R0:W-:Y:S04]  /*5dbc0*/  STL.64 [R1+0x7518], R26 ;  /* 0x0075181a01007387 */ /* 0x0081e80000100a00 */
[----:B0-----:R-:W2:Y:S04]  /*5dbd0*/  LDL.LU R26, [R1+0x164] ;  /* 0x00016400011a7983 */ /* 0x001ea80000300800 */
[----:B------:R-:W4:Y:S04]  /*5dbe0*/  LDL.LU R27, [R1+0x178] ;  /* 0x00017800011b7983 */ /* 0x000f280000300800 */
[----:B------:R0:W-:Y:S04]  /*5dbf0*/  STL [R1+0x7510], R25 ;  /* 0x0075101901007387 */ /* 0x0001e80000100800 */
[----:B0-----:R-:W2:Y:S04]  /*5dc00*/  LDL.LU R25, [R1+0x168] ;  /* 0x0001680001197983 */ /* 0x001ea80000300800 */
[----:B------:R-:W3:Y:S04]  /*5dc10*/  LDL.LU R29, [R1+0x1d8] ;  /* 0x0001d800011d7983 */ /* 0x000ee80000300800 */
[----:B------:R-:W2:Y:S04]  /*5dc20*/  LDL.LU R28, [R1+0x1e4] ;  /* 0x0001e400011c7983 */ /* 0x000ea80000300800 */
[----:B------:R-:W2:Y:S04]  /*5dc30*/  LDL.LU R22, [R1+0x1e0] ;  /* 0x0001e00001167983 */ /* 0x000ea80000300800 */
[----:B------:R-:W-:Y:S04]  /*5dc40*/  STL.64 [R1+0x1b0], R16 ;  /* 0x0001b01001007387 */ /* 0x000fe80000100a00 */
[----:B------:R0:W-:Y:S04]  /*5dc50*/  STL.64 [R1+0x1b8], R18 ;  /* 0x0001b81201007387 */ /* 0x0001e80000100a00 */
[----:B0-----:R-:W2:Y:S04]  /*5dc60*/  LDL.LU.64 R18, [R1+0x7578] ;  /* 0x0075780001127983 */ /* 0x001ea80000300a00 */
[----:B------:R-:W3:Y:S01]  /*5dc70*/  LDL.LU.64 R16, [R1+0x7570] ;  /* 0x0075700001107983 */ /* 0x000ee20000300a00 */
[----:B------:R-:W-:-:S02]  /*5dc80*/  F2FP.F16.E5M2.UNPACK_B R2, R2 ;  /* 0x00000002ff02723e */ /* 0x000fc400020004ff */
[----:B------:R-:W-:Y:S01]  /*5dc90*/  F2FP.F16.E5M2.UNPACK_B R3, R3 ;  /* 0x00000003ff03723e */ /* 0x000fe200020004ff */
[----:B------:R-:W-:Y:S04]  /*5dca0*/  STL.64 [R1+0x7528], R6 ;  /* 0x0075280601007387 */ /* 0x000fe80000100a00 */
[----:B------:R0:W-:Y:S04]  /*5dcb0*/  STL.64 [R1+0x7520], R4 ;  /* 0x0075200401007387 */ /* 0x0001e80000100a00 */
[----:B------:R-:W4:Y:S04]  /*5dcc0*/  LDL.LU R23, [R1+0x1ec] ;  /* 0x0001ec0001177983 */ /* 0x000f280000300800 */
[----:B------:R-:W4:Y:S01]  /*5dcd0*/  LDL.LU R0, [R1+0x1e8] ;  /* 0x0001e80001007983 */ /* 0x000f220000300800 */
[----:B0-----:R-:W-:-:S15]  /*5dce0*/  HMMA.16816.F32 R4, R12, R2, R8 ;  /* 0x000000020c04723c */ /* 0x001fde0000001808 */
[----:B------:R-:W-:-:S04]  /*5dcf0*/  NOP ;  /* 0x0000000000007918 */ /* 0x000fc80000000000 */
[----:B------:R-:W-:Y:S04]  /*5dd00*/  STL.64 [R1+0x60], R4 ;  /* 0x0000600401007387 */ /* 0x000fe80000100a00 */
[----:B------:R-:W-:Y:S01]  /*5dd10*/  STL.64 [R1+0x68], R6 ;  /* 0x0000680601007387 */ /* 0x000fe20000100a00 */
[----:B--2---:R-:W-:Y:S02]  /*5dd20*/  IMAD R13, R19, 0x100, R18 ;  /* 0x00000100130d7824 */ /* 0x004fe400078e0212 */
[----:B---3--:R-:W-:Y:S02]  /*5dd30*/  IMAD R12, R17, 0x100, R16 ;  /* 0x00000100110c7824 */ /* 0x008fe400078e0210 */
[----:B------:R-:W2:Y:S04]  /*5dd40*/  LDL.LU.64 R16, [R1+0xc20] ;  /* 0x000c200001107983 */ /* 0x000ea80000300a00 */
[----:B------:R-:W2:Y:S04]  /*5dd50*/  LDL.LU.64 R18, [R1+0xc28] ;  /* 0x000c280001127983 */ /* 0x000ea80000300a00 */
[----:B------:R-:W3:Y:S04]  /*5dd60*/  LDL.LU.64 R8, [R1+0xc00] ;  /* 0x000c000001087983 */ /* 0x000ee80000300a00 */
[----:B------:R-:W2:Y:S01]  /*5dd70*/  LDL.LU.64 R10, [R1+0xc08] ;  /* 0x000c0800010a7983 */ /* 0x000ea20000300a00 */
[----:B------:R-:W-:-:S02]  /*5dd80*/  IMAD R14, R26, 0x100, R25 ;  /* 0x000001001a0e7824 */ /* 0x000fc400078e0219 */
[----:B----4-:R-:W-:Y:S01]  /*5dd90*/  IMAD R15, R24, 0x100, R27 ;  /* 0x00000100180f7824 */ /* 0x010fe200078e021b */
[----:B------:R-:W-:Y:S02]  /*5dda0*/  F2FP.F16.E5M2.UNPACK_B R12, R12 ;  /* 0x0000000cff0c723e */ /* 0x000fe400020004ff */
[----:B------:R-:W-:Y:S02]  /*5ddb0*/  F2FP.F16.E5M2.UNPACK_B R13, R13 ;  /* 0x0000000dff0d723e */ /* 0x000fe400020004ff */
[----:B------:R-:W-:Y:S02]  /*5ddc0*/  F2FP.F16.E5M2.UNPACK_B R14, R14 ;  /* 0x0000000eff0e723e */ /* 0x000fe400020004ff */
[----:B------:R-:W-:Y:S01]  /*5ddd0*/  F2FP.F16.E5M2.UNPACK_B R15, R15 ;  /* 0x0000000fff0f723e */ /* 0x000fe200020004ff */
[----:B--2---:R-:W-:Y:S04]  /*5dde0*/  STL.64 [R1+0x7558], R10 ;  /* 0x0075580a01007387 */ /* 0x004fe80000100a00 */
[----:B---3--:R0:W-:Y:S04]  /*5ddf0*/  STL.64 [R1+0x7550], R8 ;  /* 0x0075500801007387 */ /* 0x0081e80000100a00 */
[----:B0-----:R-:W2:Y:S04]  /*5de00*/  LDL.LU.64 R8, [R1+0xc10] ;  /* 0x000c100001087983 */ /* 0x001ea80000300a00 */
[----:B------:R-:W2:Y:S04]  /*5de10*/  LDL.LU.64 R10, [R1+0xc18] ;  /* 0x000c1800010a7983 */ /* 0x000ea80000300a00 */
[----:B------:R-:W3:Y:S04]  /*5de20*/  LDL.LU.64 R4, [R1+0xbe0] ;  /* 0x000be00001047983 */ /* 0x000ee80000300a00 */
[----:B------:R-:W4:Y:S01]  /*5de30*/  LDL.LU.64 R6, [R1+0xbe8] ;  /* 0x000be80001067983 */ /* 0x000f220000300a00 */
[C---:B------:R-:W-:Y:S03]  /*5de40*/  HMMA.16816.F32 R16, R12.reuse, R20, R16 ;  /* 0x000000140c10723c */ /* 0x040fe60000001810 */
[----:B----4-:R-:W-:Y:S04]  /*5de50*/  STL.64 [R1+0x7538], R6 ;  /* 0x0075380601007387 */ /* 0x010fe80000100a00 */
[----:B---3--:R0:W-:Y:S04]  /*5de60*/  STL.64 [R1+0x7530], R4 ;  /* 0x0075300401007387 */ /* 0x0081e80000100a00 */
[----:B0-----:R-:W3:Y:S04]  /*5de70*/  LDL.LU.64 R4, [R1+0xbf0] ;  /* 0x000bf00001047983 */ /* 0x001ee80000300a00 */
[----:B------:R-:W3:Y:S04]  /*5de80*/  LDL.LU.64 R6, [R1+0xbf8] ;  /* 0x000bf80001067983 */ /* 0x000ee80000300a00 */
[----:B------:R-:W4:Y:S04]  /*5de90*/  LDL.LU.64 R24, [R1+0xbd0] ;  /* 0x000bd00001187983 */ /* 0x000f280000300a00 */
[----:B------:R-:W4:Y:S04]  /*5dea0*/  LDL.LU.64 R26, [R1+0xbd8] ;  /* 0x000bd800011a7983 */ /* 0x000f280000300a00 */
[----:B------:R-:W-:Y:S04]  /*5deb0*/  STL.64 [R1+0x1a0], R16 ;  /* 0x0001a01001007387 */ /* 0x000fe80000100a00 */
[----:B------:R0:W-:Y:S04]  /*5dec0*/  STL.64 [R1+0x1a8], R18 ;  /* 0x0001a81201007387 */ /* 0x0001e80000100a00 */
[----:B0-----:R-:W2:Y:S04]  /*5ded0*/  LDL.LU.64 R18, [R1+0x7568] ;  /* 0x0075680001127983 */ /* 0x001ea80000300a00 */
[----:B------:R-:W3:Y:S01]  /*5dee0*/  LDL.LU.64 R16, [R1+0x7560] ;  /* 0x0075600001107983 */ /* 0x000ee20000300a00 */
[----:B--2---:R-:W-:-:S15]  /*5def0*/  HMMA.16816.F32 R8, R12, R18, R8 ;  /* 0x000000120c08723c */ /* 0x004fde0000001808 */
[----:B------:R-:W-:-:S04]  /*5df00*/  NOP ;  /* 0x0000000000007918 */ /* 0x000fc80000000000 */
[----:B------:R-:W-:Y:S04]  /*5df10*/  STL.64 [R1+0x190], R8 ;  /* 0x0001900801007387 */ /* 0x000fe80000100a00 */
[----:B------:R0:W-:Y:S04]  /*5df20*/  STL.64 [R1+0x198], R10 ;  /* 0x0001980a01007387 */ /* 0x0001e80000100a00 */
[----:B0-----:R-:W3:Y:S04]  /*5df30*/  LDL.LU.64 R10, [R1+0x7558] ;  /* 0x00755800010a7983 */ /* 0x001ee80000300a00 */
[----:B------:R-:W3:Y:S02]  /*5df40*/  LDL.LU.64 R8, [R1+0x7550] ;  /* 0x0075500001087983 */ /* 0x000ee40000300a00 */
[----:B---3--:R-:W-:-:S15]  /*5df50*/  HMMA.16816.F32 R8, R12, R16, R8 ;  /* 0x000000100c08723c */ /* 0x008fde0000001808 */
[----:B------:R-:W-:-:S04]  /*5df60*/  NOP ;  /* 0x0000000000007918 */ /* 0x000fc80000000000 */
[----:B------:R-:W-:Y:S04]  /*5df70*/  STL.64 [R1+0x180], R8 ;  /* 0x0001800801007387 */ /* 0x000fe80000100a00 */
[----:B------:R0:W-:Y:S04]  /*5df80*/  STL.64 [R1+0x188], R10 ;  /* 0x0001880a01007387 */ /* 0x0001e80000100a00 */
[----:B0-----:R-:W2:Y:S04]  /*5df90*/  LDL.LU.64 R10, [R1+0x7548] ;  /* 0x00754800010a7983 */ /* 0x001ea80000300a00 */
[----:B------:R-:W3:Y:S04]  /*5dfa0*/  LDL.LU.64 R8, [R1+0x7540] ;  /* 0x0075400001087983 */ /* 0x000ee80000300a00 */
[----:B------:R-:W-:Y:S04]  /*5dfb0*/  STL.64 [R1+0x7508], R18 ;  /* 0x0075081201007387 */ /* 0x000fe80000100a00 */
[----:B------:R0:W-:Y:S04]  /*5dfc0*/  STL.64 [R1+0x7500], R16 ;  /* 0x0075001001007387 */ /* 0x0001e80000100a00 */
[----:B0-----:R-:W3:Y:S04]  /*5dfd0*/  LDL.LU.64 R16, [R1+0x700] ;  /* 0x0007000001107983 */ /* 0x001ee80000300a00 */
        /* <DEDUP_REMOVED lines=11> */
[----:B0-----:R-:W4:Y:S04]  /*5e090*/  LDL.LU.64 R6, [R1+0x7528] ;  /* 0x0075280001067983 */ /* 0x001f280000300a00 */
[----:B------:R-:W2:Y:S04]  /*5e0a0*/  LDL.LU.64 R4, [R1+0x7520] ;  /* 0x0075200001047983 */ /* 0x000ea80000300a00 */
[----:B------:R-:W-:Y:S04]  /*5e0b0*/  STL.64 [R1+0x74e8], R10 ;  /* 0x0074e80a01007387 */ /* 0x000fe80000100a00 */
[----:B------:R0:W-:Y:S04]  /*5e0c0*/  STL.64 [R1+0x74e0], R8 ;  /* 0x0074e00801007387 */ /* 0x0001e80000100a00 */
[----:B0-----:R-:W2:Y:S04]  /*5e0d0*/  LDL.LU.64 R8, [R1+0xbc0] ;  /* 0x000bc00001087983 */ /* 0x001ea80000300a00 */
[----:B------:R-:W2:Y:S01]  /*5e0e0*/  LDL.LU.64 R10, [R1+0xbc8] ;  /* 0x000bc800010a7983 */ /* 0x000ea20000300a00 */
[----:B----4-:R-:W-:-:S15]  /*5e0f0*/  HMMA.16816.F32 R24, R12, R6, R24 ;  /* 0x000000060c18723c */ /* 0x010fde0000001818 */
[----:B------:R-:W-:-:S04]  /*5e100*/  NOP ;  /* 0x0000000000007918 */ /* 0x000fc80000000000 */
[----:B------:R-:W-:Y:S04]  /*5e110*/  STL.64 [R1+0x150], R24 ;  /* 0x0001501801007387 */ /* 0x000fe80000100a00 */
[----:B------:R0:W-:Y:S01]  /*5e120*/  STL.64 [R1+0x158], R26 ;  /* 0x0001581a01007387 */ /* 0x0001e20000100a00 */
[C---:B--2---:R-:W-:Y:S03]  /*5e130*/  HMMA.16816.F32 R8, R12.reuse, R4, R8 ;  /* 0x000000040c08723c */ /* 0x044fe60000001808 */
[----:B0-----:R-:W2:Y:S04]  /*5e140*/  LDL.LU.64 R26, [R1+0x7518] ;  /* 0x00751800011a7983 */ /* 0x001ea80000300a00 */
[----:B------:R-:W2:Y:S04]  /*5e150*/  LDL.LU R25, [R1+0x7510] ;  /* 0x0075100001197983 */ /* 0x000ea80000300800 */
[----:B------:R-:W-:Y:S04]  /*5e160*/  STL.64 [R1+0x74d8], R6 ;  /* 0x0074d80601007387 */ /* 0x000fe80000100a00 */
[----:B------:R0:W-:Y:S02]  /*5e170*/  STL.64 [R1+0x74d0], R4 ;  /* 0x0074d00401007387 */ /* 0x0001e40000100a00 */
[----:B0-----:R-:W-:Y:S02]  /*5e180*/  HMMA.16816.F32 R4, R12, R2, R16 ;  /* 0x000000020c04723c */ /* 0x001fe40000001810 */
[----:B------:R0:W-:Y:S04]  /*5e190*/  STL.64 [R1+0x140], R8 ;  /* 0x0001400801007387 */ /* 0x0001e80000100a00 */
[----:B------:R1:W-:-:S13]  /*5e1a0*/  STL.64 [R1+0x148], R10 ;  /* 0x0001480a01007387 */ /* 0x0003da0000100a00 */
[----:B------:R-:W-:Y:S04]  /*5e1b0*/  STL.64 [R1+0x50], R4 ;  /* 0x0000500401007387 */ /* 0x000fe80000100a00 */
[----:B------:R-:W-:Y:S04]  /*5e1c0*/  STL.64 [R1+0x58], R6 ;  /* 0x0000580601007387 */ /* 0x000fe80000100a00 */
[----:B------:R-:W3:Y:S04]  /*5e1d0*/  LDL.LU.64 R16, [R1+0xbb0] ;  /* 0x000bb00001107983 */ /* 0x000ee80000300a00 */
[----:B------:R-:W3:Y:S04]  /*5e1e0*/  LDL.LU.64 R18, [R1+0xbb8] ;  /* 0x000bb80001127983 */ /* 0x000ee80000300a00 */
[----:B0-----:R-:W4:Y:S04]  /*5e1f0*/  LDL.LU.64 R8, [R1+0xb90] ;  /* 0x000b900001087983 */ /* 0x001f280000300a00 */
[----:B-1----:R-:W3:Y:S01]  /*5e200*/  LDL.LU.64 R10, [R1+0xb98] ;  /* 0x000b9800010a7983 */ /* 0x002ee20000300a00 */
[----:B--2---:R-:W-:-:S02]  /*5e210*/  IMAD R12, R26, 0x100, R25 ;  /* 0x000001001a0c7824 */ /* 0x004fc400078e0219 */
[----:B------:R-:W-:Y:S01]  /*5e220*/  IMAD R13, R29, 0x100, R27 ;  /* 0x000001001d0d7824 */ /* 0x000fe200078e021b */
[----:B---3--:R-:W-:Y:S04]  /*5e230*/  STL.64 [R1+0x74f8], R10 ;  /* 0x0074f80a01007387 */ /* 0x008fe80000100a00 */
[----:B----4-:R0:W-:Y:S04]  /*5e240*/  STL.64 [R1+0x74f0], R8 ;  /* 0x0074f00801007387 */ /* 0x0101e80000100a00 */
[----:B0-----:R-:W2:Y:S04]  /*5e250*/  LDL.LU.64 R8, [R1+0xba0] ;  /* 0x000ba00001087983 */ /* 0x001ea80000300a00 */
[----:B------:R-:W2:Y:S04]  /*5e260*/  LDL.LU.64 R10, [R1+0xba8] ;  /* 0x000ba800010a7983 */ /* 0x000ea80000300a00 */
[----:B------:R-:W3:Y:S04]  /*5e270*/  LDL.LU.64 R4, [R1+0xb80] ;  /* 0x000b800001047983 */ /* 0x000ee80000300a00 */
[----:B------:R-:W3:Y:S04]  /*5e280*/  LDL.LU.64 R6, [R1+0xb88] ;  /* 0x000b880001067983 */ /* 0x000ee80000300a00 */
[----:B------:R-:W4:Y:S04]  /*5e290*/  LDL.LU R24, [R1+0x1fc] ;  /* 0x0001fc0001187983 */ /* 0x000f280000300800 */
[----:B------:R-:W4:Y:S04]  /*5e2a0*/  LDL.LU R25, [R1+0x1f8] ;  /* 0x0001f80001197983 */ /* 0x000f280000300800 */
[----:B------:R-:W2:Y:S04]  /*5e2b0*/  LDL.LU R26, [R1+0x204] ;  /* 0x00020400011a7983 */ /* 0x000ea80000300800 */
[----:B------:R-:W2:Y:S01]  /*5e2c0*/  LDL.LU R27, [R1+0x200] ;  /* 0x00020000011b7983 */ /* 0x000ea20000300800 */
[----:B------:R-:W-:-:S02]  /*5e2d0*/  IMAD R14, R22, 0x100, R28 ;  /* 0x00000100160e7824 */ /* 0x000fc400078e021c */
[----:B------:R-:W-:Y:S01]  /*5e2e0*/  IMAD R15, R0, 0x100, R23 ;  /* 0x00000100000f7824 */ /* 0x000fe200078e0217 */
[----:B------:R-:W-:Y:S02]  /*5e2f0*/  F2FP.F16.E5M2.UNPACK_B R12, R12 ;  /* 0x0000000cff0c723e */ /* 0x000fe400020004ff */
[----:B------:R-:W-:Y:S02]  /*5e300*/  F2FP.F16.E5M2.UNPACK_B R13, R13 ;  /* 0x0000000dff0d723e */ /* 0x000fe400020004ff */
[----:B------:R-:W-:Y:S02]  /*5e310*/  F2FP.F16.E5M2.UNPACK_B R14, R14 ;  /* 0x0000000eff0e723e */ /* 0x000fe400020004ff */
[----:B------:R-:W-:-:S07]  /*5e320*/  F2FP.F16.E5M2.UNPACK_B R15, R15 ;  /* 0x0000000fff0f723e */ /* 0x000fce00020004ff */
[C---:B------:R-:W-:Y:S01]  /*5e330*/  HMMA.16816.F32 R16, R12.reuse, R20, R16 ;  /* 0x000000140c10723c */ /* 0x040fe20000001810 */
[----:B--2---:R-:W-:Y:S04]  /*5e340*/  STL.64 [R1+0x74c8], R26 ;  /* 0x0074c81a01007387 */ /* 0x004fe80000100a00 */
[----:B----4-:R0:W-:Y:S04]  /*5e350*/  STL.64 [R1+0x74c0], R24 ;  /* 0x0074c01801007387 */ /* 0x0101e80000100a00 */
[----:B0-----:R-:W2:Y:S04]  /*5e360*/  LDL.LU.64 R24, [R1+0xb70] ;  /* 0x000b700001187983 */ /* 0x001ea80000300a00 */
[----:B------:R-:W2:Y:S04]  /*5e370*/  LDL.LU.64 R26, [R1+0xb78] ;  /* 0x000b7800011a7983 */ /* 0x000ea80000300a00 */
[----:B------:R-:W4:Y:S04]  /*5e380*/  LDL.LU R22, [R1+0x20c] ;  /* 0x00020c0001167983 */ /* 0x000f280000300800 */
[----:B------:R-:W4:Y:S04]  /*5e390*/  LDL.LU R23, [R1+0x208] ;  /* 0x0002080001177983 */ /* 0x000f280000300800 */
        /* <DEDUP_REMOVED lines=18> */
[----:B0-----:R-:W4:Y:S04]  /*5e4c0*/  LDL.LU.64 R16, [R1+0xb50] ;  /* 0x000b500001107983 */ /* 0x001f280000300a00 */
[----:B------:R-:W4:Y:S01]  /*5e4d0*/  LDL.LU.64 R18, [R1+0xb58] ;  /* 0x000b580001127983 */ /* 0x000f220000300a00 */
[C---:B--2---:R-:W-:Y:S08]  /*5e4e0*/  HMMA.16816.F32 R4, R12.reuse, R10, R4 ;  /* 0x0000000a0c04723c */ /* 0x044ff00000001804 */
[C---:B---3--:R-:W-:Y:S11]  /*5e4f0*/  HMMA.16816.F32 R24, R12.reuse, R8, R24 ;  /* 0x000000080c18723c */ /* 0x048ff60000001818 */
[----:B------:R-:W-:Y:S04]  /*5e500*/  STL.64 [R1+0x100], R4 ;  /* 0x0001000401007387 */ /* 0x000fe80000100a00 */
[----:B------:R0:W-:Y:S04]  /*5e510*/  STL.64 [R1+0x108], R6 ;  /* 0x0001080601007387 */ /* 0x0001e80000100a00 */
[----:B0-----:R-:W2:Y:S04]  /*5e520*/  LDL.LU.64 R6, [R1+0x74d8] ;  /* 0x0074d80001067983 */ /* 0x001ea80000300a00 */
[----:B------:R-:W4:Y:S04]  /*5e530*/  LDL.LU.64 R4, [R1+0x74d0] ;  /* 0x0074d00001047983 */ /* 0x000f280000300a00 */
[----:B------:R0:W-:Y:S04]  /*5e540*/  STL.64 [R1+0xf0], R24 ;  /* 0x0000f01801007387 */ /* 0x0001e80000100a00 */
[----:B------:R1:W-:Y:S04]  /*5e550*/  STL.64 [R1+0xf8], R26 ;  /* 0x0000f81a01007387 */ /* 0x0003e80000100a00 */
[----:B0-----:R-:W3:Y:S04]  /*5e560*/  LDL.LU.64 R24, [R1+0x680] ;  /* 0x0006800001187983 */ /* 0x001ee80000300a00 */
[----:B-1----:R-:W3:Y:S04]  /*5e570*/  LDL.LU.64 R26, [R1+0x688] ;  /* 0x00068800011a7983 */ /* 0x002ee80000300a00 */
[----:B------:R-:W-:Y:S04]  /*5e580*/  STL.64 [R1+0x7498], R10 ;  /* 0x0074980a01007387 */ /* 0x000fe80000100a00 */
[----:B------:R0:W-:Y:S04]  /*5e590*/  STL.64 [R1+0x7490], R8 ;  /* 0x0074900801007387 */ /* 0x0001e80000100a00 */
[----:B0-----:R-:W2:Y:S04]  /*5e5a0*/  LDL.LU.64 R8, [R1+0xb60] ;  /* 0x000b600001087983 */ /* 0x001ea80000300a00 */
[----:B------:R-:W2:Y:S04]  /*5e5b0*/  LDL.LU.64 R10, [R1+0xb68] ;  /* 0x000b6800010a7983 */ /* 0x000ea80000300a00 */
[----:B------:R-:W3:Y:S01]  /*5e5c0*/  LDL.LU R29, [R1+0x22c] ;  /* 0x00022c00011d7983 */ /* 0x000ee20000300800 */
[C---:B--2---:R-:W-:Y:S03]  /*5e5d0*/  HMMA.16816.F32 R8, R12.reuse, R6, R8 ;  /* 0x000000060c08723c */ /* 0x044fe60000001808 */
[----:B---3--:R0:W-:Y:S04]  /*5e5e0*/  STL [R1+0x744c], R29 ;  /* 0x00744c1d01007387 */ /* 0x0081e80000100800 */
[----:B------:R-:W2:Y:S04]  /*5e5f0*/  LDL.LU R28, [R1+0x228] ;  /* 0x00022800011c7983 */ /* 0x000ea80000300800 */
[----:B0-----:R-:W3:Y:S04]  /*5e600*/  LDL.LU R29, [R1+0x214] ;  /* 0x00021400011d7983 */ /* 0x001ee80000300800 */
[----:B------:R-:W2:Y:S04]  /*5e610*/  LDL.LU R0, [R1+0x21c] ;  /* 0x00021c0001007983 */ /* 0x000ea80000300800 */
[----:B------:R-:W-:Y:S04]  /*5e620*/  STL.64 [R1+0xe0], R8 ;  /* 0x0000e00801007387 */ /* 0x000fe80000100a00 */
[----:B------:R4:W-:Y:S02]  /*5e630*/  STL.64 [R1+0xe8], R10 ;  /* 0x0000e80a01007387 */ /* 0x0009e40000100a00 */
[----:B----4-:R-:W-:Y:S02]  /*5e640*/  HMMA.16816.F32 R8, R12, R4, R16 ;  /* 0x000000040c08723c */ /* 0x010fe40000001810 */
[----:B------:R-:W4:Y:S04]  /*5e650*/  LDL.LU.64 R16, [R1+0xb40] ;  /* 0x000b400001107983 */ /* 0x000f280000300a00 */
[----:B------:R-:W4:-:S13]  /*5e660*/  LDL.LU.64 R18, [R1+0xb48] ;  /* 0x000b480001127983 */ /* 0x000f1a0000300a00 */
[----:B------:R0:W-:Y:S04]  /*5e670*/  STL.64 [R1+0xd0], R8 ;  /* 0x0000d00801007387 */ /* 0x0001e80000100a00 */
[----:B------:R1:W-:Y:S04]  /*5e680*/  STL.64 [R1+0xd8], R10 ;  /* 0x0000d80a01007387 */ /* 0x0003e80000100a00 */
[----:B0-----:R-:W2:Y:S04]  /*5e690*/  LDL.LU.64 R8, [R1+0xb20] ;  /* 0x000b200001087983 */ /* 0x001ea80000300a00 */
[----:B-1----:R-:W2:Y:S01]  /*5e6a0*/  LDL.LU.64 R10, [R1+0xb28] ;  /* 0x000b2800010a7983 */ /* 0x002ea20000300a00 */
[----:B------:R-:W-:Y:S03]  /*5e6b0*/  HMMA.16816.F32 R12, R12, R2, R24 ;  /* 0x000000020c0c723c */ /* 0x000fe60000001818 */
[----:B--2---:R-:W-:Y:S04]  /*5e6c0*/  STL.64 [R1+0x74a8], R10 ;  /* 0x0074a80a01007387 */ /* 0x004fe80000100a00 */
[----:B------:R0:W-:Y:S04]  /*5e6d0*/  STL.64 [R1+0x74a0], R8 ;  /* 0x0074a00801007387 */ /* 0x0001e80000100a00 */
[----:B0-----:R-:W2:Y:S04]  /*5e6e0*/  LDL.LU.64 R8, [R1+0xb30] ;  /* 0x000b300001087983 */ /* 0x001ea80000300a00 */
[----:B------:R-:W2:Y:S04]  /*5e6f0*/  LDL.LU.64 R10, [R1+0xb38] ;  /* 0x000b3800010a7983 */ /* 0x000ea80000300a00 */
[----:B------:R0:W-:Y:S04]  /*5e700*/  STL.64 [R1+0x7488], R6 ;  /* 0x0074880601007387 */ /* 0x0001e80000100a00 */
[----:B0-----:R-:W2:Y:S04]  /*5e710*/  LDL.LU R6, [R1+0x1f4] ;  /* 0x0001f40001067983 */ /* 0x001ea80000300800 */
[----:B------:R-:W2:Y:S04]  /*5e720*/  LDL.LU R7, [R1+0x1f0] ;  /* 0x0001f00001077983 */ /* 0x000ea80000300800 */
[----:B------:R0:W-:Y:S04]  /*5e730*/  STL.64 [R1+0x7480], R4 ;  /* 0x0074800401007387 */ /* 0x0001e80000100a00 */
[----:B------:R-:W3:Y:S04]  /*5e740*/  LDL.LU.64 R26, [R1+0x74c8] ;  /* 0x0074c800011a7983 */ /* 0x000ee80000300a00 */
[----:B------:R-:W4:Y:S04]  /*5e750*/  LDL.LU.64 R24, [R1+0x74c0] ;  /* 0x0074c00001187983 */ /* 0x000f280000300a00 */
[----:B------:R-:W-:Y:S04]  /*5e760*/  STL.64 [R1+0x40], R12 ;  /* 0x0000400c01007387 */ /* 0x000fe80000100a00 */
[----:B------:R1:W-:Y:S04]  /*5e770*/  STL.64 [R1+0x48], R14 ;  /* 0x0000480e01007387 */ /* 0x0003e80000100a00 */
[----:B0-----:R-:W4:Y:S01]  /*5e780*/  LDL.LU.64 R4, [R1+0xb10] ;  /* 0x000b100001047983 */ /* 0x001f220000300a00 */
[----:B-1----:R-:W-:-:S05]  /*5e790*/  IMAD R15, R23, 0x100, R22 ;  /* 0x00000100170f7824 */ /* 0x002fca00078e0216 */
[----:B------:R-:W-:Y:S01]  /*5e7a0*/  F2FP.F16.E5M2.UNPACK_B R15, R15 ;  /* 0x0000000fff0f723e */ /* 0x000fe200020004ff */
[----:B--2---:R-:W-:Y:S02]  /*5e7b0*/  IMAD R12, R7, 0x100, R6 ;  /* 0x00000100070c7824 */ /* 0x004fe400078e0206 */
[----:B---3--:R-:W-:Y:S02]  /*5e7c0*/  IMAD R14, R27, 0x100, R26 ;  /* 0x000001001b0e7824 */ /* 0x008fe400078e021a */
[----:B----4-:R-:W-:Y:S01]  /*5e7d0*/  IMAD R13, R25, 0x100, R24 ;  /* 0x00000100190d7824 */ /* 0x010fe200078e0218 */
[----:B------:R-:W2:Y:S01]  /*5e7e0*/  LDL.LU.64 R6, [R1+0xb18] ;  /* 0x000b180001067983 */ /* 0x000ea20000300a00 */
[----:B------:R-:W-:-:S03]  /*5e7f0*/  F2FP.F16.E5M2.UNPACK_B R12, R12 ;  /* 0x0000000cff0c723e */ /* 0x000fc600020004ff */
[----:B------:R-:W3:Y:S01]  /*5e800*/  LDL.LU.64 R24, [R1+0xb00] ;  /* 0x000b000001187983 */ /* 0x000ee20000300a00 */
[----:B------:R-:W-:Y:S02]  /*5e810*/  F2FP.F16.E5M2.UNPACK_B R14, R14 ;  /* 0x0000000eff0e723e */ /* 0x000fe400020004ff */
[----:B------:R-:W-:Y:S01]  /*5e820*/  F2FP.F16.E5M2.UNPACK_B R13, R13 ;  /* 0x0000000dff0d723e */ /* 0x000fe200020004ff */
[----:B------:R-:W3:Y:S06]  /*5e830*/  LDL.LU.64 R26, [R1+0xb08] ;  /* 0x000b0800011a7983 */ /* 0x000eec0000300a00 */
[----:B------:R-:W-:-:S15]  /*5e840*/  HMMA.16816.F32 R16, R12, R20, R16 ;  /* 0x000000140c10723c */ /* 0x000fde0000001810 */
[----:B------:R-:W-:-:S04]  /*5e850*/  NOP ;  /* 0x0000000000007918 */ /* 0x000fc80000000000 */
[----:B------:R-:W-:Y:S04]  /*5e860*/  STL.64 [R1+0xc0], R16 ;  /* 0x0000c01001007387 */ /* 0x000fe80000100a00 */
[----:B------:R0:W-:Y:S04]  /*5e870*/  STL.64 [R1+0xc8], R18 ;  /* 0x0000c81201007387 */ /* 0x0001e80000100a00 */
[----:B0-----:R-:W4:Y:S04]  /*5e880*/  LDL.LU.64 R18, [R1+0x74b8] ;  /* 0x0074b80001127983 */ /* 0x001f280000300a00 */
[----:B------:R-:W2:Y:S01]  /*5e890*/  LDL.LU.64 R16, [R1+0x74b0] ;  /* 0x0074b00001107983 */ /* 0x000ea20000300a00 */
[----:B----4-:R-:W-:-:S15]  /*5e8a0*/  HMMA.16816.F32 R8, R12, R18, R8 ;  /* 0x000000120c08723c */ /* 0x010fde0000001808 */
[----:B------:R-:W-:-:S04]  /*5e8b0*/  NOP ;  /* 0x0000000000007918 */ /* 0x000fc80000000000 */
[----:B------:R-:W-:Y:S04]  /*5e8c0*/  STL.64 [R1+0xb0], R8 ;  /* 0x0000b00801007387 */ /* 0x000fe80000100a00 */
[----:B------:R0:W-:Y:S04]  /*5e8d0*/  STL.64 [R1+0xb8], R10 ;  /* 0x0000b80a01007387 */ /* 0x0001e80000100a00 */
[----:B0-----:R-:W2:Y:S04]  /*5e8e0*/  LDL.LU.64 R10, [R1+0x74a8] ;  /* 0x0074a800010a7983 */ /* 0x001ea80000300a00 */
[----:B------:R-:W2:Y:S02]  /*5e8f0*/  LDL.LU.64 R8, [R1+0x74a0] ;  /* 0x0074a00001087983 */ /* 0x000ea40000300a00 */
[----:B--2---:R-:W-:-:S15]  /*5e900*/  HMMA.16816.F32 R8, R12, R16, R8 ;  /* 0x000000100c08723c */ /* 0x004fde0000001808 */
        /* <DEDUP_REMOVED lines=8> */
[----:B------:R-:W2:Y:S04]  /*5e990*/  LDL.LU.64 R18, [R1+0x608] ;  /* 0x0006080001127983 */ /* 0x000ea80000300a00 */
[----:B--2---:R-:W-:Y:S04]  /*5e9a0*/  STL.64 [R1+0x7468], R18 ;  /* 0x0074681201007387 */ /* 0x004fe80000100a00 */
[----:B----4-:R0:W-:Y:S04]  /*5e9b0*/  STL.64 [R1+0x7460], R16 ;  /* 0x0074601001007387 */ /* 0x0101e80000100a00 */
[----:B0-----:R-:W2:Y:S04]  /*5e9c0*/  LDL.LU.64 R16, [R1+0xae0] ;  /* 0x000ae00001107983 */ /* 0x001ea80000300a00 */
[----:B------:R-:W4:Y:S01]  /*5e9d0*/  LDL.LU.64 R18, [R1+0xae8] ;  /* 0x000ae80001127983 */ /* 0x000f220000300a00 */
[C---:B------:R-:W-:Y:S03]  /*5e9e0*/  HMMA.16816.F32 R4, R12.reuse, R10, R4 ;  /* 0x0000000a0c04723c */ /* 0x040fe60000001804 */
[----:B----4-:R-:W-:Y:S04]  /*5e9f0*/  STL.64 [R1+0x7478], R18 ;  /* 0x0074781201007387 */ /* 0x010fe80000100a00 */
[----:B--2---:R0:W-:Y:S04]  /*5ea00*/  STL.64 [R1+0x7470], R16 ;  /* 0x0074701001007387 */ /* 0x0041e80000100a00 */
[----:B0-----:R-:W2:Y:S04]  /*5ea10*/  LDL.LU.64 R16, [R1+0xaf0] ;  /* 0x000af00001107983 */ /* 0x001ea80000300a00 */
[----:B------:R-:W2:Y:S04]  /*5ea20*/  LDL.LU.64 R18, [R1+0xaf8] ;  /* 0x000af80001127983 */ /* 0x000ea80000300a00 */
[----:B------:R-:W-:Y:S04]  /*5ea30*/  STL.64 [R1+0x90], R4 ;  /* 0x0000900401007387 */ /* 0x000fe80000100a00 */
[----:B------:R0:W-:Y:S04]  /*5ea40*/  STL.64 [R1+0x98], R6 ;  /* 0x0000980601007387 */ /* 0x0001e80000100a00 */
[----:B0-----:R-:W2:Y:S01]  /*5ea50*/  LDL.LU.64 R6, [R1+0x7488] ;  /* 0x0074880001067983 */ /* 0x001ea20000300a00 */
[----:B---3--:R-:W-:Y:S03]  /*5ea60*/  HMMA.16816.F32 R24, R12, R8, R24 ;  /* 0x000000080c18723c */ /* 0x008fe60000001818 */
[----:B------:R-:W3:-:S15]  /*5ea70*/  LDL.LU.64 R4, [R1+0x7480] ;  /* 0x0074800001047983 */ /* 0x000ede0000300a00 */
[----:B------:R-:W-:Y:S01]  /*5ea80*/  NOP ;  /* 0x0000000000007918 */ /* 0x000fe20000000000 */
[----:B------:R0:W-:Y:S01]  /*5ea90*/  STL.64 [R1+0x80], R24 ;  /* 0x0000801801007387 */ /* 0x0001e20000100a00 */
[----:B------:R-:W-:Y:S02]  /*5eaa0*/  IMAD.MOV.U32 R23, RZ, RZ, R26 ;  /* 0x000000ffff177224 */ /* 0x000fe400078e001a */
[----:B------:R-:W-:Y:S01]  /*5eab0*/  IMAD.MOV.U32 R22, RZ, RZ, R27 ;  /* 0x000000ffff167224 */ /* 0x000fe200078e001b */
[----:B0-----:R-:W4:Y:S04]  /*5eac0*/  LDL.LU.64 R24, [R1+0xad0] ;  /* 0x000ad00001187983 */ /* 0x001f280000300a00 */
[----:B------:R-:W4:Y:S01]  /*5ead0*/  LDL.LU.64 R26, [R1+0xad8] ;  /* 0x000ad800011a7983 */ /* 0x000f220000300a00 */
        /* <DEDUP_REMOVED lines=11> */
[----:B------:R-:W2:Y:S04]  /*5eb90*/  LDL.LU.64 R16, [R1+0x7460] ;  /* 0x0074600001107983 */ /* 0x000ea80000300a00 */
[----:B------:R-:W-:Y:S04]  /*5eba0*/  STL.64 [R1+0x7440], R6 ;  /* 0x0074400601007387 */ /* 0x000fe80000100a00 */
[----:B------:R0:W-:Y:S04]  /*5ebb0*/  STL.64 [R1+0x7438], R4 ;  /* 0x0074380401007387 */ /* 0x0001e80000100a00 */
[----:B0-----:R-:W3:Y:S04]  /*5ebc0*/  LDL.LU.64 R4, [R1+0xac0] ;  /* 0x000ac00001047983 */ /* 0x001ee80000300a00 */
[----:B------:R-:W3:Y:S01]  /*5ebd0*/  LDL.LU.64 R6, [R1+0xac8] ;  /* 0x000ac80001067983 */ /* 0x000ee20000300a00 */
[----:B--2---:R-:W-:Y:S03]  /*5ebe0*/  HMMA.16816.F32 R12, R12, R2, R16 ;  /* 0x000000020c0c723c */ /* 0x004fe60000001810 */
[----:B------:R-:W3:Y:S04]  /*5ebf0*/  LDL.LU.64 R18, [R1+0x7458] ;  /* 0x0074580001127983 */ /* 0x000ee80000300a00 */
[----:B------:R-:W2:-:S12]  /*5ec00*/  LDL.LU.64 R16, [R1+0x7450] ;  /* 0x0074500001107983 */ /* 0x000e980000300a00 */
[----:B------:R0:W-:Y:S04]  /*5ec10*/  STL.64 [R1+0x1d0], R12 ;  /* 0x0001d00c01007387 */ /* 0x0001e80000100a00 */
[----:B------:R1:W-:Y:S04]  /*5ec20*/  STL.64 [R1+0x1d8], R14 ;  /* 0x0001d80e01007387 */ /* 0x0003e80000100a00 */
[----:B0-----:R-:W2:Y:S04]  /*5ec30*/  LDL.LU R12, [R1+0x210] ;  /* 0x00021000010c7983 */ /* 0x001ea80000300800 */
[----:B------:R-:W3:Y:S04]  /*5ec40*/  LDL.LU R13, [R1+0x218] ;  /* 0x00021800010d7983 */ /* 0x000ee80000300800 */
[----:B-1----:R-:W3:Y:S04]  /*5ec50*/  LDL.LU R14, [R1+0x224] ;  /* 0x00022400010e7983 */ /* 0x002ee80000300800 */
[----:B------:R-:W3:Y:S01]  /*5ec60*/  LDL.LU R15, [R1+0x220] ;  /* 0x00022000010f7983 */ /* 0x000ee20000300800 */
[----:B--2---:R-:W-:-:S03]  /*5ec70*/  IMAD R12, R12, 0x100, R29 ;  /* 0x000001000c0c7824 */ /* 0x004fc600078e021d */
[----:B------:R-:W2:Y:S01]  /*5ec80*/  LDL.LU R29, [R1+0x744c] ;  /* 0x00744c00011d7983 */ /* 0x000ea20000300800 */
[----:B---3--:R-:W-:Y:S02]  /*5ec90*/  IMAD R14, R15, 0x100, R14 ;  /* 0x000001000f0e7824 */ /* 0x008fe400078e020e */
[----:B------:R-:W-:Y:S01]  /*5eca0*/  IMAD R13, R13, 0x100, R0 ;  /* 0x000001000d0d7824 */ /* 0x000fe200078e0200 */
[----:B------:R-:W-:Y:S01]  /*5ecb0*/  F2FP.F16.E5M2.UNPACK_B R12, R12 ;  /* 0x0000000cff0c723e */ /* 0x000fe200020004ff */
[----:B------:R-:W3:Y:S01]  /*5ecc0*/  LDL.LU R0, [R1+0x7448] ;  /* 0x0074480001007983 */ /* 0x000ee20000300800 */
[----:B------:R-:W-:Y:S02]  /*5ecd0*/  F2FP.F16.E5M2.UNPACK_B R14, R14 ;  /* 0x0000000eff0e723e */ /* 0x000fe400020004ff */
[----:B------:R-:W-:Y:S01]  /*5ece0*/  F2FP.F16.E5M2.UNPACK_B R13, R13 ;  /* 0x0000000dff0d723e */ /* 0x000fe200020004ff */
[----:B--2---:R-:W-:-:S05]  /*5ecf0*/  IMAD R15, R28, 0x100, R29 ;  /* 0x000001001c0f7824 */ /* 0x004fca00078e021d */
[----:B------:R-:W-:-:S07]  /*5ed00*/  F2FP.F16.E5M2.UNPACK_B R15, R15 ;  /* 0x0000000fff0f723e */ /* 0x000fce00020004ff */
[----:B----4-:R-:W-:-:S15]  /*5ed10*/  HMMA.16816.F32 R24, R12, R20, R24 ;  /* 0x000000140c18723c */ /* 0x010fde0000001818 */
[----:B------:R-:W-:-:S04]  /*5ed20*/  NOP ;  /* 0x0000000000007918 */ /* 0x000fc80000000000 */
[----:B------:R0:W-:Y:S04]  /*5ed30*/  STL.64 [R1+0x1f0], R24 ;  /* 0x0001f01801007387 */ /* 0x0001e80000100a00 */
[----:B------:R1:W-:Y:S04]  /*5ed40*/  STL.64 [R1+0x1f8], R26 ;  /* 0x0001f81a01007387 */ /* 0x0003e80000100a00 */
[----:B0-----:R-:W2:Y:S04]  /*5ed50*/  LDL.LU.64 R24, [R1+0xaa0] ;  /* 0x000aa00001187983 */ /* 0x001ea80000300a00 */
[----:B-1----:R-:W2:Y:S04]  /*5ed60*/  LDL.LU.64 R26, [R1+0xaa8] ;  /* 0x000aa800011a7983 */ /* 0x002ea80000300a00 */
[----:B------:R-:W-:Y:S04]  /*5ed70*/  STL.64 [R1+0x7410], R22 ;  /* 0x0074101601007387 */ /* 0x000fe80000100a00 */
[----:B------:R0:W-:Y:S04]  /*5ed80*/  STL.64 [R1+0x7408], R20 ;  /* 0x0074081401007387 */ /* 0x0001e80000100a00 */
[----:B0-----:R-:W4:Y:S04]  /*5ed90*/  LDL.LU.64 R20, [R1+0xab0] ;  /* 0x000ab00001147983 */ /* 0x001f280000300a00 */
[----:B------:R-:W4:Y:S01]  /*5eda0*/  LDL.LU.64 R22, [R1+0xab8] ;  /* 0x000ab80001167983 */ /* 0x000f220000300a00 */
[----:B------:R-:W-:-:S15]  /*5edb0*/  HMMA.16816.F32 R4, R12, R18, R4 ;  /* 0x000000120c04723c */ /* 0x000fde0000001804 */
[----:B------:R-:W-:-:S04]  /*5edc0*/  NOP ;  /* 0x0000000000007918 */ /* 0x000fc80000000000 */
[----:B------:R0:W-:Y:S04]  /*5edd0*/  STL.64 [R1+0x200], R4 ;  /* 0x0002000401007387 */ /* 0x0001e80000100a00 */
[----:B------:R1:W-:Y:S04]  /*5ede0*/  STL.64 [R1+0x208], R6 ;  /* 0x0002080601007387 */ /* 0x0003e80000100a00 */
[----:B0-----:R-:W2:Y:S04]  /*5edf0*/  LDL.LU.64 R4, [R1+0xa90] ;  /* 0x000a900001047983 */ /* 0x001ea80000300a00 */
[----:B-1----:R-:W3:Y:S04]  /*5ee00*/  LDL.LU.64 R6, [R1+0xa98] ;  /* 0x000a980001067983 */ /* 0x002ee80000300a00 */
[----:B------:R-:W-:Y:S04]  /*5ee10*/  STL.64 [R1+0x7420], R18 ;  /* 0x0074201201007387 */ /* 0x000fe80000100a00 */
[----:B------:R0:W-:Y:S01]  /*5ee20*/  STL.64 [R1+0x7418], R16 ;  /* 0x0074181001007387 */ /* 0x0001e20000100a00 */
[----:B----4-:R-:W-:-:S15]  /*5ee30*/  HMMA.16816.F32 R20, R12, R16, R20 ;  /* 0x000000100c14723c */ /* 0x010fde0000001814 */
[----:B------:R-:W-:-:S04]  /*5ee40*/  NOP ;  /* 0x0000000000007918 */ /* 0x000fc80000000000 */
[----:B------:R-:W-:Y:S04]  /*5ee50*/  STL.64 [R1+0x210], R20 ;  /* 0x0002101401007387 */ /* 0x000fe80000100a00 */
[----:B------:R-:W-:Y:S04]  /*5ee60*/  STL.64 [R1+0x218], R22 ;  /* 0x0002181601007387 */ /* 0x000fe80000100a00 */
[----:B0-----:R-:W4:Y:S04]  /*5ee70*/  LDL.LU.64 R16, [R1+0xa70] ;  /* 0x000a700001107983 */ /* 0x001f280000300a00 */
[----:B------:R-:W4:Y:S01]  /*5ee80*/  LDL.LU.64 R18, [R1+0xa78] ;  /* 0x000a780001127983 */ /* 0x000f220000300a00 */
[C---:B--2---:R-:W-:Y:S08]  /*5ee90*/  HMMA.16816.F32 R24, R12.reuse, R10, R24 ;  /* 0x0000000a0c18723c */ /* 0x044ff00000001818 */
[C---:B---3--:R-:W-:Y:S01]  /*5eea0*/  HMMA.16816.F32 R4, R12.reuse, R8, R4 ;  /* 0x000000080c04723c */ /* 0x048fe20000001804 */
[----:B----4-:R-:W-:Y:S04]  /*5eeb0*/  STL.64 [R1+0x7430], R18 ;  /* 0x0074301201007387 */ /* 0x010fe80000100a00 */
[----:B------:R0:W-:Y:S04]  /*5eec0*/  STL.64 [R1+0x7428], R16 ;  /* 0x0074281001007387 */ /* 0x0001e80000100a00 */
[----:B0-----:R-:W2:Y:S04]  /*5eed0*/  LDL.LU.64 R16, [R1+0xa80] ;  /* 0x000a800001107983 */ /* 0x001ea80000300a00 */
[----:B------:R-:W2:Y:S04]  /*5eee0*/  LDL.LU.64 R18, [R1+0xa88] ;  /* 0x000a880001127983 */ /* 0x000ea80000300a00 */
[----:B------:R-:W3:Y:S04]  /*5eef0*/  LDL.LU R29, [R1+0x31c] ;  /* 0x00031c00011d7983 */ /* 0x000ee80000300800 */
[----:B------:R-:W3:Y:S04]  /*5ef00*/  LDL.LU R28, [R1+0x318] ;  /* 0x00031800011c7983 */ /* 0x000ee80000300800 */
[----:B------:R-:W4:Y:S04]  /*5ef10*/  LDL.LU.64 R20, [R1+0x580] ;  /* 0x0005800001147983 */ /* 0x000f280000300a00 */
[----:B------:R-:W4:Y:S04]  /*5ef20*/  LDL.LU.64 R22, [R1+0x588] ;  /* 0x0005880001167983 */ /* 0x000f280000300a00 */
[----:B------:R0:W-:Y:S04]  /*5ef30*/  STL.64 [R1+0x220], R24 ;  /* 0x0002201801007387 */ /* 0x0001e80000100a00 */
[----:B------:R1:W-:Y:S04]  /*5ef40*/  STL.64 [R1+0x228], R26 ;  /* 0x0002281a01007387 */ /* 0x0003e80000100a00 */
[----:B0-----:R-:W2:Y:S04]  /*5ef50*/  LDL.LU.64 R24, [R1+0xa60] ;  /* 0x000a600001187983 */ /* 0x001ea80000300a00 */
[----:B-1----:R-:W2:Y:S04]  /*5ef60*/  LDL.LU.64 R26, [R1+0xa68] ;  /* 0x000a6800011a7983 */ /* 0x002ea80000300a00 */
[----:B------:R-:W-:Y:S04]  /*5ef70*/  STL.64 [R1+0x230], R4 ;  /* 0x0002300401007387 */ /* 0x000fe80000100a00 */
[----:B------:R0:W-:Y:S04]  /*5ef80*/  STL.64 [R1+0x238], R6 ;  /* 0x0002380601007387 */ /* 0x0001e80000100a00 */
[----:B0-----:R-:W2:Y:S04]  /*5ef90*/  LDL.LU.64 R6, [R1+0x7440] ;  /* 0x0074400001067983 */ /* 0x001ea80000300a00 */
[----:B------:R-:W3:Y:S04]  /*5efa0*/  LDL.LU.64 R4, [R1+0x7438] ;  /* 0x0074380001047983 */ /* 0x000ee80000300a00 */
[----:B------:R0:W-:Y:S04]  /*5efb0*/  STL.64 [R1+0x73f0], R10 ;  /* 0x0073f00a01007387 */ /* 0x0001e80000100a00 */
[----:B0-----:R-:W3:Y:S04]  /*5efc0*/  LDL.LU R10, [R1+0x28c] ;  /* 0x00028c00010a7983 */ /* 0x001ee80000300800 */
[----:B------:R-:W3:Y:S04]  /*5efd0*/  LDL.LU R11, [R1+0x288] ;  /* 0x00028800010b7983 */ /* 0x000ee80000300800 */
[----:B------:R0:W-:Y:S04]  /*5efe0*/  STL.64 [R1+0x73e8], R8 ;  /* 0x0073e80801007387 */ /* 0x0001e80000100a00 */
[----:B0-----:R-:W3:Y:S04]  /*5eff0*/  LDL.LU R8, [R1+0x284] ;  /* 0x0002840001087983 */ /* 0x001ee80000300800 */
[----:B------:R-:W3:Y:S01]  /*5f000*/  LDL.LU R9, [R1+0x280] ;  /* 0x0002800001097983 */ /* 0x000ee20000300800 */
        /* <DEDUP_REMOVED lines=12> */
[----:B------:R0:W-:Y:S04]  /*5f0d0*/  STL.64 [R1+0x73e0], R6 ;  /* 0x0073e00601007387 */ /* 0x0001e80000100a00 */
[----:B0-----:R-:W2:Y:S04]  /*5f0e0*/  LDL.LU R6, [R1+0x27c] ;  /* 0x00027c0001067983 */ /* 0x001ea80000300800 */
[----:B------:R-:W2:Y:S04]  /*5f0f0*/  LDL.LU R7, [R1+0x278] ;  /* 0x0002780001077983 */ /* 0x000ea80000300800 */
[----:B------:R0:W-:Y:S01]  /*5f100*/  STL.64 [R1+0x73d8], R4 ;  /* 0x0073d80401007387 */ /* 0x0001e20000100a00 */
[----:B----4-:R-:W-:Y:S03]  /*5f110*/  HMMA.16816.F32 R12, R12, R2, R20 ;  /* 0x000000020c0c723c */ /* 0x010fe60000001814 */
[----:B0-----:R-:W4:Y:S04]  /*5f120*/  LDL.LU R4, [R1+0x274] ;  /* 0x0002740001047983 */ /* 0x001f280000300800 */
[----:B------:R-:W4:Y:S04]  /*5f130*/  LDL.LU R5, [R1+0x270] ;  /* 0x0002700001057983 */ /* 0x000f280000300800 */
[----:B------:R-:W3:Y:S04]  /*5f140*/  LDL.LU.64 R22, [R1+0x7410] ;  /* 0x0074100001167983 */ /* 0x000ee80000300a00 */
[----:B------:R-:W3:Y:S04]  /*5f150*/  LDL.LU.64 R20, [R1+0x7408] ;  /* 0x0074080001147983 */ /* 0x000ee80000300a00 */
[----:B------:R-:W-:Y:S04]  /*5f160*/  STL.64 [R1+0x250], R12 ;  /* 0x0002500c01007387 */ /* 0x000fe80000100a00 */
[----:B------:R0:W-:Y:S02]  /*5f170*/  STL.64 [R1+0x258], R14 ;  /* 0x0002580e01007387 */ /* 0x0001e40000100a00 */
[----:B0-----:R-:W-:-:S02]  /*5f180*/  IMAD R14, R9, 0x100, R8 ;  /* 0x00000100090e7824 */ /* 0x001fc400078e0208 */
[----:B------:R-:W-:Y:S01]  /*5f190*/  IMAD R15, R11, 0x100, R10 ;  /* 0x000001000b0f7824 */ /* 0x000fe200078e020a */
[----:B------:R-:W3:Y:S04]  /*5f1a0*/  LDL.LU.64 R8, [R1+0x9c0] ;  /* 0x0009c00001087983 */ /* 0x000ee80000300a00 */
[----:B------:R-:W3:Y:S01]  /*5f1b0*/  LDL.LU.64 R10, [R1+0x9c8] ;  /* 0x0009c800010a7983 */ /* 0x000ee20000300a00 */
[----:B------:R-:W-:Y:S02]  /*5f1c0*/  F2FP.F16.E5M2.UNPACK_B R14, R14 ;  /* 0x0000000eff0e723e */ /* 0x000fe400020004ff */
[----:B------:R-:W-:Y:S01]  /*5f1d0*/  F2FP.F16.E5M2.UNPACK_B R15, R15 ;  /* 0x0000000fff0f723e */ /* 0x000fe200020004ff */
[----:B--2---:R-:W-:-:S05]  /*5f1e0*/  IMAD R13, R7, 0x100, R6 ;  /* 0x00000100070d7824 */ /* 0x004fca00078e0206 */
[----:B------:R-:W-:Y:S01]  /*5f1f0*/  F2FP.F16.E5M2.UNPACK_B R13, R13 ;  /* 0x0000000dff0d723e */ /* 0x000fe200020004ff */
[----:B----4-:R-:W-:-:S05]  /*5f200*/  IMAD R12, R5, 0x100, R4 ;  /* 0x00000100050c7824 */ /* 0x010fca00078e0204 */
[----:B------:R-:W-:-:S07]  /*5f210*/  F2FP.F16.E5M2.UNPACK_B R12, R12 ;  /* 0x0000000cff0c723e */ /* 0x000fce00020004ff */
[----:B---3--:R-:W-:-:S15]  /*5f220*/  HMMA.16816.F32 R4, R12, R20, R24 ;  /* 0x000000140c04723c */ /* 0x008fde0000001818 */
[----:B------:R-:W-:-:S04]  /*5f230*/  NOP ;  /* 0x0000000000007918 */ /* 0x000fc80000000000 */
[----:B------:R-:W-:Y:S04]  /*5f240*/  STL.64 [R1+0x270], R4 ;  /* 0x0002700401007387 */ /* 0x000fe80000100a00 */
[----:B------:R-:W-:Y:S04]  /*5f250*/  STL.64 [R1+0x278], R6 ;  /* 0x0002780601007387 */ /* 0x000fe80000100a00 */
[----:B------:R-:W-:Y:S04]  /*5f260*/  STL.64 [R1+0x7400], R10 ;  /* 0x0074000a01007387 */ /* 0x000fe80000100a00 */
[----:B------:R0:W-:Y:S04]  /*5f270*/  STL.64 [R1+0x73f8], R8 ;  /* 0x0073f80801007387 */ /* 0x0001e80000100a00 */
[----:B0-----:R-:W2:Y:S04]  /*5f280*/  LDL.LU.64 R8, [R1+0xa50] ;  /* 0x000a500001087983 */ /* 0x001ea80000300a00 */
[----:B------:R-:W2:Y:S04]  /*5f290*/  LDL.LU.64 R10, [R1+0xa58] ;  /* 0x000a5800010a7983 */ /* 0x000ea80000300a00 */
[----:B------:R-:W3:Y:S04]  /*5f2a0*/  LDL.LU.64 R24, [R1+0x9b0] ;  /* 0x0009b00001187983 */ /* 0x000ee80000300a00 */
[----:B------:R-:W3:Y:S04]  /*5f2b0*/  LDL.LU.64 R26, [R1+0x9b8] ;  /* 0x0009b800011a7983 */ /* 0x000ee80000300a00 */
[----:B------:R-:W4:Y:S04]  /*5f2c0*/  LDL.LU.64 R4, [R1+0x9a0] ;  /* 0x0009a00001047983 */ /* 0x000f280000300a00 */
[----:B------:R-:W4:Y:S04]  /*5f2d0*/  LDL.LU.64 R6, [R1+0x9a8] ;  /* 0x0009a80001067983 */ /* 0x000f280000300a00 */
[----:B------:R-:W-:Y:S04]  /*5f2e0*/  STL.64 [R1+0x73b0], R22 ;  /* 0x0073b01601007387 */ /* 0x000fe80000100a00 */
[----:B------:R0:W-:Y:S04]  /*5f2f0*/  STL.64 [R1+0x73a8], R20 ;  /* 0x0073a81401007387 */ /* 0x0001e80000100a00 */
[----:B0-----:R-:W2:Y:S04]  /*5f300*/  LDL.LU.64 R20, [R1+0x500] ;  /* 0x0005000001147983 */ /* 0x001ea80000300a00 */
[----:B------:R-:W2:Y:S04]  /*5f310*/  LDL.LU.64 R22, [R1+0x508] ;  /* 0x0005080001167983 */ /* 0x000ea80000300a00 */
[----:B--2---:R-:W-:Y:S04]  /*5f320*/  STL.64 [R1+0x73c0], R22 ;  /* 0x0073c01601007387 */ /* 0x004fe80000100a00 */
[----:B------:R0:W-:Y:S04]  /*5f330*/  STL.64 [R1+0x73b8], R20 ;  /* 0x0073b81401007387 */ /* 0x0001e80000100a00 */
[----:B0-----:R-:W2:Y:S04]  /*5f340*/  LDL.LU.64 R20, [R1+0x980] ;  /* 0x0009800001147983 */ /* 0x001ea80000300a00 */
[----:B------:R-:W2:Y:S01]  /*5f350*/  LDL.LU.64 R22, [R1+0x988] ;  /* 0x0009880001167983 */ /* 0x000ea20000300a00 */
[C---:B------:R-:W-:Y:S03]  /*5f360*/  HMMA.16816.F32 R8, R12.reuse, R18, R8 ;  /* 0x000000120c08723c */ /* 0x040fe60000001808 */
[----:B--2---:R-:W-:Y:S04]  /*5f370*/  STL.64 [R1+0x73d0], R22 ;  /* 0x0073d01601007387 */ /* 0x004fe80000100a00 */
[----:B------:R0:W-:Y:S04]  /*5f380*/  STL.64 [R1+0x73c8], R20 ;  /* 0x0073c81401007387 */ /* 0x0001e80000100a00 */
[----:B0-----:R-:W2:Y:S04]  /*5f390*/  LDL.LU.64 R20, [R1+0x990] ;  /* 0x0009900001147983 */ /* 0x001ea80000300a00 */
[----:B------:R-:W2:Y:S04]  /*5f3a0*/  LDL.LU.64 R22, [R1+0x998] ;  /* 0x0009980001167983 */ /* 0x000ea80000300a00 */
        /* <DEDUP_REMOVED lines=8> */
[----:B0-----:R-:W3:Y:S04]  /*5f430*/  LDL.LU.64 R10, [R1+0x73f0] ;  /* 0x0073f000010a7983 */ /* 0x001ee80000300a00 */
[----:B------:R-:W4:Y:S01]  /*5f440*/  LDL.LU.64 R8, [R1+0x73e8] ;  /* 0x0073e80001087983 */ /* 0x000f220000300a00 */
[C---:B---3--:R-:W-:Y:S08]  /*5f450*/  HMMA.16816.F32 R24, R12.reuse, R10, R24 ;  /* 0x0000000a0c18723c */ /* 0x048ff00000001818 */
[C---:B----4-:R-:W-:Y:S11]  /*5f460*/  HMMA.16816.F32 R4, R12.reuse, R8, R4 ;  /* 0x000000080c04723c */ /* 0x050ff60000001804 */
[----:B------:R0:W-:Y:S04]  /*5f470*/  STL.64 [R1+0x2a0], R24 ;  /* 0x0002a01801007387 */ /* 0x0001e80000100a00 */
[----:B------:R1:W-:Y:S04]  /*5f480*/  STL.64 [R1+0x2a8], R26 ;  /* 0x0002a81a01007387 */ /* 0x0003e80000100a00 */
[----:B0-----:R-:W2:Y:S04]  /*5f490*/  LDL.LU.64 R24, [R1+0x970] ;  /* 0x0009700001187983 */ /* 0x001ea80000300a00 */
[----:B-1----:R-:W2:Y:S04]  /*5f4a0*/  LDL.LU.64 R26, [R1+0x978] ;  /* 0x00097800011a7983 */ /* 0x002ea80000300a00 */
[----:B------:R-:W-:Y:S04]  /*5f4b0*/  STL.64 [R1+0x2c0], R4 ;  /* 0x0002c00401007387 */ /* 0x000fe80000100a00 */
[----:B------:R0:W-:Y:S04]  /*5f4c0*/  STL.64 [R1+0x2c8], R6 ;  /* 0x0002c80601007387 */ /* 0x0001e80000100a00 */
[----:B0-----:R-:W3:Y:S04]  /*5f4d0*/  LDL.LU.64 R6, [R1+0x73e0] ;  /* 0x0073e00001067983 */ /* 0x001ee80000300a00 */
[----:B------:R-:W4:Y:S01]  /*5f4e0*/  LDL.LU.64 R4, [R1+0x73d8] ;  /* 0x0073d80001047983 */ /* 0x000f220000300a00 */
[----:B---3--:R-:W-:-:S15]  /*5f4f0*/  HMMA.16816.F32 R20, R12, R6, R20 ;  /* 0x000000060c14723c */ /* 0x008fde0000001814 */
[----:B------:R-:W-:-:S04]  /*5f500*/  NOP ;  /* 0x0000000000007918 */ /* 0x000fc80000000000 */
[----:B------:R-:W-:Y:S04]  /*5f510*/  STL.64 [R1+0x2d0], R20 ;  /* 0x0002d01401007387 */ /* 0x000fe80000100a00 */
[----:B------:R0:W-:Y:S04]  /*5f520*/  STL.64 [R1+0x2d8], R22 ;  /* 0x0002d81601007387 */ /* 0x0001e80000100a00 */
[----:B0-----:R-:W4:Y:S04]  /*5f530*/  LDL.LU.64 R22, [R1+0x73d0] ;  /* 0x0073d00001167983 */ /* 0x001f280000300a00 */
[----:B------:R-:W4:Y:S02]  /*5f540*/  LDL.LU.64 R20, [R1+0x73c8] ;  /* 0x0073c80001147983 */ /* 0x000f240000300a00 */
[----:B----4-:R-:W-:-:S15]  /*5f550*/  HMMA.16816.F32 R20, R12, R4, R20 ;  /* 0x000000040c14723c */ /* 0x010fde0000001814 */
[----:B------:R-:W-:-:S04]  /*5f560*/  NOP ;  /* 0x0000000000007918 */ /* 0x000fc80000000000 */
[----:B------:R-:W-:Y:S04]  /*5f570*/  STL.64 [R1+0x2f0], R20 ;  /* 0x0002f01401007387 */ /* 0x000fe80000100a00 */
[----:B------:R0:W-:Y:S04]  /*5f580*/  STL.64 [R1+0x2f8], R22 ;  /* 0x0002f81601007387 */ /* 0x0001e80000100a00 */
[----:B0-----:R-:W3:Y:S04]  /*5f590*/  LDL.LU.64 R22, [R1+0x73c0] ;  /* 0x0073c00001167983 */ /* 0x001ee80000300a00 */
[----:B------:R-:W3:Y:S04]  /*5f5a0*/  LDL.LU.64 R20, [R1+0x73b8] ;  /* 0x0073b80001147983 */ /* 0x000ee80000300a00 */
[----:B------:R0:W-:Y:S04]  /*5f5b0*/  STL.64 [R1+0x7398], R6 ;  /* 0x0073980601007387 */ /* 0x0001e80000100a00 */
[----:B0-----:R-:W4:Y:S04]  /*5f5c0*/  LDL.LU R6, [R1+0x314] ;  /* 0x0003140001067983 */ /* 0x001f280000300800 */
[----:B------:R-:W4:Y:S04]  /*5f5d0*/  LDL.LU R7, [R1+0x310] ;  /* 0x0003100001077983 */ /* 0x000f280000300800 */
[----:B------:R0:W-:Y:S04]  /*5f5e0*/  STL.64 [R1+0x7390], R4 ;  /* 0x0073900401007387 */ /* 0x0001e80000100a00 */
[----:B0-----:R-:W2:Y:S04]  /*5f5f0*/  LDL.LU R4, [R1+0x2bc] ;  /* 0x0002bc0001047983 */ /* 0x001ea80000300800 */
[----:B------:R-:W2:Y:S01]  /*5f600*/  LDL.LU R5, [R1+0x2b8] ;  /* 0x0002b80001057983 */ /* 0x000ea20000300800 */
[----:B---3--:R-:W-:Y:S03]  /*5f610*/  HMMA.16816.F32 R12, R12, R2, R20 ;  /* 0x000000020c0c723c */ /* 0x008fe60000001814 */
[----:B------:R-:W3:Y:S04]  /*5f620*/  LDL.LU.64 R22, [R1+0x73b0] ;  /* 0x0073b00001167983 */ /* 0x000ee80000300a00 */
[----:B------:R-:W3:-:S12]  /*5f630*/  LDL.LU.64 R20, [R1+0x73a8] ;  /* 0x0073a80001147983 */ /* 0x000ed80000300a00 */
[----:B------:R-:W-:Y:S04]  /*5f640*/  STL.64 [R1+0x2e0], R12 ;  /* 0x0002e00c01007387 */ /* 0x000fe80000100a00 */
[----:B------:R0:W-:Y:S04]  /*5f650*/  STL.64 [R1+0x2e8], R14 ;  /* 0x0002e80e01007387 */ /* 0x0001e80000100a00 */
[----:B0-----:R-:W3:Y:S04]  /*5f660*/  LDL.LU R14, [R1+0x2b4] ;  /* 0x0002b400010e7983 */ /* 0x001ee80000300800 */
[----:B------:R-:W3:Y:S01]  /*5f670*/  LDL.LU R15, [R1+0x2b0] ;  /* 0x0002b000010f7983 */ /* 0x000ee20000300800 */
[----:B--2---:R-:W-:-:S03]  /*5f680*/  IMAD R13, R5, 0x100, R4 ;  /* 0x00000100050d7824 */ /* 0x004fc600078e0204 */
[----:B------:R-:W2:Y:S02]  /*5f690*/  LDL.LU.64 R4, [R1+0x950] ;  /* 0x0009500001047983 */ /* 0x000ea40000300a00 */
[----:B------:R-:W-:Y:S01]  /*5f6a0*/  F2FP.F16.E5M2.UNPACK_B R13, R13 ;  /* 0x0000000dff0d723e */ /* 0x000fe200020004ff */
[----:B---3--:R-:W-:Y:S02]  /*5f6b0*/  IMAD R12, R15, 0x100, R14 ;  /* 0x000001000f0c7824 */ /* 0x008fe400078e020e */
[----:B----4-:R-:W-:Y:S02]  /*5f6c0*/  IMAD R14, R7, 0x100, R6 ;  /* 0x00000100070e7824 */ /* 0x010fe400078e0206 */
[----:B------:R-:W-:Y:S01]  /*5f6d0*/  IMAD R15, R28, 0x100, R29 ;  /* 0x000001001c0f7824 */ /* 0x000fe200078e021d */
[----:B------:R-:W2:Y:S01]  /*5f6e0*/  LDL.LU.64 R6, [R1+0x958] ;  /* 0x0009580001067983 */ /* 0x000ea20000300a00 */
[----:B------:R-:W-:Y:S02]  /*5f6f0*/  F2FP.F16.E5M2.UNPACK_B R12, R12 ;  /* 0x0000000cff0c723e */ /* 0x000fe400020004ff */
[----:B------:R-:W-:-:S02]  /*5f700*/  F2FP.F16.E5M2.UNPACK_B R14, R14 ;  /* 0x0000000eff0e723e */ /* 0x000fc400020004ff */
[----:B------:R-:W-:-:S07]  /*5f710*/  F2FP.F16.E5M2.UNPACK_B R15, R15 ;  /* 0x0000000fff0f723e */ /* 0x000fce00020004ff */
[----:B------:R-:W-:-:S15]  /*5f720*/  HMMA.16816.F32 R24, R12, R20, R24 ;  /* 0x000000140c18723c */ /* 0x000fde0000001818 */
[----:B------:R-:W-:-:S04]  /*5f730*/  NOP ;  /* 0x0000000000007918 */ /* 0x000fc80000000000 */
[----:B------:R-:W-:Y:S04]  /*5f740*/  STL.64 [R1+0x310], R24 ;  /* 0x0003101801007387 */ /* 0x000fe80000100a00 */
[----:B------:R-:W-:Y:S04]  /*5f750*/  STL.64 [R1+0x7378], R22 ;  /* 0x0073781601007387 */ /* 0x000fe80000100a00 */
[----:B------:R0:W-:Y:S04]  /*5f760*/  STL.64 [R1+0x7370], R20 ;  /* 0x0073701401007387 */ /* 0x0001e80000100a00 */
[----:B0-----:R-:W3:Y:S04]  /*5f770*/  LDL.LU.64 R20, [R1+0x960] ;  /* 0x0009600001147983 */ /* 0x001ee80000300a00 */
[----:B------:R-:W3:Y:S04]  /*5f780*/  LDL.LU.64 R22, [R1+0x968] ;  /* 0x0009680001167983 */ /* 0x000ee80000300a00 */
[----:B------:R-:W4:Y:S04]  /*5f790*/  LDL.LU R24, [R1+0x3dc] ;  /* 0x0003dc0001187983 */ /* 0x000f280000300800 */
[----:B------:R-:W4:Y:S01]  /*5f7a0*/  LDL.LU R25, [R1+0x3d8] ;  /* 0x0003d80001197983 */ /* 0x000f220000300800 */
[----:B------:R-:W-:-:S02]  /*5f7b0*/  IMAD.MOV.U32 R28, RZ, RZ, R27 ;  /* 0x000000ffff1c7224 */ /* 0x000fc400078e001b */
[----:B------:R-:W-:Y:S01]  /*5f7c0*/  IMAD.MOV.U32 R29, RZ, RZ, R26 ;  /* 0x000000ffff1d7224 */ /* 0x000fe200078e001a */
[C---:B--2---:R-:W-:Y:S08]  /*5f7d0*/  HMMA.16816.F32 R4, R12.reuse, R16, R4 ;  /* 0x000000100c04723c */ /* 0x044ff00000001804 */
[----:B---3--:R-:W-:Y:S01]  /*5f7e0*/  HMMA.16816.F32 R20, R12, R18, R20 ;  /* 0x000000120c14723c */ /* 0x008fe20000001814 */
[----:B----4-:R-:W-:Y:S04]  /*5f7f0*/  STL.64 [R1+0x73a0], R24 ;  /* 0x0073a01801007387 */ /* 0x010fe80000100a00 */
[----:B------:R0:W-:Y:S04]  /*5f800*/  STL [R1+0x6d74], R28 ;  /* 0x006d741c01007387 */ /* 0x0001e80000100800 */
[----:B------:R1:W-:Y:S02]  /*5f810*/  STL [R1+0x6d70], R29 ;  /* 0x006d701d01007387 */ /* 0x0003e40000100800 */
[----:B0-----:R-:W-:-:S08]  /*5f820*/  IMAD.MOV.U32 R28, RZ, RZ, R6 ;  /* 0x000000ffff1c7224 */ /* 0x001fd000078e0006 */
[----:B------:R-:W-:Y:S04]  /*5f830*/  STL.64 [R1+0x320], R20 ;  /* 0x0003201401007387 */ /* 0x000fe80000100a00 */
[----:B------:R-:W-:Y:S04]  /*5f840*/  STL.64 [R1+0x328], R22 ;  /* 0x0003281601007387 */ /* 0x000fe80000100a00 */
[----:B------:R0:W-:Y:S04]  /*5f850*/  STL.64 [R1+0x330], R4 ;  /* 0x0003300401007387 */ /* 0x0001e80000100a00 */
[----:B------:R-:W2:Y:S04]  /*5f860*/  LDL.LU.64 R24, [R1+0x940] ;  /* 0x0009400001187983 */ /* 0x000ea80000300a00 */
[----:B------:R-:W2:Y:S01]  /*5f870*/  LDL.LU.64 R26, [R1+0x948] ;  /* 0x00094800011a7983 */ /* 0x000ea20000300a00 */
[----:B-1----:R-:W-:-:S03]  /*5f880*/  IMAD.MOV.U32 R29, RZ, RZ, R7 ;  /* 0x000000ffff1d7224 */ /* 0x002fc600078e0007 */
[----:B0-----:R-:W3:Y:S04]  /*5f890*/  LDL.LU.64 R4, [R1+0x930] ;  /* 0x0009300001047983 */ /* 0x001ee80000300a00 */
[----:B------:R-:W3:Y:S04]  /*5f8a0*/  LDL.LU.64 R6, [R1+0x938] ;  /* 0x0009380001067983 */ /* 0x000ee80000300a00 */
[----:B------:R-:W4:Y:S04]  /*5f8b0*/  LDL.LU.64 R20, [R1+0x910] ;  /* 0x0009100001147983 */ /* 0x000f280000300a00 */
[----:B------:R-:W4:Y:S01]  /*5f8c0*/  LDL.LU.64 R22, [R1+0x918] ;  /* 0x0009180001167983 */ /* 0x000f220000300a00 */
[C---:B--2---:R-:W-:Y:S08]  /*5f8d0*/  HMMA.16816.F32 R24, R12.reuse, R10, R24 ;  /* 0x0000000a0c18723c */ /* 0x044ff00000001818 */
[----:B---3--:R-:W-:Y:S01]  /*5f8e0*/  HMMA.16816.F32 R4, R12, R8, R4 ;  /* 0x000000080c04723c */ /* 0x008fe20000001804 */
[----:B----4-:R-:W-:Y:S04]  /*5f8f0*/  STL.64 [R1+0x7388], R22 ;  /* 0x0073881601007387 */ /* 0x010fe80000100a00 */
[----:B------:R0:W-:Y:S04]  /*5f900*/  STL.64 [R1+0x7380], R20 ;  /* 0x0073801401007387 */ /* 0x0001e80000100a00 */
[----:B0-----:R-:W2:Y:S04]  /*5f910*/  LDL.LU.64 R20, [R1+0x920] ;  /* 0x0009200001147983 */ /* 0x001ea80000300a00 */
[----:B------:R-:W2:Y:S04]  /*5f920*/  LDL.LU.64 R22, [R1+0x928] ;  /* 0x0009280001167983 */ /* 0x000ea80000300a00 */
[----:B------:R0:W-:Y:S04]  /*5f930*/  STL.64 [R1+0x7368], R18 ;  /* 0x0073681201007387 */ /* 0x0001e80000100a00 */
[----:B0-----:R-:W3:Y:S04]  /*5f940*/  LDL.LU R18, [R1+0x3d4] ;  /* 0x0003d40001127983 */ /* 0x001ee80000300800 */
[----:B------:R-:W3:Y:S04]  /*5f950*/  LDL.LU R19, [R1+0x3d0] ;  /* 0x0003d00001137983 */ /* 0x000ee80000300800 */
[----:B------:R0:W-:Y:S04]  /*5f960*/  STL.64 [R1+0x7360], R16 ;  /* 0x0073601001007387 */ /* 0x0001e80000100a00 */
[----:B0-----:R-:W4:Y:S04]  /*5f970*/  LDL.LU R16, [R1+0x3cc] ;  /* 0x0003cc0001107983 */ /* 0x001f280000300800 */
[----:B------:R-:W4:Y:S04]  /*5f980*/  LDL.LU R17, [R1+0x3c8] ;  /* 0x0003c80001117983 */ /* 0x000f280000300800 */
[----:B------:R0:W-:Y:S04]  /*5f990*/  STL [R1+0x6d7c], R29 ;  /* 0x006d7c1d01007387 */ /* 0x0001e80000100800 */
[----:B------:R1:W-:Y:S04]  /*5f9a0*/  STL [R1+0x6d78], R28 ;  /* 0x006d781c01007387 */ /* 0x0003e80000100800 */
[----:B------:R1:W-:Y:S04]  /*5f9b0*/  STL.64 [R1+0x340], R24 ;  /* 0x0003401801007387 */ /* 0x0003e80000100a00 */
[----:B------:R-:W-:Y:S01]  /*5f9c0*/  STL.64 [R1+0x348], R26 ;  /* 0x0003481a01007387 */ /* 0x000fe20000100a00 */
[----:B0-----:R-:W-:-:S02]  /*5f9d0*/  IMAD.MOV.U32 R29, RZ, RZ, R6 ;  /* 0x000000ffff1d7224 */ /* 0x001fc400078e0006 */
[----:B-1----:R-:W-:Y:S01]  /*5f9e0*/  IMAD.MOV.U32 R28, RZ, RZ, R7 ;  /* 0x000000ffff1c7224 */ /* 0x002fe200078e0007 */
[----:B------:R-:W2:Y:S04]  /*5f9f0*/  LDL.LU.64 R24, [R1+0x73a0] ;  /* 0x0073a00001187983 */ /* 0x000ea80000300a00 */
[----:B------:R0:W-:Y:S04]  /*5fa00*/  STL.64 [R1+0x350], R4 ;  /* 0x0003500401007387 */ /* 0x0001e80000100a00 */
[----:B------:R-:W2:Y:S04]  /*5fa10*/  LDL.LU.64 R6, [R1+0x7398] ;  /* 0x0073980001067983 */ /* 0x000ea80000300a00 */
[----:B0-----:R-:W3:Y:S04]  /*5fa20*/  LDL.LU.64 R4, [R1+0x7390] ;  /* 0x0073900001047983 */ /* 0x001ee80000300a00 */
[----:B------:R0:W-:Y:S04]  /*5fa30*/  STL.64 [R1+0x7348], R10 ;  /* 0x0073480a01007387 */ /* 0x0001e80000100a00 */
[----:B0-----:R-:W3:Y:S04]  /*5fa40*/  LDL.LU R10, [R1+0x3c4] ;  /* 0x0003c400010a7983 */ /* 0x001ee80000300800 */
[----:B------:R-:W3:Y:S04]  /*5fa50*/  LDL.LU R11, [R1+0x3c0] ;  /* 0x0003c000010b7983 */ /* 0x000ee80000300800 */
[----:B------:R-:W-:Y:S04]  /*5fa60*/  STL.64 [R1+0x7340], R8 ;  /* 0x0073400801007387 */ /* 0x000fe80000100a00 */
[----:B------:R-:W3:Y:S04]  /*5fa70*/  LDL.LU R26, [R1+0xc74] ;  /* 0x000c7400011a7983 */ /* 0x000ee80000300800 */
[----:B------:R-:W3:Y:S01]  /*5fa80*/  LDL.LU R27, [R1+0xc70] ;  /* 0x000c7000011b7983 */ /* 0x000ee20000300800 */
[C---:B--2---:R-:W-:Y:S03]  /*5fa90*/  HMMA.16816.F32 R20, R12.reuse, R6, R20 ;  /* 0x000000060c14723c */ /* 0x044fe60000001814 */
[----:B---3--:R-:W-:Y:S04]  /*5faa0*/  STL.64 [R1+0x7308], R26 ;  /* 0x0073081a01007387 */ /* 0x008fe80000100a00 */
[----:B------:R-:W-:Y:S04]  /*5fab0*/  STL [R1+0x6edc], R28 ;  /* 0x006edc1c01007387 */ /* 0x000fe80000100800 */
[----:B------:R-:W-:Y:S08]  /*5fac0*/  STL [R1+0x6ed8], R29 ;  /* 0x006ed81d01007387 */ /* 0x000ff00000100800 */
        /* <DEDUP_REMOVED lines=12> */
[----:B0-----:R-:W2:Y:S04]  /*5fb90*/  LDL.LU.64 R4, [R1+0x480] ;  /* 0x0004800001047983 */ /* 0x001ea80000300a00 */
[----:B------:R-:W2:Y:S02]  /*5fba0*/  LDL.LU.64 R6, [R1+0x488] ;  /* 0x0004880001067983 */ /* 0x000ea40000300a00 */
[----:B--2---:R-:W-:Y:S01]  /*5fbb0*/  HMMA.16816.F32 R4, R12, R2, R4 ;  /* 0x000000020c04723c */ /* 0x004fe20000001804 */
[----:B----4-:R-:W-:-:S02]  /*5fbc0*/  IMAD R13, R17, 0x100, R16 ;  /* 0x00000100110d7824 */ /* 0x010fc400078e0210 */
[----:B------:R-:W-:Y:S02]  /*5fbd0*/  IMAD R14, R19, 0x100, R18 ;  /* 0x00000100130e7824 */ /* 0x000fe400078e0212 */
[----:B------:R-:W-:-:S14]  /*5fbe0*/  IMAD R12, R11, 0x100, R10 ;  /* 0x000001000b0c7824 */ /* 0x000fdc00078e020a */
[----:B------:R-:W-:Y:S04]  /*5fbf0*/  STL.64 [R1+0x370], R4 ;  /* 0x0003700401007387 */ /* 0x000fe80000100a00 */
[----:B------:R-:W-:Y:S04]  /*5fc00*/  STL.64 [R1+0x378], R6 ;  /* 0x0003780601007387 */ /* 0x000fe80000100a00 */
[----:B------:R-:W3:Y:S04]  /*5fc10*/  LDL.LU.64 R16, [R1+0x900] ;  /* 0x0009000001107983 */ /* 0x000ee80000300a00 */
[----:B------:R-:W3:Y:S04]  /*5fc20*/  LDL.LU.64 R18, [R1+0x908] ;  /* 0x0009080001127983 */ /* 0x000ee80000300a00 */
[----:B------:R-:W2:Y:S04]  /*5fc30*/  LDL.LU.64 R8, [R1+0x8e0] ;  /* 0x0008e00001087983 */ /* 0x000ea80000300a00 */
[----:B------:R-:W4:Y:S04]  /*5fc40*/  LDL.LU.64 R10, [R1+0x8e8] ;  /* 0x0008e800010a7983 */ /* 0x000f280000300a00 */
[----:B----4-:R-:W-:Y:S04]  /*5fc50*/  STL.64 [R1+0x7358], R10 ;  /* 0x0073580a01007387 */ /* 0x010fe80000100a00 */
[----:B--2---:R0:W-:Y:S04]  /*5fc60*/  STL.64 [R1+0x7350], R8 ;  /* 0x0073500801007387 */ /* 0x0041e80000100a00 */
[----:B0-----:R-:W2:Y:S04]  /*5fc70*/  LDL.LU.64 R8, [R1+0x8f0] ;  /* 0x0008f00001087983 */ /* 0x001ea80000300a00 */
[----:B------:R-:W2:Y:S04]  /*5fc80*/  LDL.LU.64 R10, [R1+0x8f8] ;  /* 0x0008f800010a7983 */ /* 0x000ea80000300a00 */
[----:B------:R-:W4:Y:S04]  /*5fc90*/  LDL.LU.64 R4, [R1+0x8c0] ;  /* 0x0008c00001047983 */ /* 0x000f280000300a00 */
[----:B------:R-:W2:Y:S01]  /*5fca0*/  LDL.LU.64 R6, [R1+0x8c8] ;  /* 0x0008c80001067983 */ /* 0x000ea20000300a00 */
[----:B------:R-:W-:Y:S01]  /*5fcb0*/  IMAD R15, R25, 0x100, R24 ;  /* 0x00000100190f7824 */ /* 0x000fe200078e0218 */
[----:B------:R-:W-:-:S02]  /*5fcc0*/  F2FP.F16.E5M2.UNPACK_B R12, R12 ;  /* 0x0000000cff0c723e */ /* 0x000fc400020004ff */
[----:B------:R-:W-:Y:S02]  /*5fcd0*/  F2FP.F16.E5M2.UNPACK_B R13, R13 ;  /* 0x0000000dff0d723e */ /* 0x000fe400020004ff */
[----:B------:R-:W-:Y:S02]  /*5fce0*/  F2FP.F16.E5M2.UNPACK_B R14, R14 ;  /* 0x0000000eff0e723e */ /* 0x000fe400020004ff */
[----:B------:R-:W-:Y:S01]  /*5fcf0*/  F2FP.F16.E5M2.UNPACK_B R15, R15 ;  /* 0x0000000fff0f723e */ /* 0x000fe200020004ff */
[----:B--2---:R-:W-:Y:S04]  /*5fd00*/  STL.64 [R1+0x7338], R6 ;  /* 0x0073380601007387 */ /* 0x004fe80000100a00 */
[----:B----4-:R0:W-:Y:S04]  /*5fd10*/  STL.64 [R1+0x7330], R4 ;  /* 0x0073300401007387 */ /* 0x0101e80000100a00 */
[----:B0-----:R-:W2:Y:S04]  /*5fd20*/  LDL.LU.64 R4, [R1+0x8d0] ;  /* 0x0008d00001047983 */ /* 0x001ea80000300a00 */
[----:B------:R-:W2:Y:S04]  /*5fd30*/  LDL.LU.64 R6, [R1+0x8d8] ;  /* 0x0008d80001067983 */ /* 0x000ea80000300a00 */
[----:B------:R-:W4:Y:S04]  /*5fd40*/  LDL.LU.64 R24, [R1+0x430] ;  /* 0x0004300001187983 */ /* 0x000f280000300a00 */
[----:B------:R-:W2:Y:S01]  /*5fd50*/  LDL.LU.64 R26, [R1+0x438] ;  /* 0x00043800011a7983 */ /* 0x000ea20000300a00 */
[C---:B---3--:R-:W-:Y:S03]  /*5fd60*/  HMMA.16816.F32 R16, R12.reuse, R20, R16 ;  /* 0x000000140c10723c */ /* 0x048fe60000001810 */
[----:B--2---:R-:W-:Y:S04]  /*5fd70*/  STL.64 [R1+0x7318], R26 ;  /* 0x0073181a01007387 */ /* 0x004fe80000100a00 */
[----:B----4-:R0:W-:Y:S04]  /*5fd80*/  STL.64 [R1+0x7310], R24 ;  /* 0x0073101801007387 */ /* 0x0101e80000100a00 */
[----:B0-----:R-:W2:Y:S04]  /*5fd90*/  LDL.LU.64 R24, [R1+0x8b0] ;  /* 0x0008b00001187983 */ /* 0x001ea80000300a00 */
[----:B------:R-:W2:Y:S04]  /*5fda0*/  LDL.LU.64 R26, [R1+0x8b8] ;  /* 0x0008b800011a7983 */ /* 0x000ea80000300a00 */
        /* <DEDUP_REMOVED lines=15> */
[----:B------:R-:W4:Y:S04]  /*5fea0*/  LDL.LU.64 R8, [R1+0x7340] ;  /* 0x0073400001087983 */ /* 0x000f280000300a00 */
[----:B------:R0:W-:Y:S04]  /*5feb0*/  STL.64 [R1+0x7300], R18 ;  /* 0x0073001201007387 */ /* 0x0001e80000100a00 */
[----:B0-----:R-:W2:Y:S04]  /*5fec0*/  LDL.LU R18, [R1+0xc7c] ;  /* 0x000c7c0001127983 */ /* 0x001ea80000300800 */
[----:B------:R-:W2:Y:S04]  /*5fed0*/  LDL.LU R19, [R1+0xc78] ;  /* 0x000c780001137983 */ /* 0x000ea80000300800 */
[----:B------:R-:W-:Y:S01]  /*5fee0*/  STL.64 [R1+0x72f8], R16 ;  /* 0x0072f81001007387 */ /* 0x000fe20000100a00 */
        /* <DEDUP_REMOVED lines=27> */
[----:B------:R-:W-:Y:S04]  /*600a0*/  STL.64 [R1+0x72c0], R6 ;  /* 0x0072c00601007387 */ /* 0x000fe80000100a00 */
[----:B------:R4:W-:Y:S02]  /*600b0*/  STL.64 [R1+0x72b8], R4 ;  /* 0x0072b80401007387 */ /* 0x0009e40000100a00 */
[----:B----4-:R-:W-:Y:S02]  /*600c0*/  HMMA.16816.F32 R4, R12, R2, R8 ;  /* 0x000000020c04723c */ /* 0x010fe40000001808 */
[----:B------:R-:W3:Y:S04]  /*600d0*/  LDL.LU R14, [R1+0xc80] ;  /* 0x000c8000010e7983 */ /* 0x000ee80000300800 */
[----:B------:R-:W4:-:S13]  /*600e0*/  LDL.LU R15, [R1+0xc88] ;  /* 0x000c8800010f7983 */ /* 0x000f1a0000300800 */
[----:B------:R-:W-:Y:S04]  /*600f0*/  STL.64 [R1+0x420], R4 ;  /* 0x0004200401007387 */ /* 0x000fe80000100a00 */
[----:B------:R-:W-:Y:S04]  /*60100*/  STL.64 [R1+0x428], R6 ;  /* 0x0004280601007387 */ /* 0x000fe80000100a00 */
[----:B------:R-:W3:Y:S04]  /*60110*/  LDL.LU R29, [R1+0xc9c] ;  /* 0x000c9c00011d7983 */ /* 0x000ee80000300800 */
[----:B------:R-:W3:Y:S04]  /*60120*/  LDL.LU R28, [R1+0xc98] ;  /* 0x000c9800011c7983 */ /* 0x000ee80000300800 */
[----:B------:R-:W3:Y:S04]  /*60130*/  LDL.LU R24, [R1+0xca4] ;  /* 0x000ca40001187983 */ /* 0x000ee80000300800 */
[----:B------:R-:W3:Y:S01]  /*60140*/  LDL.LU R25, [R1+0xca0] ;  /* 0x000ca00001197983 */ /* 0x000ee20000300800 */
[----:B--2---:R-:W-:-:S03]  /*60150*/  IMAD R12, R27, 0x100, R26 ;  /* 0x000001001b0c7824 */ /* 0x004fc600078e021a */
[----:B------:R-:W2:Y:S04]  /*60160*/  LDL.LU R26, [R1+0xcac] ;  /* 0x000cac00011a7983 */ /* 0x000ea80000300800 */
[----:B------:R-:W2:Y:S01]  /*60170*/  LDL.LU R27, [R1+0xca8] ;  /* 0x000ca800011b7983 */ /* 0x000ea20000300800 */
[----:B------:R-:W-:-:S03]  /*60180*/  IMAD R13, R19, 0x100, R18 ;  /* 0x00000100130d7824 */ /* 0x000fc600078e0212 */
[----:B--2---:R0:W-:Y:S04]  /*60190*/  STL.64 [R1+0x72b0], R26 ;  /* 0x0072b01a01007387 */ /* 0x0041e80000100a00 */
[----:B0-----:R-:W2:Y:S04]  /*601a0*/  LDL.LU R26, [R1+0xc84] ;  /* 0x000c8400011a7983 */ /* 0x001ea80000300800 */
[----:B------:R-:W4:Y:S04]  /*601b0*/  LDL.LU R27, [R1+0xc8c] ;  /* 0x000c8c00011b7983 */ /* 0x000f280000300800 */
[----:B---3--:R-:W-:Y:S04]  /*601c0*/  STL.64 [R1+0x72a8], R24 ;  /* 0x0072a81801007387 */ /* 0x008fe80000100a00 */
[----:B------:R-:W3:Y:S04]  /*601d0*/  LDL.LU.64 R16, [R1+0x8a0] ;  /* 0x0008a00001107983 */ /* 0x000ee80000300a00 */
[----:B------:R-:W3:Y:S04]  /*601e0*/  LDL.LU.64 R18, [R1+0x8a8] ;  /* 0x0008a80001127983 */ /* 0x000ee80000300a00 */
[----:B------:R-:W2:Y:S04]  /*601f0*/  LDL.LU.64 R8, [R1+0x460] ;  /* 0x0004600001087983 */ /* 0x000ea80000300a00 */
[----:B------:R-:W2:Y:S01]  /*60200*/  LDL.LU.64 R10, [R1+0x468] ;  /* 0x00046800010a7983 */ /* 0x000ea20000300a00 */
[----:B------:R-:W-:-:S02]  /*60210*/  F2FP.F16.E5M2.UNPACK_B R12, R12 ;  /* 0x0000000cff0c723e */ /* 0x000fc400020004ff */
[----:B------:R-:W-:Y:S01]  /*60220*/  F2FP.F16.E5M2.UNPACK_B R13, R13 ;  /* 0x0000000dff0d723e */ /* 0x000fe200020004ff */
[----:B--2---:R-:W-:Y:S04]  /*60230*/  STL.64 [R1+0x72f0], R10 ;  /* 0x0072f00a01007387 */ /* 0x004fe80000100a00 */
[----:B------:R0:W-:Y:S04]  /*60240*/  STL.64 [R1+0x72e8], R8 ;  /* 0x0072e80801007387 */ /* 0x0001e80000100a00 */
[----:B0-----:R-:W2:Y:S04]  /*60250*/  LDL.LU.64 R8, [R1+0x450] ;  /* 0x0004500001087983 */ /* 0x001ea80000300a00 */
[----:B------:R-:W2:Y:S04]  /*60260*/  LDL.LU.64 R10, [R1+0x458] ;  /* 0x00045800010a7983 */ /* 0x000ea80000300a00 */
[----:B------:R-:W2:Y:S04]  /*60270*/  LDL.LU.64 R4, [R1+0x890] ;  /* 0x0008900001047983 */ /* 0x000ea80000300a00 */
[----:B------:R-:W2:Y:S01]  /*60280*/  LDL.LU.64 R6, [R1+0x898] ;  /* 0x0008980001067983 */ /* 0x000ea20000300a00 */
[----:B------:R-:W-:-:S02]  /*60290*/  IMAD R14, R14, 0x100, R26 ;  /* 0x000001000e0e7824 */ /* 0x000fc400078e021a */
[----:B----4-:R-:W-:-:S03]  /*602a0*/  IMAD R15, R15, 0x100, R27 ;  /* 0x000001000f0f7824 */ /* 0x010fc600078e021b */
[----:B------:R-:W-:Y:S02]  /*602b0*/  F2FP.F16.E5M2.UNPACK_B R14, R14 ;  /* 0x0000000eff0e723e */ /* 0x000fe400020004ff */
[----:B------:R-:W-:-:S07]  /*602c0*/  F2FP.F16.E5M2.UNPACK_B R15, R15 ;  /* 0x0000000fff0f723e */ /* 0x000fce00020004ff */
[C---:B---3--:R-:W-:Y:S01]  /*602d0*/  HMMA.16816.F32 R16, R12.reuse, R20, R16 ;  /* 0x000000140c10723c */ /* 0x048fe20000001810 */
[----:B--2---:R-:W-:Y:S04]  /*602e0*/  STL.64 [R1+0x72d0], R6 ;  /* 0x0072d00601007387 */ /* 0x004fe80000100a00 */
[----:B------:R0:W-:Y:S04]  /*602f0*/  STL.64 [R1+0x72c8], R4 ;  /* 0x0072c80401007387 */ /* 0x0001e80000100a00 */
[----:B0-----:R-:W2:Y:S04]  /*60300*/  LDL.LU.64 R4, [R1+0x470] ;  /* 0x0004700001047983 */ /* 0x001ea80000300a00 */
[----:B------:R-:W2:Y:S04]  /*60310*/  LDL.LU.64 R6, [R1+0x478] ;  /* 0x0004780001067983 */ /* 0x000ea80000300a00 */
[----:B------:R-:W3:Y:S04]  /*60320*/  LDL.LU.64 R24, [R1+0x490] ;  /* 0x0004900001187983 */ /* 0x000ee80000300a00 */
[----:B------:R-:W3:Y:S04]  /*60330*/  LDL.LU.64 R26, [R1+0x498] ;  /* 0x00049800011a7983 */ /* 0x000ee80000300a00 */
        /* <DEDUP_REMOVED lines=15> */
[----:B------:R-:W4:Y:S04]  /*60430*/  LDL.LU.64 R8, [R1+0x72d8] ;  /* 0x0072d80001087983 */ /* 0x000f280000300a00 */
        /* <DEDUP_REMOVED lines=15> */
[----:B------:R-:W2:Y:S04]  /*60530*/  LDL.LU.64 R4, [R1+0x72b8] ;  /* 0x0072b80001047983 */ /* 0x000ea80000300a00 */
[----:B------:R-:W-:Y:S04]  /*60540*/  STL.64 [R1+0x7280], R10 ;  /* 0x0072800a01007387 */ /* 0x000fe80000100a00 */
[----:B------:R0:W-:Y:S04]  /*60550*/  STL.64 [R1+0x7278], R8 ;  /* 0x0072780801007387 */ /* 0x0001e80000100a00 */
[----:B0-----:R-:W4:Y:S04]  /*60560*/  LDL.LU.64 R8, [R1+0x4a0] ;  /* 0x0004a00001087983 */ /* 0x001f280000300a00 */
[----:B------:R-:W4:Y:S01]  /*60570*/  LDL.LU.64 R10, [R1+0x4a8] ;  /* 0x0004a800010a7983 */ /* 0x000f220000300a00 */
[C---:B---3--:R-:W-:Y:S08]  /*60580*/  HMMA.16816.F32 R24, R12.reuse, R6, R24 ;  /* 0x000000060c18723c */ /* 0x048ff00000001818 */
[C---:B--2---:R-:W-:Y:S11]  /*60590*/  HMMA.16816.F32 R16, R12.reuse, R4, R16 ;  /* 0x000000040c10723c */ /* 0x044ff60000001810 */
[----:B------:R-:W-:Y:S04]  /*605a0*/  STL.64 [R1+0x490], R24 ;  /* 0x0004901801007387 */ /* 0x000fe80000100a00 */
[----:B------:R0:W-:Y:S04]  /*605b0*/  STL.64 [R1+0x498], R26 ;  /* 0x0004981a01007387 */ /* 0x0001e80000100a00 */
[----:B0-----:R-:W2:Y:S04]  /*605c0*/  LDL.LU.64 R26, [R1+0x72b0] ;  /* 0x0072b000011a7983 */ /* 0x001ea80000300a00 */
[----:B------:R-:W3:Y:S04]  /*605d0*/  LDL.LU.64 R24, [R1+0x72a8] ;  /* 0x0072a80001187983 */ /* 0x000ee80000300a00 */
[----:B------:R0:W-:Y:S04]  /*605e0*/  STL.64 [R1+0x4b0], R16 ;  /* 0x0004b01001007387 */ /* 0x0001e80000100a00 */
[----:B------:R1:W-:Y:S04]  /*605f0*/  STL.64 [R1+0x4b8], R18 ;  /* 0x0004b81201007387 */ /* 0x0003e80000100a00 */
[----:B0-----:R-:W2:Y:S04]  /*60600*/  LDL.LU.64 R16, [R1+0x4c0] ;  /* 0x0004c00001107983 */ /* 0x001ea80000300a00 */
[----:B-1----:R-:W2:Y:S04]  /*60610*/  LDL.LU.64 R18, [R1+0x4c8] ;  /* 0x0004c80001127983 */ /* 0x002ea80000300a00 */
[----:B------:R-:W-:Y:S04]  /*60620*/  STL.64 [R1+0x7290], R6 ;  /* 0x0072900601007387 */ /* 0x000fe80000100a00 */
[----:B------:R4:W-:Y:S02]  /*60630*/  STL.64 [R1+0x7288], R4 ;  /* 0x0072880401007387 */ /* 0x0009e40000100a00 */
[----:B----4-:R-:W-:Y:S02]  /*60640*/  HMMA.16816.F32 R4, R12, R2, R8 ;  /* 0x000000020c04723c */ /* 0x010fe40000001808 */
[----:B------:R-:W4:Y:S04]  /*60650*/  LDL.LU R14, [R1+0xc94] ;  /* 0x000c9400010e7983 */ /* 0x000f280000300800 */
[----:B------:R-:W4:Y:S01]  /*60660*/  LDL.LU R15, [R1+0xc90] ;  /* 0x000c9000010f7983 */ /* 0x000f220000300800 */
[----:B------:R-:W-:-:S05]  /*60670*/  IMAD R13, R28, 0x100, R29 ;  /* 0x000001001c0d7824 */ /* 0x000fca00078e021d */
[----:B------:R-:W-:-:S07]  /*60680*/  F2FP.F16.E5M2.UNPACK_B R13, R13 ;  /* 0x0000000dff0d723e */ /* 0x000fce00020004ff */
[----:B------:R0:W-:Y:S04]  /*60690*/  STL.64 [R1+0x4a0], R4 ;  /* 0x0004a00401007387 */ /* 0x0001e80000100a00 */
[----:B------:R1:W-:Y:S04]  /*606a0*/  STL.64 [R1+0x4a8], R6 ;  /* 0x0004a80601007387 */ /* 0x0003e80000100a00 */
[----:B0-----:R-:W2:Y:S04]  /*606b0*/  LDL.LU.64 R4, [R1+0x4d0] ;  /* 0x0004d00001047983 */ /* 0x001ea80000300a00 */
[----:B-1----:R-:W2:Y:S04]  /*606c0*/  LDL.LU.64 R6, [R1+0x4d8] ;  /* 0x0004d80001067983 */ /* 0x002ea80000300a00 */
[----:B------:R-:W2:Y:S04]  /*606d0*/  LDL.LU.64 R8, [R1+0x4e0] ;  /* 0x0004e00001087983 */ /* 0x000ea80000300a00 */
[----:B------:R-:W2:Y:S01]  /*606e0*/  LDL.LU.64 R10, [R1+0x4e8] ;  /* 0x0004e800010a7983 */ /* 0x000ea20000300a00 */
[----:B----4-:R-:W-:-:S02]  /*606f0*/  IMAD R12, R15, 0x100, R14 ;  /* 0x000001000f0c7824 */ /* 0x010fc400078e020e */
[----:B---3--:R-:W-:Y:S02]  /*60700*/  IMAD R14, R25, 0x100, R24 ;  /* 0x00000100190e7824 */ /* 0x008fe400078e0218 */
[----:B--2---:R-:W-:Y:S01]  /*60710*/  IMAD R15, R27, 0x100, R26 ;  /* 0x000001001b0f7824 */ /* 0x004fe200078e021a */
[----:B------:R-:W2:Y:S04]  /*60720*/  LDL.LU.64 R24, [R1+0x880] ;  /* 0x0008800001187983 */ /* 0x000ea80000300a00 */
[----:B------:R-:W2:Y:S01]  /*60730*/  LDL.LU.64 R26, [R1+0x888] ;  /* 0x00088800011a7983 */ /* 0x000ea20000300a00 */
[----:B------:R-:W-:Y:S02]  /*60740*/  F2FP.F16.E5M2.UNPACK_B R12, R12 ;  /* 0x0000000cff0c723e */ /* 0x000fe400020004ff */
[----:B------:R-:W-:-:S02]  /*60750*/  F2FP.F16.E5M2.UNPACK_B R14, R14 ;  /* 0x0000000eff0e723e */ /* 0x000fc400020004ff */
[----:B------:R-:W-:-:S07]  /*60760*/  F2FP.F16.E5M2.UNPACK_B R15, R15 ;  /* 0x0000000fff0f723e */ /* 0x000fce00020004ff */
[----:B------:R-:W-:-:S15]  /*60770*/  HMMA.16816.F32 R16, R12, R20, R16 ;  /* 0x000000140c10723c */ /* 0x000fde0000001810 */
[----:B------:R-:W-:-:S04]  /*60780*/  NOP ;  /* 0x0000000000007918 */ /* 0x000fc80000000000 */
[----:B------:R-:W-:Y:S04]  /*60790*/  STL.64 [R1+0x4c0], R16 ;  /* 0x0004c01001007387 */ /* 0x000fe80000100a00 */
[----:B------:R0:W-:Y:S04]  /*607a0*/  STL.64 [R1+0x4c8], R18 ;  /* 0x0004c81201007387 */ /* 0x0001e80000100a00 */
[----:B0-----:R-:W3:Y:S04]  /*607b0*/  LDL.LU.64 R18, [R1+0x72a0] ;  /* 0x0072a00001127983 */ /* 0x001ee80000300a00 */
[----:B------:R-:W4:Y:S04]  /*607c0*/  LDL.LU.64 R16, [R1+0x7298] ;  /* 0x0072980001107983 */ /* 0x000f280000300a00 */
[----:B------:R-:W-:Y:S04]  /*607d0*/  STL.64 [R1+0x7260], R22 ;  /* 0x0072601601007387 */ /* 0x000fe80000100a00 */
[----:B------:R0:W-:Y:S04]  /*607e0*/  STL.64 [R1+0x7258], R20 ;  /* 0x0072581401007387 */ /* 0x0001e80000100a00 */
[----:B0-----:R-:W2:Y:S04]  /*607f0*/  LDL.LU.64 R20, [R1+0x4f0] ;  /* 0x0004f00001147983 */ /* 0x001ea80000300a00 */
[----:B------:R-:W2:Y:S01]  /*60800*/  LDL.LU.64 R22, [R1+0x4f8] ;  /* 0x0004f80001167983 */ /* 0x000ea20000300a00 */
[C---:B---3--:R-:W-:Y:S08]  /*60810*/  HMMA.16816.F32 R4, R12.reuse, R18, R4 ;  /* 0x000000120c04723c */ /* 0x048ff00000001804 */
[C---:B----4-:R-:W-:Y:S11]  /*60820*/  HMMA.16816.F32 R8, R12.reuse, R16, R8 ;  /* 0x000000100c08723c */ /* 0x050ff60000001808 */
[----:B------:R-:W-:Y:S04]  /*60830*/  STL.64 [R1+0x4d0], R4 ;  /* 0x0004d00401007387 */ /* 0x000fe80000100a00 */
[----:B------:R0:W-:Y:S04]  /*60840*/  STL.64 [R1+0x4d8], R6 ;  /* 0x0004d80601007387 */ /* 0x0001e80000100a00 */
[----:B0-----:R-:W3:Y:S04]  /*60850*/  LDL.LU.64 R6, [R1+0x7290] ;  /* 0x0072900001067983 */ /* 0x001ee80000300a00 */
[----:B------:R-:W4:Y:S04]  /*60860*/  LDL.LU.64 R4, [R1+0x7288] ;  /* 0x0072880001047983 */ /* 0x000f280000300a00 */
[----:B------:R-:W-:Y:S04]  /*60870*/  STL.64 [R1+0x4e0], R8 ;  /* 0x0004e00801007387 */ /* 0x000fe80000100a00 */
[----:B------:R0:W-:Y:S04]  /*60880*/  STL.64 [R1+0x4e8], R10 ;  /* 0x0004e80a01007387 */ /* 0x0001e80000100a00 */
[----:B0-----:R-:W2:Y:S04]  /*60890*/  LDL.LU.64 R10, [R1+0x7280] ;  /* 0x00728000010a7983 */ /* 0x001ea80000300a00 */
[----:B------:R-:W2:Y:S04]  /*608a0*/  LDL.LU.64 R8, [R1+0x7278] ;  /* 0x0072780001087983 */ /* 0x000ea80000300a00 */
[----:B------:R0:W-:Y:S04]  /*608b0*/  STL.64 [R1+0x7250], R18 ;  /* 0x0072501201007387 */ /* 0x0001e80000100a00 */
[----:B0-----:R-:W2:Y:S04]  /*608c0*/  LDL.LU R18, [R1+0xcc4] ;  /* 0x000cc40001127983 */ /* 0x001ea80000300800 */
[----:B------:R-:W2:Y:S04]  /*608d0*/  LDL.LU R19, [R1+0xcc0] ;  /* 0x000cc00001137983 */ /* 0x000ea80000300800 */
[----:B------:R0:W-:Y:S04]  /*608e0*/  STL.64 [R1+0x7248], R16 ;  /* 0x0072481001007387 */ /* 0x0001e80000100a00 */
[----:B0-----:R-:W3:Y:S04]  /*608f0*/  LDL.LU R16, [R1+0xcbc] ;  /* 0x000cbc0001107983 */ /* 0x001ee80000300800 */
[----:B------:R-:W3:Y:S04]  /*60900*/  LDL.LU R17, [R1+0xcb8] ;  /* 0x000cb80001117983 */ /* 0x000ee80000300800 */
[----:B--2---:R-:W-:Y:S04]  /*60910*/  STL.64 [R1+0x7270], R18 ;  /* 0x0072701201007387 */ /* 0x004fe80000100a00 */
[----:B---3--:R0:W-:Y:S02]  /*60920*/  STL.64 [R1+0x7268], R16 ;  /* 0x0072681001007387 */ /* 0x0081e40000100a00 */
[C---:B0-----:R-:W-:Y:S08]  /*60930*/  HMMA.16816.F32 R16, R12.reuse, R10, R20 ;  /* 0x0000000a0c10723c */ /* 0x041ff00000001814 */
[C---:B------:R-:W-:Y:S11]  /*60940*/  HMMA.16816.F32 R20, R12.reuse, R8, R24 ;  /* 0x000000080c14723c */ /* 0x040ff60000001818 */
[----:B------:R0:W-:Y:S04]  /*60950*/  STL.64 [R1+0x4f0], R16 ;  /* 0x0004f01001007387 */ /* 0x0001e80000100a00 */
[----:B------:R1:W-:Y:S04]  /*60960*/  STL.64 [R1+0x4f8], R18 ;  /* 0x0004f81201007387 */ /* 0x0003e80000100a00 */
[----:B0-----:R-:W2:Y:S04]  /*60970*/  LDL.LU.64 R16, [R1+0x510] ;  /* 0x0005100001107983 */ /* 0x001ea80000300a00 */
[----:B-1----:R-:W2:Y:S04]  /*60980*/  LDL.LU.64 R18, [R1+0x518] ;  /* 0x0005180001127983 */ /* 0x002ea80000300a00 */
[----:B------:R0:W-:Y:S04]  /*60990*/  STL.64 [R1+0x500], R20 ;  /* 0x0005001401007387 */ /* 0x0001e80000100a00 */
[----:B------:R1:W-:Y:S04]  /*609a0*/  STL.64 [R1+0x508], R22 ;  /* 0x0005081601007387 */ /* 0x0003e80000100a00 */
[----:B0-----:R-:W4:Y:S04]  /*609b0*/  LDL.LU.64 R20, [R1+0x530] ;  /* 0x0005300001147983 */ /* 0x001f280000300a00 */
[----:B-1----:R-:W4:Y:S04]  /*609c0*/  LDL.LU.64 R22, [R1+0x538] ;  /* 0x0005380001167983 */ /* 0x002f280000300a00 */
[----:B------:R0:W-:Y:S04]  /*609d0*/  STL.64 [R1+0x7230], R10 ;  /* 0x0072300a01007387 */ /* 0x0001e80000100a00 */
[----:B0-----:R-:W3:Y:S04]  /*609e0*/  LDL.LU R10, [R1+0xccc] ;  /* 0x000ccc00010a7983 */ /* 0x001ee80000300800 */
[----:B------:R-:W3:Y:S04]  /*609f0*/  LDL.LU R11, [R1+0xcc8] ;  /* 0x000cc800010b7983 */ /* 0x000ee80000300800 */
[----:B------:R0:W-:Y:S04]  /*60a00*/  STL.64 [R1+0x7228], R8 ;  /* 0x0072280801007387 */ /* 0x0001e80000100a00 */
[----:B0-----:R-:W3:Y:S04]  /*60a10*/  LDL.LU R8, [R1+0xcb4] ;  /* 0x000cb40001087983 */ /* 0x001ee80000300800 */
[----:B------:R-:W3:Y:S04]  /*60a20*/  LDL.LU R9, [R1+0xcb0] ;  /* 0x000cb00001097983 */ /* 0x000ee80000300800 */
[----:B------:R-:W3:Y:S04]  /*60a30*/  LDL.LU R29, [R1+0xcdc] ;  /* 0x000cdc00011d7983 */ /* 0x000ee80000300800 */
[----:B------:R-:W3:Y:S04]  /*60a40*/  LDL.LU R28, [R1+0xcd8] ;  /* 0x000cd800011c7983 */ /* 0x000ee80000300800 */
[----:B------:R-:W3:Y:S04]  /*60a50*/  LDL.LU R24, [R1+0xce4] ;  /* 0x000ce40001187983 */ /* 0x000ee80000300800 */
[----:B------:R-:W3:Y:S04]  /*60a60*/  LDL.LU R25, [R1+0xce0] ;  /* 0x000ce00001197983 */ /* 0x000ee80000300800 */
[----:B------:R-:W3:Y:S04]  /*60a70*/  LDL.LU R26, [R1+0xcec] ;  /* 0x000cec00011a7983 */ /* 0x000ee80000300800 */
[----:B------:R-:W3:Y:S01]  /*60a80*/  LDL.LU R27, [R1+0xce8] ;  /* 0x000ce800011b7983 */ /* 0x000ee20000300800 */
[C---:B--2---:R-:W-:Y:S03]  /*60a90*/  HMMA.16816.F32 R16, R12.reuse, R6, R16 ;  /* 0x000000060c10723c */ /* 0x044fe60000001810 */
[----:B---3--:R-:W-:Y:S04]  /*60aa0*/  STL.64 [R1+0x71f0], R26 ;  /* 0x0071f01a01007387 */ /* 0x008fe80000100a00 */
[----:B------:R0:W-:Y:S04]  /*60ab0*/  STL.64 [R1+0x71e8], R24 ;  /* 0x0071e81801007387 */ /* 0x0001e80000100a00 */
[----:B0-----:R-:W2:Y:S04]  /*60ac0*/  LDL.LU.64 R24, [R1+0x520] ;  /* 0x0005200001187983 */ /* 0x001ea80000300a00 */
[----:B------:R-:W2:Y:S04]  /*60ad0*/  LDL.LU.64 R26, [R1+0x528] ;  /* 0x00052800011a7983 */ /* 0x000ea80000300a00 */
[----:B------:R-:W-:Y:S04]  /*60ae0*/  STL.64 [R1+0x510], R16 ;  /* 0x0005101001007387 */ /* 0x000fe80000100a00 */
[----:B------:R0:W-:Y:S04]  /*60af0*/  STL.64 [R1+0x518], R18 ;  /* 0x0005181201007387 */ /* 0x0001e80000100a00 */
[----:B0-----:R-:W3:Y:S04]  /*60b00*/  LDL.LU.64 R18, [R1+0x7270] ;  /* 0x0072700001127983 */ /* 0x001ee80000300a00 */
[----:B------:R-:W3:Y:S01]  /*60b10*/  LDL.LU.64 R16, [R1+0x7268] ;  /* 0x0072680001107983 */ /* 0x000ee20000300a00 */
[----:B----4-:R-:W-:-:S15]  /*60b20*/  HMMA.16816.F32 R20, R12, R4, R20 ;  /* 0x000000040c14723c */ /* 0x010fde0000001814 */
[----:B------:R-:W-:-:S04]  /*60b30*/  NOP ;  /* 0x0000000000007918 */ /* 0x000fc80000000000 */
[----:B------:R-:W-:Y:S04]  /*60b40*/  STL.64 [R1+0x530], R20 ;  /* 0x0005301401007387 */ /* 0x000fe80000100a00 */
[----:B------:R0:W-:Y:S04]  /*60b50*/  STL.64 [R1+0x538], R22 ;  /* 0x0005381601007387 */ /* 0x0001e80000100a00 */
[----:B0-----:R-:W4:Y:S04]  /*60b60*/  LDL.LU.64 R22, [R1+0x7260] ;  /* 0x0072600001167983 */ /* 0x001f280000300a00 */
[----:B------:R-:W4:Y:S04]  /*60b70*/  LDL.LU.64 R20, [R1+0x7258] ;  /* 0x0072580001147983 */ /* 0x000f280000300a00 */
[----:B------:R-:W-:Y:S04]  /*60b80*/  STL.64 [R1+0x7210], R6 ;  /* 0x0072100601007387 */ /* 0x000fe80000100a00 */
[----:B------:R2:W-:Y:S02]  /*60b90*/  STL.64 [R1+0x7208], R4 ;  /* 0x0072080401007387 */ /* 0x0005e40000100a00 */
[----:B--2---:R-:W-:Y:S01]  /*60ba0*/  HMMA.16816.F32 R4, R12, R2, R24 ;  /* 0x000000020c04723c */ /* 0x004fe20000001818 */
[----:B------:R-:W-:-:S02]  /*60bb0*/  IMAD R12, R9, 0x100, R8 ;  /* 0x00000100090c7824 */ /* 0x000fc400078e0208 */
[----:B------:R-:W-:Y:S02]  /*60bc0*/  IMAD R15, R11, 0x100, R10 ;  /* 0x000001000b0f7824 */ /* 0x000fe400078e020a */
[----:B---3--:R-:W-:Y:S02]  /*60bd0*/  IMAD R14, R19, 0x100, R18 ;  /* 0x00000100130e7824 */ /* 0x008fe400078e0212 */
[----:B------:R-:W-:-:S12]  /*60be0*/  IMAD R13, R17, 0x100, R16 ;  /* 0x00000100110d7824 */ /* 0x000fd800078e0210 */
[----:B------:R-:W-:Y:S04]  /*60bf0*/  STL.64 [R1+0x520], R4 ;  /* 0x0005200401007387 */ /* 0x000fe80000100a00 */
[----:B------:R-:W-:Y:S04]  /*60c00*/  STL.64 [R1+0x528], R6 ;  /* 0x0005280601007387 */ /* 0x000fe80000100a00 */
[----:B------:R-:W4:Y:S04]  /*60c10*/  LDL.LU.64 R16, [R1+0x540] ;  /* 0x0005400001107983 */ /* 0x000f280000300a00 */
[----:B------:R-:W4:Y:S04]  /*60c20*/  LDL.LU.64 R18, [R1+0x548] ;  /* 0x0005480001127983 */ /* 0x000f280000300a00 */
[----:B------:R-:W2:Y:S04]  /*60c30*/  LDL.LU.64 R8, [R1+0x570] ;  /* 0x0005700001087983 */ /* 0x000ea80000300a00 */
[----:B------:R-:W3:Y:S04]  /*60c40*/  LDL.LU.64 R10, [R1+0x578] ;  /* 0x00057800010a7983 */ /* 0x000ee80000300a00 */
[----:B---3--:R-:W-:Y:S04]  /*60c50*/  STL.64 [R1+0x7240], R10 ;  /* 0x0072400a01007387 */ /* 0x008fe80000100a00 */
[----:B--2---:R0:W-:Y:S04]  /*60c60*/  STL.64 [R1+0x7238], R8 ;  /* 0x0072380801007387 */ /* 0x0041e80000100a00 */
[----:B0-----:R-:W2:Y:S04]  /*60c70*/  LDL.LU.64 R8, [R1+0x550] ;  /* 0x0005500001087983 */ /* 0x001ea80000300a00 */
[----:B------:R-:W2:Y:S04]  /*60c80*/  LDL.LU.64 R10, [R1+0x558] ;  /* 0x00055800010a7983 */ /* 0x000ea80000300a00 */
[----:B------:R-:W3:Y:S04]  /*60c90*/  LDL.LU.64 R4, [R1+0x5a0] ;  /* 0x0005a00001047983 */ /* 0x000ee80000300a00 */
[----:B------:R-:W2:Y:S01]  /*60ca0*/  LDL.LU.64 R6, [R1+0x5a8] ;  /* 0x0005a80001067983 */ /* 0x000ea20000300a00 */
[----:B------:R-:W-:-:S02]  /*60cb0*/  F2FP.F16.E5M2.UNPACK_B R12, R12 ;  /* 0x0000000cff0c723e */ /* 0x000fc400020004ff */
        /* <DEDUP_REMOVED lines=8> */
[----:B------:R-:W2:Y:S01]  /*60d40*/  LDL.LU.64 R26, [R1+0x5d8] ;  /* 0x0005d800011a7983 */ /* 0x000ea20000300a00 */
[C---:B----4-:R-:W-:Y:S03]  /*60d50*/  HMMA.16816.F32 R16, R12.reuse, R20, R16 ;  /* 0x000000140c10723c */ /* 0x050fe60000001810 */
[----:B--2---:R-:W-:Y:S04]  /*60d60*/  STL.64 [R1+0x7200], R26 ;  /* 0x0072001a01007387 */ /* 0x004fe80000100a00 */
[----:B---3--:R0:W-:Y:S04]  /*60d70*/  STL.64 [R1+0x71f8], R24 ;  /* 0x0071f81801007387 */ /* 0x0081e80000100a00 */
        /* <DEDUP_REMOVED lines=51> */
[----:B------:R4:W-:Y:S02]  /*610b0*/  STL.64 [R1+0x71a8], R4 ;  /* 0x0071a80401007387 */ /* 0x0009e40000100a00 */
[----:B----4-:R-:W-:Y:S01]  /*610c0*/  HMMA.16816.F32 R4, R12, R2, R8 ;  /* 0x000000020c04723c */ /* 0x010fe20000001808 */
[----:B------:R-:W-:-:S15]  /*610d0*/  IMAD R12, R19, 0x100, R18 ;  /* 0x00000100130c7824 */ /* 0x000fde00078e0212 */
[----:B------:R-:W-:-:S03]  /*610e0*/  NOP ;  /* 0x0000000000007918 */ /* 0x000fc60000000000 */
[----:B------:R-:W-:Y:S04]  /*610f0*/  STL.64 [R1+0x5c0], R4 ;  /* 0x0005c00401007387 */ /* 0x000fe80000100a00 */
[----:B------:R-:W-:Y:S04]  /*61100*/  STL.64 [R1+0x5c8], R6 ;  /* 0x0005c80601007387 */ /* 0x000fe80000100a00 */
[----:B------:R-:W4:Y:S04]  /*61110*/  LDL.LU.64 R16, [R1+0x5e0] ;  /* 0x0005e00001107983 */ /* 0x000f280000300a00 */
[----:B------:R-:W4:Y:S04]  /*61120*/  LDL.LU.64 R18, [R1+0x5e8] ;  /* 0x0005e80001127983 */ /* 0x000f280000300a00 */
[----:B------:R-:W4:Y:S04]  /*61130*/  LDL.LU.64 R8, [R1+0x860] ;  /* 0x0008600001087983 */ /* 0x000f280000300a00 */
[----:B------:R-:W4:Y:S01]  /*61140*/  LDL.LU.64 R10, [R1+0x868] ;  /* 0x00086800010a7983 */ /* 0x000f220000300a00 */
[----:B------:R-:W-:Y:S01]  /*61150*/  IMAD R13, R28, 0x100, R29 ;  /* 0x000001001c0d7824 */ /* 0x000fe200078e021d */
[----:B------:R-:W-:-:S04]  /*61160*/  F2FP.F16.E5M2.UNPACK_B R12, R12 ;  /* 0x0000000cff0c723e */ /* 0x000fc800020004ff */
[----:B------:R-:W-:Y:S01]  /*61170*/  F2FP.F16.E5M2.UNPACK_B R13, R13 ;  /* 0x0000000dff0d723e */ /* 0x000fe200020004ff */
[----:B--2---:R-:W-:Y:S02]  /*61180*/  IMAD R15, R27, 0x100, R26 ;  /* 0x000001001b0f7824 */ /* 0x004fe400078e021a */
[----:B---3--:R-:W-:-:S03]  /*61190*/  IMAD R14, R25, 0x100, R24 ;  /* 0x00000100190e7824 */ /* 0x008fc600078e0218 */
[----:B------:R-:W-:Y:S02]  /*611a0*/  F2FP.F16.E5M2.UNPACK_B R15, R15 ;  /* 0x0000000fff0f723e */ /* 0x000fe400020004ff */
[----:B------:R-:W-:-:S07]  /*611b0*/  F2FP.F16.E5M2.UNPACK_B R14, R14 ;  /* 0x0000000eff0e723e */ /* 0x000fce00020004ff */
[C---:B----4-:R-:W-:Y:S01]  /*611c0*/  HMMA.16816.F32 R16, R12.reuse, R20, R16 ;  /* 0x000000140c10723c */ /* 0x050fe20000001810 */
        /* <DEDUP_REMOVED lines=35> */
[----:B0-----:R-:W3:Y:S04]  /*61400*/  LDL.LU.64 R24, [R1+0x640] ;  /* 0x0006400001187983 */ /* 0x001ee80000300a00 */
[----:B-1----:R-:W3:Y:S04]  /*61410*/  LDL.LU.64 R26, [R1+0x648] ;  /* 0x00064800011a7983 */ /* 0x002ee80000300a00 */
[----:B------:R-:W4:Y:S04]  /*61420*/  LDL.LU R29, [R1+0xd24] ;  /* 0x000d2400011d7983 */ /* 0x000f280000300800 */
[----:B------:R-:W4:Y:S04]  /*61430*/  LDL.LU R28, [R1+0xd20] ;  /* 0x000d2000011c7983 */ /* 0x000f280000300800 */
        /* <DEDUP_REMOVED lines=25> */
[----:B------:R0:W-:Y:S04]  /*615d0*/  STL.64 [R1+0x7158], R4 ;  /* 0x0071580401007387 */ /* 0x0001e80000100a00 */
[----:B0-----:R-:W3:Y:S04]  /*615e0*/  LDL.LU R4, [R1+0xcf4] ;  /* 0x000cf40001047983 */ /* 0x001ee80000300800 */
[----:B------:R-:W3:Y:S01]  /*615f0*/  LDL.LU R5, [R1+0xcf0] ;  /* 0x000cf00001057983 */ /* 0x000ee20000300800 */
[----:B------:R-:W-:Y:S03]  /*61600*/  HMMA.16816.F32 R12, R12, R2, R24 ;  /* 0x000000020c0c723c */ /* 0x000fe60000001818 */
[----:B------:R-:W4:Y:S04]  /*61610*/  LDL.LU.64 R24, [R1+0x660] ;  /* 0x0006600001187983 */ /* 0x000f280000300a00 */
[----:B------:R-:W4:-:S12]  /*61620*/  LDL.LU.64 R26, [R1+0x668] ;  /* 0x00066800011a7983 */ /* 0x000f180000300a00 */
[----:B------:R-:W-:Y:S04]  /*61630*/  STL.64 [R1+0x640], R12 ;  /* 0x0006400c01007387 */ /* 0x000fe80000100a00 */
[----:B------:R0:W-:Y:S02]  /*61640*/  STL.64 [R1+0x648], R14 ;  /* 0x0006480e01007387 */ /* 0x0001e40000100a00 */
[----:B0-----:R-:W-:Y:S02]  /*61650*/  IMAD R14, R9, 0x100, R8 ;  /* 0x00000100090e7824 */ /* 0x001fe400078e0208 */
[----:B------:R-:W-:Y:S01]  /*61660*/  IMAD R15, R11, 0x100, R10 ;  /* 0x000001000b0f7824 */ /* 0x000fe200078e020a */
[----:B------:R-:W4:Y:S04]  /*61670*/  LDL.LU.64 R8, [R1+0x670] ;  /* 0x0006700001087983 */ /* 0x000f280000300a00 */
[----:B------:R-:W4:Y:S01]  /*61680*/  LDL.LU.64 R10, [R1+0x678] ;  /* 0x00067800010a7983 */ /* 0x000f220000300a00 */
[----:B--2---:R-:W-:-:S02]  /*61690*/  IMAD R13, R7, 0x100, R6 ;  /* 0x00000100070d7824 */ /* 0x004fc400078e0206 */
[----:B---3--:R-:W-:Y:S02]  /*616a0*/  IMAD R12, R5, 0x100, R4 ;  /* 0x00000100050c7824 */ /* 0x008fe400078e0204 */
[----:B------:R-:W2:Y:S04]  /*616b0*/  LDL.LU.64 R4, [R1+0x6a0] ;  /* 0x0006a00001047983 */ /* 0x000ea80000300a00 */
[----:B------:R-:W3:Y:S01]  /*616c0*/  LDL.LU.64 R6, [R1+0x6a8] ;  /* 0x0006a80001067983 */ /* 0x000ee20000300a00 */
[----:B------:R-:W-:Y:S02]  /*616d0*/  F2FP.F16.E5M2.UNPACK_B R13, R13 ;  /* 0x0000000dff0d723e */ /* 0x000fe400020004ff */
[----:B------:R-:W-:Y:S02]  /*616e0*/  F2FP.F16.E5M2.UNPACK_B R12, R12 ;  /* 0x0000000cff0c723e */ /* 0x000fe400020004ff */
[----:B------:R-:W-:-:S02]  /*616f0*/  F2FP.F16.E5M2.UNPACK_B R14, R14 ;  /* 0x0000000eff0e723e */ /* 0x000fc400020004ff */
[----:B------:R-:W-:-:S07]  /*61700*/  F2FP.F16.E5M2.UNPACK_B R15, R15 ;  /* 0x0000000fff0f723e */ /* 0x000fce00020004ff */
[C---:B----4-:R-:W-:Y:S08]  /*61710*/  HMMA.16816.F32 R24, R12.reuse, R20, R24 ;  /* 0x000000140c18723c */ /* 0x050ff00000001818 */
[C---:B------:R-:W-:Y:S01]  /*61720*/  HMMA.16816.F32 R8, R12.reuse, R18, R8 ;  /* 0x000000120c08723c */ /* 0x040fe20000001808 */
[----:B---3--:R-:W-:Y:S04]  /*61730*/  STL.64 [R1+0x7170], R6 ;  /* 0x0071700601007387 */ /* 0x008fe80000100a00 */
[----:B--2---:R0:W-:Y:S04]  /*61740*/  STL.64 [R1+0x7168], R4 ;  /* 0x0071680401007387 */ /* 0x0041e80000100a00 */
[----:B0-----:R-:W2:Y:S04]  /*61750*/  LDL.LU.64 R4, [R1+0x690] ;  /* 0x0006900001047983 */ /* 0x001ea80000300a00 */
[----:B------:R-:W2:Y:S04]  /*61760*/  LDL.LU.64 R6, [R1+0x698] ;  /* 0x0006980001067983 */ /* 0x000ea80000300a00 */
[----:B------:R0:W-:Y:S04]  /*61770*/  STL.64 [R1+0x660], R24 ;  /* 0x0006601801007387 */ /* 0x0001e80000100a00 */
[----:B------:R1:W-:Y:S04]  /*61780*/  STL.64 [R1+0x668], R26 ;  /* 0x0006681a01007387 */ /* 0x0003e80000100a00 */
[----:B0-----:R-:W3:Y:S04]  /*61790*/  LDL.LU.64 R24, [R1+0x6b0] ;  /* 0x0006b00001187983 */ /* 0x001ee80000300a00 */
[----:B-1----:R-:W3:Y:S04]  /*617a0*/  LDL.LU.64 R26, [R1+0x6b8] ;  /* 0x0006b800011a7983 */ /* 0x002ee80000300a00 */
[----:B------:R-:W-:Y:S04]  /*617b0*/  STL.64 [R1+0x7140], R22 ;  /* 0x0071401601007387 */ /* 0x000fe80000100a00 */
[----:B------:R0:W-:Y:S04]  /*617c0*/  STL.64 [R1+0x7138], R20 ;  /* 0x0071381401007387 */ /* 0x0001e80000100a00 */
[----:B0-----:R-:W4:Y:S04]  /*617d0*/  LDL.LU.64 R20, [R1+0x850] ;  /* 0x0008500001147983 */ /* 0x001f280000300a00 */
[----:B------:R-:W4:Y:S04]  /*617e0*/  LDL.LU.64 R22, [R1+0x858] ;  /* 0x0008580001167983 */ /* 0x000f280000300a00 */
[----:B------:R-:W-:Y:S04]  /*617f0*/  STL.64 [R1+0x670], R8 ;  /* 0x0006700801007387 */ /* 0x000fe80000100a00 */
[----:B------:R0:W-:Y:S04]  /*61800*/  STL.64 [R1+0x678], R10 ;  /* 0x0006780a01007387 */ /* 0x0001e80000100a00 */
[----:B0-----:R-:W2:Y:S04]  /*61810*/  LDL.LU.64 R10, [R1+0x7180] ;  /* 0x00718000010a7983 */ /* 0x001ea80000300a00 */
[----:B------:R-:W3:Y:S04]  /*61820*/  LDL.LU.64 R8, [R1+0x7178] ;  /* 0x0071780001087983 */ /* 0x000ee80000300a00 */
[----:B------:R-:W-:Y:S04]  /*61830*/  STL.64 [R1+0x7150], R18 ;  /* 0x0071501201007387 */ /* 0x000fe80000100a00 */
[----:B------:R0:W-:Y:S01]  /*61840*/  STL.64 [R1+0x7148], R16 ;  /* 0x0071481001007387 */ /* 0x0001e20000100a00 */
[C---:B----4-:R-:W-:Y:S08]  /*61850*/  HMMA.16816.F32 R20, R12.reuse, R16, R20 ;  /* 0x000000100c14723c */ /* 0x050ff00000001814 */
[C---:B--2---:R-:W-:Y:S11]  /*61860*/  HMMA.16816.F32 R4, R12.reuse, R10, R4 ;  /* 0x0000000a0c04723c */ /* 0x044ff60000001804 */
[----:B------:R1:W-:Y:S04]  /*61870*/  STL.64 [R1+0x680], R20 ;  /* 0x0006801401007387 */ /* 0x0003e80000100a00 */
[----:B------:R2:W-:Y:S04]  /*61880*/  STL.64 [R1+0x688], R22 ;  /* 0x0006881601007387 */ /* 0x0005e80000100a00 */
[----:B0-----:R-:W4:Y:S04]  /*61890*/  LDL.LU.64 R16, [R1+0x6d0] ;  /* 0x0006d00001107983 */ /* 0x001f280000300a00 */
[----:B------:R-:W4:Y:S04]  /*618a0*/  LDL.LU.64 R18, [R1+0x6d8] ;  /* 0x0006d80001127983 */ /* 0x000f280000300a00 */
[----:B-1----:R-:W3:Y:S04]  /*618b0*/  LDL.LU.64 R20, [R1+0x6c0] ;  /* 0x0006c00001147983 */ /* 0x002ee80000300a00 */
[----:B--2---:R-:W2:Y:S04]  /*618c0*/  LDL.LU.64 R22, [R1+0x6c8] ;  /* 0x0006c80001167983 */ /* 0x004ea80000300a00 */
        /* <DEDUP_REMOVED lines=13> */
[----:B------:R0:W-:Y:S04]  /*619a0*/  STL.64 [R1+0x7128], R8 ;  /* 0x0071280801007387 */ /* 0x0001e80000100a00 */
[----:B0-----:R-:W2:Y:S04]  /*619b0*/  LDL.LU R8, [R1+0xd14] ;  /* 0x000d140001087983 */ /* 0x001ea80000300800 */
[----:B------:R-:W2:Y:S01]  /*619c0*/  LDL.LU R9, [R1+0xd10] ;  /* 0x000d100001097983 */ /* 0x000ea20000300800 */
[C---:B---3--:R-:W-:Y:S08]  /*619d0*/  HMMA.16816.F32 R24, R12.reuse, R6, R24 ;  /* 0x000000060c18723c */ /* 0x048ff00000001818 */
[C---:B----4-:R-:W-:Y:S11]  /*619e0*/  HMMA.16816.F32 R16, R12.reuse, R4, R16 ;  /* 0x000000040c10723c */ /* 0x050ff60000001810 */
[----:B------:R0:W-:Y:S04]  /*619f0*/  STL.64 [R1+0x6b0], R24 ;  /* 0x0006b01801007387 */ /* 0x0001e80000100a00 */
[----:B------:R1:W-:Y:S04]  /*61a00*/  STL.64 [R1+0x6b8], R26 ;  /* 0x0006b81a01007387 */ /* 0x0003e80000100a00 */
[----:B0-----:R-:W3:Y:S04]  /*61a10*/  LDL.LU.64 R24, [R1+0x6e0] ;  /* 0x0006e00001187983 */ /* 0x001ee80000300a00 */
[----:B-1----:R-:W3:Y:S04]  /*61a20*/  LDL.LU.64 R26, [R1+0x6e8] ;  /* 0x0006e800011a7983 */ /* 0x002ee80000300a00 */
[----:B------:R-:W-:Y:S04]  /*61a30*/  STL.64 [R1+0x6d0], R16 ;  /* 0x0006d01001007387 */ /* 0x000fe80000100a00 */
[----:B------:R0:W-:Y:S04]  /*61a40*/  STL.64 [R1+0x6d8], R18 ;  /* 0x0006d81201007387 */ /* 0x0001e80000100a00 */
[----:B0-----:R-:W4:Y:S04]  /*61a50*/  LDL.LU.64 R18, [R1+0x7150] ;  /* 0x0071500001127983 */ /* 0x001f280000300a00 */
[----:B------:R-:W3:Y:S04]  /*61a60*/  LDL.LU.64 R16, [R1+0x7148] ;  /* 0x0071480001107983 */ /* 0x000ee80000300a00 */
[----:B------:R0:W-:Y:S01]  /*61a70*/  STL.64 [R1+0x7120], R6 ;  /* 0x0071200601007387 */ /* 0x0001e20000100a00 */
[----:B--2---:R-:W-:Y:S03]  /*61a80*/  HMMA.16816.F32 R12, R12, R2, R20 ;  /* 0x000000020c0c723c */ /* 0x004fe60000001814 */
[----:B0-----:R-:W2:Y:S04]  /*61a90*/  LDL.LU R6, [R1+0xd2c] ;  /* 0x000d2c0001067983 */ /* 0x001ea80000300800 */
[----:B------:R-:W2:Y:S04]  /*61aa0*/  LDL.LU R7, [R1+0xd28] ;  /* 0x000d280001077983 */ /* 0x000ea80000300800 */
[----:B------:R-:W-:Y:S04]  /*61ab0*/  STL.64 [R1+0x7118], R4 ;  /* 0x0071180401007387 */ /* 0x000fe80000100a00 */
[----:B------:R-:W3:Y:S04]  /*61ac0*/  LDL.LU.64 R22, [R1+0x7140] ;  /* 0x0071400001167983 */ /* 0x000ee80000300a00 */
[----:B------:R-:W3:Y:S04]  /*61ad0*/  LDL.LU.64 R20, [R1+0x7138] ;  /* 0x0071380001147983 */ /* 0x000ee80000300a00 */
[----:B------:R0:W-:Y:S04]  /*61ae0*/  STL.64 [R1+0x6c0], R12 ;  /* 0x0006c00c01007387 */ /* 0x0001e80000100a00 */
[----:B------:R1:W-:Y:S01]  /*61af0*/  STL.64 [R1+0x6c8], R14 ;  /* 0x0006c80e01007387 */ /* 0x0003e20000100a00 */
[----:B0-----:R-:W-:-:S02]  /*61b00*/  IMAD R12, R9, 0x100, R8 ;  /* 0x00000100090c7824 */ /* 0x001fc400078e0208 */
[----:B------:R-:W-:Y:S02]  /*61b10*/  IMAD R13, R11, 0x100, R10 ;  /* 0x000001000b0d7824 */ /* 0x000fe400078e020a */
[----:B-1----:R-:W-:Y:S01]  /*61b20*/  IMAD R14, R28, 0x100, R29 ;  /* 0x000001001c0e7824 */ /* 0x002fe200078e021d */
[----:B------:R-:W4:Y:S04]  /*61b30*/  LDL.LU.64 R8, [R1+0x6f0] ;  /* 0x0006f00001087983 */ /* 0x000f280000300a00 */
[----:B------:R-:W4:Y:S01]  /*61b40*/  LDL.LU.64 R10, [R1+0x6f8] ;  /* 0x0006f800010a7983 */ /* 0x000f220000300a00 */
[----:B------:R-:W-:Y:S02]  /*61b50*/  F2FP.F16.E5M2.UNPACK_B R12, R12 ;  /* 0x0000000cff0c723e */ /* 0x000fe400020004ff */
[----:B------:R-:W-:-:S02]  /*61b60*/  F2FP.F16.E5M2.UNPACK_B R13, R13 ;  /* 0x0000000dff0d723e */ /* 0x000fc400020004ff */
[----:B------:R-:W-:Y:S01]  /*61b70*/  F2FP.F16.E5M2.UNPACK_B R14, R14 ;  /* 0x0000000eff0e723e */ /* 0x000fe200020004ff */
[----:B------:R-:W4:Y:S04]  /*61b80*/  LDL.LU R29, [R1+0xd4c] ;  /* 0x000d4c00011d7983 */ /* 0x000f280000300800 */
[----:B------:R-:W4:Y:S04]  /*61b90*/  LDL.LU R28, [R1+0xd48] ;  /* 0x000d4800011c7983 */ /* 0x000f280000300800 */
[----:B------:R-:W4:Y:S01]  /*61ba0*/  LDL.LU.64 R4, [R1+0x710] ;  /* 0x0007100001047983 */ /* 0x000f220000300a00 */
[----:B--2---:R-:W-:-:S03]  /*61bb0*/  IMAD R15, R7, 0x100, R6 ;  /* 0x00000100070f7824 */ /* 0x004fc600078e0206 */
[----:B------:R-:W2:Y:S02]  /*61bc0*/  LDL.LU.64 R6, [R1+0x718] ;  /* 0x0007180001067983 */ /* 0x000ea40000300a00 */
[----:B------:R-:W-:-:S07]  /*61bd0*/  F2FP.F16.E5M2.UNPACK_B R15, R15 ;  /* 0x0000000fff0f723e */ /* 0x000fce00020004ff */
[----:B---3--:R-:W-:-:S15]  /*61be0*/  HMMA.16816.F32 R24, R12, R20, R24 ;  /* 0x000000140c18723c */ /* 0x008fde0000001818 */
[----:B------:R-:W-:-:S04]  /*61bf0*/  NOP ;  /* 0x0000000000007918 */ /* 0x000fc80000000000 */
[----:B------:R0:W-:Y:S04]  /*61c00*/  STL.64 [R1+0x6e0], R24 ;  /* 0x0006e01801007387 */ /* 0x0001e80000100a00 */
[----:B------:R1:W-:Y:S04]  /*61c10*/  STL.64 [R1+0x6e8], R26 ;  /* 0x0006e81a01007387 */ /* 0x0003e80000100a00 */
[----:B0-----:R-:W3:Y:S04]  /*61c20*/  LDL.LU.64 R24, [R1+0x720] ;  /* 0x0007200001187983 */ /* 0x001ee80000300a00 */
[----:B-1----:R-:W3:Y:S04]  /*61c30*/  LDL.LU.64 R26, [R1+0x728] ;  /* 0x00072800011a7983 */ /* 0x002ee80000300a00 */
[----:B------:R-:W-:Y:S04]  /*61c40*/  STL.64 [R1+0x7100], R22 ;  /* 0x0071001601007387 */ /* 0x000fe80000100a00 */
[----:B------:R0:W-:Y:S04]  /*61c50*/  STL.64 [R1+0x70f8], R20 ;  /* 0x0070f81401007387 */ /* 0x0001e80000100a00 */
[----:B0-----:R-:W2:Y:S04]  /*61c60*/  LDL.LU.64 R20, [R1+0x840] ;  /* 0x0008400001147983 */ /* 0x001ea80000300a00 */
[----:B------:R-:W2:Y:S01]  /*61c70*/  LDL.LU.64 R22, [R1+0x848] ;  /* 0x0008480001167983 */ /* 0x000ea20000300a00 */
[----:B----4-:R-:W-:-:S15]  /*61c80*/  HMMA.16816.F32 R8, R12, R18, R8 ;  /* 0x000000120c08723c */ /* 0x010fde0000001808 */
[----:B------:R-:W-:-:S04]  /*61c90*/  NOP ;  /* 0x0000000000007918 */ /* 0x000fc80000000000 */
[----:B------:R-:W-:Y:S04]  /*61ca0*/  STL.64 [R1+0x6f0], R8 ;  /* 0x0006f00801007387 */ /* 0x000fe80000100a00 */
[----:B------:R0:W-:Y:S04]  /*61cb0*/  STL.64 [R1+0x6f8], R10 ;  /* 0x0006f80a01007387 */ /* 0x0001e80000100a00 */
[----:B0-----:R-:W4:Y:S04]  /*61cc0*/  LDL.LU.64 R10, [R1+0x7130] ;  /* 0x00713000010a7983 */ /* 0x001f280000300a00 */
[----:B------:R-:W3:Y:S01]  /*61cd0*/  LDL.LU.64 R8, [R1+0x7128] ;  /* 0x0071280001087983 */ /* 0x000ee20000300a00 */
[----:B--2---:R-:W-:-:S15]  /*61ce0*/  HMMA.16816.F32 R20, R12, R16, R20 ;  /* 0x000000100c14723c */ /* 0x004fde0000001814 */
[----:B------:R-:W-:-:S04]  /*61cf0*/  NOP ;  /* 0x0000000000007918 */ /* 0x000fc80000000000 */
[----:B------:R0:W-:Y:S04]  /*61d00*/  STL.64 [R1+0x700], R20 ;  /* 0x0007001401007387 */ /* 0x0001e80000100a00 */
[----:B------:R1:W-:Y:S04]  /*61d10*/  STL.64 [R1+0x708], R22 ;  /* 0x0007081601007387 */ /* 0x0003e80000100a00 */
[----:B0-----:R-:W2:Y:S04]  /*61d20*/  LDL.LU.64 R20, [R1+0x750] ;  /* 0x0007500001147983 */ /* 0x001ea80000300a00 */
[----:B-1----:R-:W2:Y:S01]  /*61d30*/  LDL.LU.64 R22, [R1+0x758] ;  /* 0x0007580001167983 */ /* 0x002ea20000300a00 */
[C---:B----4-:R-:W-:Y:S03]  /*61d40*/  HMMA.16816.F32 R4, R12.reuse, R10, R4 ;  /* 0x0000000a0c04723c */ /* 0x050fe60000001804 */
[----:B--2---:R-:W-:Y:S04]  /*61d50*/  STL.64 [R1+0x7110], R22 ;  /* 0x0071101601007387 */ /* 0x004fe80000100a00 */
[----:B------:R0:W-:Y:S04]  /*61d60*/  STL.64 [R1+0x7108], R20 ;  /* 0x0071081401007387 */ /* 0x0001e80000100a00 */
[----:B0-----:R-:W2:Y:S04]  /*61d70*/  LDL.LU.64 R20, [R1+0x730] ;  /* 0x0007300001147983 */ /* 0x001ea80000300a00 */
[----:B------:R-:W2:Y:S04]  /*61d80*/  LDL.LU.64 R22, [R1+0x738] ;  /* 0x0007380001167983 */ /* 0x000ea80000300a00 */
[----:B------:R0:W-:Y:S04]  /*61d90*/  STL.64 [R1+0x70f0], R18 ;  /* 0x0070f01201007387 */ /* 0x0001e80000100a00 */
[----:B0-----:R-:W4:Y:S04]  /*61da0*/  LDL.LU R18, [R1+0xd44] ;  /* 0x000d440001127983 */ /* 0x001f280000300800 */
[----:B------:R-:W4:Y:S04]  /*61db0*/  LDL.LU R19, [R1+0xd40] ;  /* 0x000d400001137983 */ /* 0x000f280000300800 */
[----:B------:R0:W-:Y:S04]  /*61dc0*/  STL.64 [R1+0x70e8], R16 ;  /* 0x0070e81001007387 */ /* 0x0001e80000100a00 */
[----:B0-----:R-:W2:Y:S04]  /*61dd0*/  LDL.LU R16, [R1+0xd3c] ;  /* 0x000d3c0001107983 */ /* 0x001ea80000300800 */
[----:B------:R-:W2:Y:S04]  /*61de0*/  LDL.LU R17, [R1+0xd38] ;  /* 0x000d380001117983 */ /* 0x000ea80000300800 */
[----:B------:R-:W-:Y:S04]  /*61df0*/  STL.64 [R1+0x710], R4 ;  /* 0x0007100401007387 */ /* 0x000fe80000100a00 */
[----:B------:R0:W-:Y:S04]  /*61e00*/  STL.64 [R1+0x718], R6 ;  /* 0x0007180601007387 */ /* 0x0001e80000100a00 */
[----:B0-----:R-:W2:Y:S01]  /*61e10*/  LDL.LU.64 R6, [R1+0x7120] ;  /* 0x0071200001067983 */ /* 0x001ea20000300a00 */
[C---:B---3--:R-:W-:Y:S03]  /*61e20*/  HMMA.16816.F32 R24, R12.reuse, R8, R24 ;  /* 0x000000080c18723c */ /* 0x048fe60000001818 */
[----:B------:R-:W3:Y:S04]  /*61e30*/  LDL.LU.64 R4, [R1+0x7118] ;  /* 0x0071180001047983 */ /* 0x000ee80000300a00 */
[----:B------:R0:W-:Y:S04]  /*61e40*/  STL.64 [R1+0x70d0], R10 ;  /* 0x0070d00a01007387 */ /* 0x0001e80000100a00 */
[----:B0-----:R-:W3:Y:S08]  /*61e50*/  LDL.LU R10, [R1+0xd34] ;  /* 0x000d3400010a7983 */ /* 0x001ef00000300800 */
[----:B------:R0:W-:Y:S04]  /*61e60*/  STL.64 [R1+0x720], R24 ;  /* 0x0007201801007387 */ /* 0x0001e80000100a00 */
[----:B------:R1:W-:Y:S04]  /*61e70*/  STL.64 [R1+0x728], R26 ;  /* 0x0007281a01007387 */ /* 0x0003e80000100a00 */
[----:B------:R-:W3:Y:S04]  /*61e80*/  LDL.LU R11, [R1+0xd30] ;  /* 0x000d3000010b7983 */ /* 0x000ee80000300800 */
[----:B------:R-:W-:Y:S04]  /*61e90*/  STL.64 [R1+0x70c8], R8 ;  /* 0x0070c80801007387 */ /* 0x000fe80000100a00 */
[----:B0-----:R-:W3:Y:S04]  /*61ea0*/  LDL.LU R24, [R1+0xd58] ;  /* 0x000d580001187983 */ /* 0x001ee80000300800 */
[----:B------:R-:W3:Y:S04]  /*61eb0*/  LDL.LU R25, [R1+0xd64] ;  /* 0x000d640001197983 */ /* 0x000ee80000300800 */
[----:B-1----:R-:W3:Y:S01]  /*61ec0*/  LDL.LU R26, [R1+0xd60] ;  /* 0x000d6000011a7983 */ /* 0x002ee20000300800 */
        /* <DEDUP_REMOVED lines=15> */
[----:B------:R-:W2:Y:S04]  /*61fc0*/  LDL.LU.64 R6, [R1+0x748] ;  /* 0x0007480001067983 */ /* 0x000ea80000300a00 */
[----:B------:R-:W3:Y:S01]  /*61fd0*/  LDL.LU R27, [R1+0xd6c] ;  /* 0x000d6c00011b7983 */ /* 0x000ee20000300800 */
[----:B--2---:R-:W-:Y:S03]  /*61fe0*/  HMMA.16816.F32 R4, R12, R2, R4 ;  /* 0x000000020c04723c */ /* 0x004fe60000001804 */
[----:B---3--:R-:W-:Y:S04]  /*61ff0*/  STL.64 [R1+0x7090], R26 ;  /* 0x0070901a01007387 */ /* 0x008fe80000100a00 */
[----:B------:R-:W-:Y:S01]  /*62000*/  STL.64 [R1+0x7088], R24 ;  /* 0x0070881801007387 */ /* 0x000fe20000100a00 */
[----:B------:R-:W-:-:S02]  /*62010*/  IMAD R13, R17, 0x100, R16 ;  /* 0x00000100110d7824 */ /* 0x000fc400078e0210 */
[----:B----4-:R-:W-:Y:S02]  /*62020*/  IMAD R14, R19, 0x100, R18 ;  /* 0x00000100130e7824 */ /* 0x010fe400078e0212 */
[----:B------:R-:W-:-:S07]  /*62030*/  IMAD R12, R11, 0x100, R10 ;  /* 0x000001000b0c7824 */ /* 0x000fce00078e020a */
[----:B------:R-:W-:Y:S04]  /*62040*/  STL.64 [R1+0x740], R4 ;  /* 0x0007400401007387 */ /* 0x000fe80000100a00 */
[----:B------:R-:W-:Y:S04]  /*62050*/  STL.64 [R1+0x748], R6 ;  /* 0x0007480601007387 */ /* 0x000fe80000100a00 */
[----:B------:R-:W2:Y:S04]  /*62060*/  LDL.LU.64 R16, [R1+0x760] ;  /* 0x0007600001107983 */ /* 0x000ea80000300a00 */
[----:B------:R-:W2:Y:S04]  /*62070*/  LDL.LU.64 R18, [R1+0x768] ;  /* 0x0007680001127983 */ /* 0x000ea80000300a00 */
[----:B------:R-:W3:Y:S04]  /*62080*/  LDL.LU.64 R8, [R1+0x830] ;  /* 0x0008300001087983 */ /* 0x000ee80000300a00 */
[----:B------:R-:W4:Y:S04]  /*62090*/  LDL.LU.64 R10, [R1+0x838] ;  /* 0x00083800010a7983 */ /* 0x000f280000300a00 */
[----:B----4-:R-:W-:Y:S04]  /*620a0*/  STL.64 [R1+0x70e0], R10 ;  /* 0x0070e00a01007387 */ /* 0x010fe80000100a00 */
[----:B---3--:R0:W-:Y:S04]  /*620b0*/  STL.64 [R1+0x70d8], R8 ;  /* 0x0070d80801007387 */ /* 0x0081e80000100a00 */
[----:B0-----:R-:W3:Y:S04]  /*620c0*/  LDL.LU.64 R8, [R1+0x770] ;  /* 0x0007700001087983 */ /* 0x001ee80000300a00 */
[----:B------:R-:W3:Y:S04]  /*620d0*/  LDL.LU.64 R10, [R1+0x778] ;  /* 0x00077800010a7983 */ /* 0x000ee80000300a00 */
        /* <DEDUP_REMOVED lines=13> */
[C---:B------:R-:W-:Y:S03]  /*621b0*/  HMMA.16816.F32 R16, R12.reuse, R20, R16 ;  /* 0x000000140c10723c */ /* 0x040fe60000001810 */
        /* <DEDUP_REMOVED lines=24> */
[----:B0-----:R-:W2:Y:S01]  /*62340*/  LDL.LU R17, [R1+0xd54] ;  /* 0x000d540001117983 */ /* 0x001ea20000300800 */
        /* <DEDUP_REMOVED lines=30> */
[----:B------:R-:W2:Y:S04]  /*62530*/  LDL.LU R29, [R1+0xa00] ;  /* 0x000a0000011d7983 */ /* 0x000ea80000300800 */
[----:B------:R-:W2:Y:S01]  /*62540*/  LDL.LU R28, [R1+0xa04] ;  /* 0x000a0400011c7983 */ /* 0x000ea20000300800 */
[----:B----4-:R-:W-:Y:S01]  /*62550*/  HMMA.16816.F32 R4, R12, R2, R8 ;  /* 0x000000020c04723c */ /* 0x010fe20000001808 */
[----:B------:R-:W-:-:S15]  /*62560*/  IMAD R12, R18, 0x100, R17 ;  /* 0x00000100120c7824 */ /* 0x000fde00078e0211 */
[----:B------:R-:W-:-:S03]  /*62570*/  NOP ;  /* 0x0000000000007918 */ /* 0x000fc60000000000 */
[----:B------:R-:W-:Y:S04]  /*62580*/  STL.64 [R1+0x850], R4 ;  /* 0x0008500401007387 */ /* 0x000fe80000100a00 */
[----:B------:R-:W-:Y:S04]  /*62590*/  STL.64 [R1+0x858], R6 ;  /* 0x0008580601007387 */ /* 0x000fe80000100a00 */
[----:B------:R-:W4:Y:S01]  /*625a0*/  LDL.LU.64 R16, [R1+0x7f0] ;  /* 0x0007f00001107983 */ /* 0x000f220000300a00 */
[----:B---3--:R-:W-:-:S03]  /*625b0*/  IMAD R13, R24, 0x100, R19 ;  /* 0x00000100180d7824 */ /* 0x008fc600078e0213 */
[----:B------:R-:W4:Y:S04]  /*625c0*/  LDL.LU.64 R18, [R1+0x7f8] ;  /* 0x0007f80001127983 */ /* 0x000f280000300a00 */
[----:B------:R-:W3:Y:S04]  /*625d0*/  LDL.LU.64 R8, [R1+0x590] ;  /* 0x0005900001087983 */ /* 0x000ee80000300a00 */
[----:B------:R-:W2:Y:S04]  /*625e0*/  LDL.LU.64 R10, [R1+0x598] ;  /* 0x00059800010a7983 */ /* 0x000ea80000300a00 */
[----:B--2---:R-:W-:Y:S04]  /*625f0*/  STL.64 [R1+0x7070], R10 ;  /* 0x0070700a01007387 */ /* 0x004fe80000100a00 */
[----:B---3--:R0:W-:Y:S04]  /*62600*/  STL.64 [R1+0x7068], R8 ;  /* 0x0070680801007387 */ /* 0x0081e80000100a00 */
[----:B0-----:R-:W2:Y:S04]  /*62610*/  LDL.LU.64 R8, [R1+0x7b0] ;  /* 0x0007b00001087983 */ /* 0x001ea80000300a00 */
[----:B------:R-:W2:Y:S04]  /*62620*/  LDL.LU.64 R10, [R1+0x7b8] ;  /* 0x0007b800010a7983 */ /* 0x000ea80000300a00 */
[----:B------:R-:W3:Y:S04]  /*62630*/  LDL.LU.64 R4, [R1+0x3b0] ;  /* 0x0003b00001047983 */ /* 0x000ee80000300a00 */
[----:B------:R-:W2:Y:S01]  /*62640*/  LDL.LU.64 R6, [R1+0x3b8] ;  /* 0x0003b80001067983 */ /* 0x000ea20000300a00 */
[----:B------:R-:W-:-:S02]  /*62650*/  IMAD R14, R26, 0x100, R25 ;  /* 0x000001001a0e7824 */ /* 0x000fc400078e0219 */
[----:B------:R-:W-:Y:S01]  /*62660*/  IMAD R15, R0, 0x100, R27 ;  /* 0x00000100000f7824 */ /* 0x000fe200078e021b */
        /* <DEDUP_REMOVED lines=18> */
[----:B------:R-:W4:Y:S04]  /*62790*/  LDL.LU.64 R16, [R1+0x7078] ;  /* 0x0070780001107983 */ /* 0x000f280000300a00 */
[----:B------:R-:W2:Y:S04]  /*627a0*/  LDL.LU R20, [R1+0xd8c] ;  /* 0x000d8c0001147983 */ /* 0x000ea80000300800 */
[----:B------:R-:W2:Y:S01]  /*627b0*/  LDL.LU R21, [R1+0xd88] ;  /* 0x000d880001157983 */ /* 0x000ea20000300800 */
[----:B---3--:R-:W-:-:S15]  /*627c0*/  HMMA.16816.F32 R8, R12, R18, R8 ;  /* 0x000000120c08723c */ /* 0x008fde0000001808 */
[----:B------:R-:W-:-:S04]  /*627d0*/  NOP ;  /* 0x0000000000007918 */ /* 0x000fc80000000000 */
[----:B------:R-:W-:Y:S04]  /*627e0*/  STL.64 [R1+0x8c0], R8 ;  /* 0x0008c00801007387 */ /* 0x000fe80000100a00 */
[----:B------:R0:W-:Y:S04]  /*627f0*/  STL.64 [R1+0x8c8], R10 ;  /* 0x0008c80a01007387 */ /* 0x0001e80000100a00 */
[----:B0-----:R-:W4:Y:S04]  /*62800*/  LDL.LU.64 R10, [R1+0x7070] ;  /* 0x00707000010a7983 */ /* 0x001f280000300a00 */
[----:B------:R-:W4:Y:S04]  /*62810*/  LDL.LU.64 R8, [R1+0x7068] ;  /* 0x0070680001087983 */ /* 0x000f280000300a00 */
[----:B------:R-:W3:Y:S04]  /*62820*/  LDL.LU R18, [R1+0xd80] ;  /* 0x000d800001127983 */ /* 0x000ee80000300800 */
[----:B------:R-:W2:Y:S01]  /*62830*/  LDL.LU R19, [R1+0x9f0] ;  /* 0x0009f00001137983 */ /* 0x000ea20000300800 */
[----:B----4-:R-:W-:-:S15]  /*62840*/  HMMA.16816.F32 R8, R12, R16, R8 ;  /* 0x000000100c08723c */ /* 0x010fde0000001808 */
[----:B------:R-:W-:-:S04]  /*62850*/  NOP ;  /* 0x0000000000007918 */ /* 0x000fc80000000000 */
[----:B------:R-:W-:Y:S04]  /*62860*/  STL.64 [R1+0x8b0], R8 ;  /* 0x0008b00801007387 */ /* 0x000fe80000100a00 */
[----:B------:R0:W-:Y:S04]  /*62870*/  STL.64 [R1+0x8b8], R10 ;  /* 0x0008b80a01007387 */ /* 0x0001e80000100a00 */
[----:B0-----:R-:W4:Y:S04]  /*62880*/  LDL.LU.64 R10, [R1+0x7060] ;  /* 0x00706000010a7983 */ /* 0x001f280000300a00 */
[----:B------:R-:W2:Y:S04]  /*62890*/  LDL.LU.64 R8, [R1+0x7058] ;  /* 0x0070580001087983 */ /* 0x000ea80000300a00 */
[----:B------:R-:W2:Y:S04]  /*628a0*/  LDL.LU R16, [R1+0xd78] ;  /* 0x000d780001107983 */ /* 0x000ea80000300800 */
[----:B------:R-:W3:Y:S01]  /*628b0*/  LDL.LU R17, [R1+0xd84] ;  /* 0x000d840001117983 */ /* 0x000ee20000300800 */
[----:B----4-:R-:W-:-:S15]  /*628c0*/  HMMA.16816.F32 R4, R12, R10, R4 ;  /* 0x0000000a0c04723c */ /* 0x010fde0000001804 */
[----:B------:R-:W-:-:S04]  /*628d0*/  NOP ;  /* 0x0000000000007918 */ /* 0x000fc80000000000 */
[----:B------:R-:W-:Y:S04]  /*628e0*/  STL.64 [R1+0x8a0], R4 ;  /* 0x0008a00401007387 */ /* 0x000fe80000100a00 */
[----:B------:R0:W-:Y:S04]  /*628f0*/  STL.64 [R1+0x8a8], R6 ;  /* 0x0008a80601007387 */ /* 0x0001e80000100a00 */
[----:B0-----:R-:W2:Y:S04]  /*62900*/  LDL.LU.64 R6, [R1+0x7050] ;  /* 0x0070500001067983 */ /* 0x001ea80000300a00 */
[----:B------:R-:W2:Y:S04]  /*62910*/  LDL.LU.64 R4, [R1+0x7048] ;  /* 0x0070480001047983 */ /* 0x000ea80000300a00 */
[----:B------:R-:W4:Y:S04]  /*62920*/  LDL.LU R10, [R1+0xd70] ;  /* 0x000d7000010a7983 */ /* 0x000f280000300800 */
[----:B------:R-:W3:Y:S01]  /*62930*/  LDL.LU R11, [R1+0xd7c] ;  /* 0x000d7c00010b7983 */ /* 0x000ee20000300800 */
[----:B--2---:R-:W-:-:S15]  /*62940*/  HMMA.16816.F32 R4, R12, R8, R4 ;  /* 0x000000080c04723c */ /* 0x004fde0000001804 */
[----:B------:R-:W-:-:S04]  /*62950*/  NOP ;  /* 0x0000000000007918 */ /* 0x000fc80000000000 */
[----:B------:R-:W-:Y:S04]  /*62960*/  STL.64 [R1+0x890], R4 ;  /* 0x0008900401007387 */ /* 0x000fe80000100a00 */
[----:B------:R0:W-:Y:S04]  /*62970*/  STL.64 [R1+0x898], R6 ;  /* 0x0008980601007387 */ /* 0x0001e80000100a00 */
[----:B0-----:R-:W2:Y:S04]  /*62980*/  LDL.LU.64 R6, [R1+0x7040] ;  /* 0x0070400001067983 */ /* 0x001ea80000300a00 */
[----:B------:R-:W3:Y:S04]  /*62990*/  LDL.LU.64 R4, [R1+0x7038] ;  /* 0x0070380001047983 */ /* 0x000ee80000300a00 */
[----:B------:R-:W4:Y:S01]  /*629a0*/  LDL.LU R9, [R1+0xd74] ;  /* 0x000d740001097983 */ /* 0x000f220000300800 */
[----:B--2---:R-:W-:-:S15]  /*629b0*/  HMMA.16816.F32 R24, R12, R6, R24 ;  /* 0x000000060c18723c */ /* 0x004fde0000001818 */
[----:B------:R-:W-:-:S04]  /*629c0*/  NOP ;  /* 0x0000000000007918 */ /* 0x000fc80000000000 */
[----:B------:R-:W-:Y:S04]  /*629d0*/  STL.64 [R1+0x880], R24 ;  /* 0x0008801801007387 */ /* 0x000fe80000100a00 */
[----:B------:R0:W-:Y:S04]  /*629e0*/  STL.64 [R1+0x888], R26 ;  /* 0x0008881a01007387 */ /* 0x0001e80000100a00 */
[----:B0-----:R-:W3:Y:S04]  /*629f0*/  LDL.LU.64 R26, [R1+0x7030] ;  /* 0x00703000011a7983 */ /* 0x001ee80000300a00 */
[----:B------:R-:W3:Y:S02]  /*62a00*/  LDL.LU.64 R24, [R1+0x7028] ;  /* 0x0070280001187983 */ /* 0x000ee40000300a00 */
[----:B---3--:R-:W-:Y:S02]  /*62a10*/  HMMA.16816.F32 R4, R12, R4, R24 ;  /* 0x000000040c04723c */ /* 0x008fe40000001818 */
[----:B------:R-:W2:Y:S04]  /*62a20*/  LDL.LU.64 R26, [R1+0x7020] ;  /* 0x00702000011a7983 */ /* 0x000ea80000300a00 */
[----:B------:R-:W2:-:S13]  /*62a30*/  LDL.LU.64 R24, [R1+0x7018] ;  /* 0x0070180001187983 */ /* 0x000e9a0000300a00 */
[----:B------:R0:W-:Y:S04]  /*62a40*/  STL.64 [R1+0x870], R4 ;  /* 0x0008700401007387 */ /* 0x0001e80000100a00 */
[----:B------:R1:W-:Y:S01]  /*62a50*/  STL [R1+0x878], R6 ;  /* 0x0008780601007387 */ /* 0x0003e20000100800 */
[----:B------:R-:W-:-:S03]  /*62a60*/  IMAD.MOV.U32 R0, RZ, RZ, R7 ;  /* 0x000000ffff007224 */ /* 0x000fc600078e0007 */
[----:B0-----:R-:W3:Y:S04]  /*62a70*/  LDL.LU.64 R4, [R1+0x300] ;  /* 0x0003000001047983 */ /* 0x001ee80000300a00 */
[----:B-1----:R-:W3:Y:S04]  /*62a80*/  LDL.LU.64 R6, [R1+0x308] ;  /* 0x0003080001067983 */ /* 0x002ee80000300a00 */
[----:B------:R0:W-:Y:S01]  /*62a90*/  STL [R1+0x69a8], R0 ;  /* 0x0069a80001007387 */ /* 0x0001e20000100800 */
[----:B---3--:R-:W-:Y:S01]  /*62aa0*/  HMMA.16816.F32 R4, R12, R2, R4 ;  /* 0x000000020c04723c */ /* 0x008fe20000001804 */
[----:B----4-:R-:W-:-:S02]  /*62ab0*/  IMAD R12, R10, 0x100, R9 ;  /* 0x000001000a0c7824 */ /* 0x010fc400078e0209 */
[----:B------:R-:W-:Y:S02]  /*62ac0*/  IMAD R13, R16, 0x100, R11 ;  /* 0x00000100100d7824 */ /* 0x000fe400078e020b */
[----:B------:R-:W-:Y:S02]  /*62ad0*/  IMAD R14, R18, 0x100, R17 ;  /* 0x00000100120e7824 */ /* 0x000fe400078e0211 */
[----:B------:R-:W-:Y:S01]  /*62ae0*/  IMAD R15, R21, 0x100, R20 ;  /* 0x00000100150f7824 */ /* 0x000fe200078e0214 */
[----:B------:R-:W-:Y:S02]  /*62af0*/  F2FP.F16.E5M2.UNPACK_B R20, R29.H1 ;  /* 0x0000001dff14723e */ /* 0x000fe400030004ff */
[----:B------:R-:W-:Y:S02]  /*62b00*/  F2FP.F16.E5M2.UNPACK_B R12, R12 ;  /* 0x0000000cff0c723e */ /* 0x000fe400020004ff */
[----:B------:R-:W-:Y:S02]  /*62b10*/  F2FP.F16.E5M2.UNPACK_B R13, R13 ;  /* 0x0000000dff0d723e */ /* 0x000fe400020004ff */
[----:B------:R-:W-:-:S02]  /*62b20*/  F2FP.F16.E5M2.UNPACK_B R14, R14 ;  /* 0x0000000eff0e723e */ /* 0x000fc400020004ff */
[----:B------:R-:W-:Y:S02]  /*62b30*/  F2FP.F16.E5M2.UNPACK_B R15, R15 ;  /* 0x0000000fff0f723e */ /* 0x000fe400020004ff */
[----:B------:R-:W-:Y:S01]  /*62b40*/  F2FP.F16.E5M2.UNPACK_B R21, R28.H1 ;  /* 0x0000001cff15723e */ /* 0x000fe200030004ff */
[----:B------:R-:W-:Y:S04]  /*62b50*/  STL.64 [R1+0x840], R4 ;  /* 0x0008400401007387 */ /* 0x000fe80000100a00 */
[----:B------:R2:W-:Y:S01]  /*62b60*/  STL [R1+0x848], R6 ;  /* 0x0008480601007387 */ /* 0x0005e20000100800 */
[----:B0-----:R-:W-:Y:S02]  /*62b70*/  IMAD.MOV.U32 R0, RZ, RZ, R7 ;  /* 0x000000ffff007224 */ /* 0x001fe400078e0007 */
[----:B--2---:R-:W-:Y:S03]  /*62b80*/  HMMA.16816.F32 R4, R12, R20, R24 ;  /* 0x000000140c04723c */ /* 0x004fe60000001818 */
[----:B------:R0:W-:Y:S04]  /*62b90*/  STL [R1+0x6a08], R0 ;  /* 0x006a080001007387 */ /* 0x0001e80000100800 */
[----:B0-----:R-:W2:Y:S04]  /*62ba0*/  LDL.LU R0, [R1+0xda0] ;  /* 0x000da00001007983 */ /* 0x001ea80000300800 */
[----:B------:R-:W3:Y:S04]  /*62bb0*/  LDL.LU R29, [R1+0xdac] ;  /* 0x000dac00011d7983 */ /* 0x000ee80000300800 */
[----:B------:R-:W3:Y:S04]  /*62bc0*/  LDL.LU R28, [R1+0xda8] ;  /* 0x000da800011c7983 */ /* 0x000ee80000300800 */
[----:B------:R-:W-:Y:S04]  /*62bd0*/  STL.64 [R1+0x6fc0], R22 ;  /* 0x006fc01601007387 */ /* 0x000fe80000100a00 */
[----:B------:R0:W-:Y:S04]  /*62be0*/  STL.64 [R1+0x6fb8], R20 ;  /* 0x006fb81401007387 */ /* 0x0001e80000100a00 */
[----:B------:R-:W-:Y:S04]  /*62bf0*/  STL.64 [R1+0x8e0], R4 ;  /* 0x0008e00401007387 */ /* 0x000fe80000100a00 */
[----:B------:R-:W-:Y:S04]  /*62c00*/  STL.64 [R1+0x8e8], R6 ;  /* 0x0008e80601007387 */ /* 0x000fe80000100a00 */
[----:B0-----:R-:W4:Y:S04]  /*62c10*/  LDL.LU R20, [R1+0x1b0] ;  /* 0x0001b00001147983 */ /* 0x001f280000300800 */
[----:B------:R-:W4:Y:S04]  /*62c20*/  LDL.LU R21, [R1+0x1b4] ;  /* 0x0001b40001157983 */ /* 0x000f280000300800 */
[----:B------:R-:W2:Y:S04]  /*62c30*/  LDL.LU R22, [R1+0x1b8] ;  /* 0x0001b80001167983 */ /* 0x000ea80000300800 */
[----:B------:R-:W2:Y:S04]  /*62c40*/  LDL.LU R23, [R1+0x1bc] ;  /* 0x0001bc0001177983 */ /* 0x000ea80000300800 */
[----:B------:R-:W2:Y:S04]  /*62c50*/  LDL.LU R17, [R1+0x9d4] ;  /* 0x0009d40001117983 */ /* 0x000ea80000300800 */
[----:B------:R-:W2:Y:S04]  /*62c60*/  LDL.LU R10, [R1+0x9e0] ;  /* 0x0009e000010a7983 */ /* 0x000ea80000300800 */
[----:B------:R-:W2:Y:S04]  /*62c70*/  LDL.LU R11, [R1+0x9e4] ;  /* 0x0009e400010b7983 */ /* 0x000ea80000300800 */
[----:B------:R-:W3:Y:S04]  /*62c80*/  LDL.LU R8, [R1+0xa10] ;  /* 0x000a100001087983 */ /* 0x000ee80000300800 */
[----:B------:R-:W3:Y:S01]  /*62c90*/  LDL.LU R9, [R1+0xa14] ;  /* 0x000a140001097983 */ /* 0x000ee20000300800 */
[----:B------:R-:W-:-:S03]  /*62ca0*/  F2FP.F16.E5M2.UNPACK_B R18, R19.H1 ;  /* 0x00000013ff12723e */ /* 0x000fc600030004ff */
[----:B--2---:R-:W-:Y:S04]  /*62cb0*/  STL.64 [R1+0x7010], R10 ;  /* 0x0070100a01007387 */ /* 0x004fe80000100a00 */
[----:B---3--:R0:W-:Y:S04]  /*62cc0*/  STL.64 [R1+0x7008], R8 ;  /* 0x0070080801007387 */ /* 0x0081e80000100a00 */
[----:B0-----:R-:W2:Y:S04]  /*62cd0*/  LDL.LU R8, [R1] ;  /* 0x0000000001087983 */ /* 0x001ea80000300800 */
[----:B------:R-:W2:Y:S04]  /*62ce0*/  LDL.LU R9, [R1+0x4] ;  /* 0x0000040001097983 */ /* 0x000ea80000300800 */
[----:B------:R-:W2:Y:S04]  /*62cf0*/  LDL.LU R10, [R1+0x8] ;  /* 0x00000800010a7983 */ /* 0x000ea80000300800 */
[----:B------:R-:W2:Y:S04]  /*62d00*/  LDL.LU R11, [R1+0xc] ;  /* 0x00000c00010b7983 */ /* 0x000ea80000300800 */
[----:B------:R-:W3:Y:S04]  /*62d10*/  LDL.LU R19, [R1+0x9f4] ;  /* 0x0009f40001137983 */ /* 0x000ee80000300800 */
[----:B------:R-:W2:Y:S04]  /*62d20*/  LDL.LU R16, [R1+0x9d0] ;  /* 0x0009d00001107983 */ /* 0x000ea80000300800 */
[----:B------:R-:W2:Y:S04]  /*62d30*/  LDL.LU R6, [R1+0xa20] ;  /* 0x000a200001067983 */ /* 0x000ea80000300800 */
[----:B------:R-:W2:Y:S04]  /*62d40*/  LDL.LU R7, [R1+0xa24] ;  /* 0x000a240001077983 */ /* 0x000ea80000300800 */
[----:B------:R-:W2:Y:S04]  /*62d50*/  LDL.LU R4, [R1+0xa30] ;  /* 0x000a300001047983 */ /* 0x000ea80000300800 */
[----:B------:R-:W-:Y:S04]  /*62d60*/  STL.64 [R1+0x6fd0], R22 ;  /* 0x006fd01601007387 */ /* 0x000fe80000100a00 */
[----:B----4-:R0:W-:Y:S04]  /*62d70*/  STL.64 [R1+0x6fc8], R20 ;  /* 0x006fc81401007387 */ /* 0x0101e80000100a00 */
[----:B0-----:R-:W4:Y:S04]  /*62d80*/  LDL.LU R20, [R1+0x70] ;  /* 0x0000700001147983 */ /* 0x001f280000300800 */
[----:B------:R-:W4:Y:S04]  /*62d90*/  LDL.LU R21, [R1+0x74] ;  /* 0x0000740001157983 */ /* 0x000f280000300800 */
[----:B------:R-:W2:Y:S04]  /*62da0*/  LDL.LU R22, [R1+0x78] ;  /* 0x0000780001167983 */ /* 0x000ea80000300800 */
[----:B------:R-:W2:Y:S04]  /*62db0*/  LDL.LU R23, [R1+0x7c] ;  /* 0x00007c0001177983 */ /* 0x000ea80000300800 */
[----:B--2---:R-:W-:Y:S04]  /*62dc0*/  STL.64 [R1+0x6fe0], R22 ;  /* 0x006fe01601007387 */ /* 0x004fe80000100a00 */
[----:B----4-:R0:W-:Y:S04]  /*62dd0*/  STL.64 [R1+0x6fd8], R20 ;  /* 0x006fd81401007387 */ /* 0x0101e80000100a00 */
[----:B0-----:R-:W2:Y:S04]  /*62de0*/  LDL.LU R20, [R1+0x30] ;  /* 0x0000300001147983 */ /* 0x001ea80000300800 */
[----:B------:R-:W2:Y:S04]  /*62df0*/  LDL.LU R21, [R1+0x34] ;  /* 0x0000340001157983 */ /* 0x000ea80000300800 */
[----:B------:R-:W4:Y:S04]  /*62e00*/  LDL.LU R22, [R1+0x38] ;  /* 0x0000380001167983 */ /* 0x000f280000300800 */
[----:B------:R-:W4:Y:S04]  /*62e10*/  LDL.LU R23, [R1+0x3c] ;  /* 0x00003c0001177983 */ /* 0x000f280000300800 */
[----:B----4-:R-:W-:Y:S04]  /*62e20*/  STL.64 [R1+0x6ff0], R22 ;  /* 0x006ff01601007387 */ /* 0x010fe80000100a00 */
[----:B--2---:R0:W-:Y:S04]  /*62e30*/  STL.64 [R1+0x6fe8], R20 ;  /* 0x006fe81401007387 */ /* 0x0041e80000100a00 */
[----:B0-----:R-:W2:Y:S04]  /*62e40*/  LDL.LU R20, [R1+0x20] ;  /* 0x0000200001147983 */ /* 0x001ea80000300800 */
[----:B------:R-:W2:Y:S04]  /*62e50*/  LDL.LU R21, [R1+0x24] ;  /* 0x0000240001157983 */ /* 0x000ea80000300800 */
[----:B------:R-:W4:Y:S04]  /*62e60*/  LDL.LU R22, [R1+0x28] ;  /* 0x0000280001167983 */ /* 0x000f280000300800 */
[----:B------:R-:W4:Y:S01]  /*62e70*/  LDL.LU R23, [R1+0x2c] ;  /* 0x00002c0001177983 */ /* 0x000f220000300800 */
[----:B---3--:R-:W-:-:S02]  /*62e80*/  F2FP.F16.E5M2.UNPACK_B R19, R19.H1 ;  /* 0x00000013ff13723e */ /* 0x008fc400030004ff */
[----:B------:R-:W-:Y:S01]  /*62e90*/  F2FP.F16.E5M2.UNPACK_B R16, R16.H1 ;  /* 0x00000010ff10723e */ /* 0x000fe200030004ff */
[----:B----4-:R-:W-:Y:S04]  /*62ea0*/  STL.64 [R1+0x7000], R22 ;  /* 0x0070001601007387 */ /* 0x010fe80000100a00 */
[----:B--2---:R0:W-:Y:S04]  /*62eb0*/  STL.64 [R1+0x6ff8], R20 ;  /* 0x006ff81401007387 */ /* 0x0041e80000100a00 */
[----:B0-----:R-:W2:Y:S04]  /*62ec0*/  LDL.LU R20, [R1+0x10] ;  /* 0x0000100001147983 */ /* 0x001ea80000300800 */
[----:B------:R-:W2:Y:S04]  /*62ed0*/  LDL.LU R21, [R1+0x14] ;  /* 0x0000140001157983 */ /* 0x000ea80000300800 */
[----:B------:R-:W2:Y:S04]  /*62ee0*/  LDL.LU R22, [R1+0x18] ;  /* 0x0000180001167983 */ /* 0x000ea80000300800 */
[----:B------:R-:W2:Y:S01]  /*62ef0*/  LDL.LU R23, [R1+0x1c] ;  /* 0x00001c0001177983 */ /* 0x000ea20000300800 */
[----:B------:R-:W-:Y:S01]  /*62f00*/  F2FP.F16.E5M2.UNPACK_B R17, R17.H1 ;  /* 0x00000011ff11723e */ /* 0x000fe200030004ff */
[C---:B------:R-:W-:Y:S02]  /*62f10*/  HMMA.16816.F32 R8, R12.reuse, R18, R8 ;  /* 0x000000120c08723c */ /* 0x040fe40000001808 */
[----:B------:R-:W3:Y:S04]  /*62f20*/  LDL.LU R5, [R1+0xa34] ;  /* 0x000a340001057983 */ /* 0x000ee80000300800 */
[----:B------:R-:W4:Y:S04]  /*62f30*/  LDL.LU R2, [R1+0xa40] ;  /* 0x000a400001027983 */ /* 0x000f280000300800 */
[----:B------:R-:W3:Y:S04]  /*62f40*/  LDL.LU R3, [R1+0xa44] ;  /* 0x000a440001037983 */ /* 0x000ee80000300800 */
[----:B------:R-:W3:Y:S04]  /*62f50*/  LDL.LU R24, [R1+0xd90] ;  /* 0x000d900001187983 */ /* 0x000ee80000300800 */
[----:B------:R-:W3:Y:S04]  /*62f60*/  LDL.LU R25, [R1+0xd9c] ;  /* 0x000d9c0001197983 */ /* 0x000ee80000300800 */
[----:B------:R-:W3:Y:S04]  /*62f70*/  LDL.LU R26, [R1+0xd98] ;  /* 0x000d9800011a7983 */ /* 0x000ee80000300800 */
[----:B------:R-:W3:Y:S04]  /*62f80*/  LDL.LU R27, [R1+0xda4] ;  /* 0x000da400011b7983 */ /* 0x000ee80000300800 */
[----:B------:R-:W-:Y:S04]  /*62f90*/  STL.64 [R1+0x920], R8 ;  /* 0x0009200801007387 */ /* 0x000fe80000100a00 */
[----:B------:R0:W-:Y:S04]  /*62fa0*/  STL.64 [R1+0x928], R10 ;  /* 0x0009280a01007387 */ /* 0x0001e80000100a00 */
[----:B0-----:R-:W3:Y:S04]  /*62fb0*/  LDL.LU.64 R10, [R1+0x7010] ;  /* 0x00701000010a7983 */ /* 0x001ee80000300a00 */
[----:B------:R-:W4:Y:S01]  /*62fc0*/  LDL.LU.64 R8, [R1+0x7008] ;  /* 0x0070080001087983 */ /* 0x000f220000300a00 */
[----:B--2---:R-:W-:-:S15]  /*62fd0*/  HMMA.16816.F32 R20, R12, R16, R20 ;  /* 0x000000100c14723c */ /* 0x004fde0000001814 */
[----:B------:R-:W-:-:S04]  /*62fe0*/  NOP ;  /* 0x0000000000007918 */ /* 0x000fc80000000000 */
[----:B------:R-:W-:Y:S04]  /*62ff0*/  STL.64 [R1+0x930], R20 ;  /* 0x0009301401007387 */ /* 0x000fe80000100a00 */
[----:B------:R0:W-:Y:S04]  /*63000*/  STL.64 [R1+0x938], R22 ;  /* 0x0009381601007387 */ /* 0x0001e80000100a00 */
[----:B0-----:R-:W2:Y:S04]  /*63010*/  LDL.LU.64 R22, [R1+0x7000] ;  /* 0x0070000001167983 */ /* 0x001ea80000300a00 */
[----:B------:R-:W2:Y:S01]  /*63020*/  LDL.LU.64 R20, [R1+0x6ff8] ;  /* 0x006ff80001147983 */ /* 0x000ea20000300a00 */
[----:B---3--:R-:W-:-:S02]  /*63030*/  F2FP.F16.E5M2.UNPACK_B R10, R10.H1 ;  /* 0x0000000aff0a723e */ /* 0x008fc400030004ff */
[----:B------:R-:W-:Y:S01]  /*63040*/  F2FP.F16.E5M2.UNPACK_B R11, R11.H1 ;  /* 0x0000000bff0b723e */ /* 0x000fe200030004ff */
[----:B------:R0:W-:Y:S04]  /*63050*/  STL.64 [R1+0x6fb0], R18 ;  /* 0x006fb01201007387 */ /* 0x0001e80000100a00 */
[----:B0-----:R-:W3:Y:S04]  /*63060*/  LDL.LU R19, [R1+0xd94] ;  /* 0x000d940001137983 */ /* 0x001ee80000300800 */
[----:B------:R-:W-:Y:S01]  /*63070*/  STL.64 [R1+0x6fa8], R16 ;  /* 0x006fa81001007387 */ /* 0x000fe20000100a00 */
[----:B--2---:R-:W-:-:S15]  /*63080*/  HMMA.16816.F32 R20, R12, R10, R20 ;  /* 0x0000000a0c14723c */ /* 0x004fde0000001814 */
[----:B------:R-:W-:-:S04]  /*63090*/  NOP ;  /* 0x0000000000007918 */ /* 0x000fc80000000000 */
[----:B------:R-:W-:Y:S04]  /*630a0*/  STL.64 [R1+0x950], R20 ;  /* 0x0009501401007387 */ /* 0x000fe80000100a00 */
[----:B------:R0:W-:Y:S04]  /*630b0*/  STL.64 [R1+0x958], R22 ;  /* 0x0009581601007387 */ /* 0x0001e80000100a00 */
[----:B0-----:R-:W2:Y:S04]  /*630c0*/  LDL.LU.64 R22, [R1+0x6ff0] ;  /* 0x006ff00001167983 */ /* 0x001ea80000300a00 */
[----:B------:R-:W2:Y:S01]  /*630d0*/  LDL.LU.64 R20, [R1+0x6fe8] ;  /* 0x006fe80001147983 */ /* 0x000ea20000300a00 */
[----:B----4-:R-:W-:-:S02]  /*630e0*/  F2FP.F16.E5M2.UNPACK_B R8, R8.H1 ;  /* 0x00000008ff08723e */ /* 0x010fc400030004ff */
[----:B------:R-:W-:-:S07]  /*630f0*/  F2FP.F16.E5M2.UNPACK_B R9, R9.H1 ;  /* 0x00000009ff09723e */ /* 0x000fce00030004ff */
[----:B--2---:R-:W-:-:S15]  /*63100*/  HMMA.16816.F32 R20, R12, R8, R20 ;  /* 0x000000080c14723c */ /* 0x004fde0000001814 */
[----:B------:R-:W-:-:S04]  /*63110*/  NOP ;  /* 0x0000000000007918 */ /* 0x000fc80000000000 */
[----:B------:R-:W-:Y:S04]  /*63120*/  STL.64 [R1+0x960], R20 ;  /* 0x0009601401007387 */ /* 0x000fe80000100a00 */
[----:B------:R0:W-:Y:S04]  /*63130*/  STL.64 [R1+0x968], R22 ;  /* 0x0009681601007387 */ /* 0x0001e80000100a00 */
[----:B0-----:R-:W2:Y:S04]  /*63140*/  LDL.LU.64 R22, [R1+0x6fe0] ;  /* 0x006fe00001167983 */ /* 0x001ea80000300a00 */
[----:B------:R-:W2:Y:S01]  /*63150*/  LDL.LU.64 R20, [R1+0x6fd8] ;  /* 0x006fd80001147983 */ /* 0x000ea20000300a00 */
[----:B------:R-:W-:-:S02]  /*63160*/  F2FP.F16.E5M2.UNPACK_B R6, R6.H1 ;  /* 0x00000006ff06723e */ /* 0x000fc400030004ff */
[----:B------:R-:W-:Y:S01]  /*63170*/  F2FP.F16.E5M2.UNPACK_B R7, R7.H1 ;  /* 0x00000007ff07723e */ /* 0x000fe200030004ff */
[----:B------:R-:W-:Y:S04]  /*63180*/  STL.64 [R1+0x6f90], R10 ;  /* 0x006f900a01007387 */ /* 0x000fe80000100a00 */
[----:B------:R0:W-:Y:S04]  /*63190*/  STL.64 [R1+0x6f88], R8 ;  /* 0x006f880801007387 */ /* 0x0001e80000100a00 */
[----:B0-----:R-:W4:Y:S04]  /*631a0*/  LDL.LU R8, [R1+0x60] ;  /* 0x0000600001087983 */ /* 0x001f280000300800 */
[----:B------:R-:W4:Y:S04]  /*631b0*/  LDL.LU R9, [R1+0x64] ;  /* 0x0000640001097983 */ /* 0x000f280000300800 */
[----:B------:R-:W4:Y:S04]  /*631c0*/  LDL.LU R10, [R1+0x68] ;  /* 0x00006800010a7983 */ /* 0x000f280000300800 */
[----:B------:R-:W4:Y:S01]  /*631d0*/  LDL.LU R11, [R1+0x6c] ;  /* 0x00006c00010b7983 */ /* 0x000f220000300800 */
[----:B--2---:R-:W-:-:S15]  /*631e0*/  HMMA.16816.F32 R20, R12, R6, R20 ;  /* 0x000000060c14723c */ /* 0x004fde0000001814 */
[----:B------:R-:W-:-:S04]  /*631f0*/  NOP ;  /* 0x0000000000007918 */ /* 0x000fc80000000000 */
[----:B------:R-:W-:Y:S04]  /*63200*/  STL.64 [R1+0x990], R20 ;  /* 0x0009901401007387 */ /* 0x000fe80000100a00 */
[----:B------:R0:W-:Y:S04]  /*63210*/  STL.64 [R1+0x998], R22 ;  /* 0x0009981601007387 */ /* 0x0001e80000100a00 */
[----:B0-----:R-:W2:Y:S04]  /*63220*/  LDL.LU.64 R22, [R1+0x6fd0] ;  /* 0x006fd00001167983 */ /* 0x001ea80000300a00 */
[----:B------:R-:W2:Y:S01]  /*63230*/  LDL.LU.64 R20, [R1+0x6fc8] ;  /* 0x006fc80001147983 */ /* 0x000ea20000300a00 */
[----:B------:R-:W-:-:S02]  /*63240*/  F2FP.F16.E5M2.UNPACK_B R4, R4.H1 ;  /* 0x00000004ff04723e */ /* 0x000fc400030004ff */
[----:B------:R-:W-:Y:S02]  /*63250*/  F2FP.F16.E5M2.UNPACK_B R5, R5.H1 ;  /* 0x00000005ff05723e */ /* 0x000fe400030004ff */
[----:B------:R-:W-:Y:S02]  /*63260*/  F2FP.F16.E5M2.UNPACK_B R2, R2.H1 ;  /* 0x00000002ff02723e */ /* 0x000fe400030004ff */
[----:B------:R-:W-:-:S03]  /*63270*/  F2FP.F16.E5M2.UNPACK_B R3, R3.H1 ;  /* 0x00000003ff03723e */ /* 0x000fc600030004ff */
[----:B--2---:R-:W-:-:S15]  /*63280*/  HMMA.16816.F32 R20, R12, R4, R20 ;  /* 0x000000040c14723c */ /* 0x004fde0000001814 */
[----:B------:R-:W-:-:S04]  /*63290*/  NOP ;  /* 0x0000000000007918 */ /* 0x000fc80000000000 */
[----:B------:R-:W-:Y:S04]  /*632a0*/  STL.64 [R1+0x9a0], R20 ;  /* 0x0009a01401007387 */ /* 0x000fe80000100a00 */
[----:B------:R0:W-:Y:S04]  /*632b0*/  STL.64 [R1+0x9a8], R22 ;  /* 0x0009a81601007387 */ /* 0x0001e80000100a00 */
[----:B0-----:R-:W2:Y:S04]  /*632c0*/  LDL.LU.64 R22, [R1+0x6fc0] ;  /* 0x006fc00001167983 */ /* 0x001ea80000300a00 */
[----:B------:R-:W2:Y:S04]  /*632d0*/  LDL.LU.64 R20, [R1+0x6fb8] ;  /* 0x006fb80001147983 */ /* 0x000ea80000300a00 */
[----:B------:R-:W-:Y:S04]  /*632e0*/  STL.64 [R1+0x6f70], R6 ;  /* 0x006f700601007387 */ /* 0x000fe80000100a00 */
[----:B------:R4:W-:Y:S02]  /*632f0*/  STL.64 [R1+0x6f68], R4 ;  /* 0x006f680401007387 */ /* 0x0009e40000100a00 */
[----:B----4-:R-:W-:Y:S01]  /*63300*/  HMMA.16816.F32 R4, R12, R2, R8 ;  /* 0x000000020c04723c */ /* 0x010fe20000001808 */
[----:B---3--:R-:W-:-:S02]  /*63310*/  IMAD R12, R24, 0x100, R19 ;  /* 0x00000100180c7824 */ /* 0x008fc400078e0213 */
[----:B------:R-:W-:Y:S02]  /*63320*/  IMAD R13, R26, 0x100, R25 ;  /* 0x000001001a0d7824 */ /* 0x000fe400078e0219 */
[----:B------:R-:W-:-:S14]  /*63330*/  IMAD R14, R0, 0x100, R27 ;  /* 0x00000100000e7824 */ /* 0x000fdc00078e021b */
[----:B------:R-:W-:Y:S04]  /*63340*/  STL.64 [R1+0x970], R4 ;  /* 0x0009700401007387 */ /* 0x000fe80000100a00 */
[----:B------:R-:W-:Y:S04]  /*63350*/  STL.64 [R1+0x978], R6 ;  /* 0x0009780601007387 */ /* 0x000fe80000100a00 */
[----:B------:R-:W3:Y:S04]  /*63360*/  LDL.LU R24, [R1+0xd0] ;  /* 0x0000d00001187983 */ /* 0x000ee80000300800 */
[----:B------:R-:W3:Y:S04]  /*63370*/  LDL.LU R25, [R1+0xd4] ;  /* 0x0000d40001197983 */ /* 0x000ee80000300800 */
[----:B------:R-:W4:Y:S04]  /*63380*/  LDL.LU R26, [R1+0xd8] ;  /* 0x0000d800011a7983 */ /* 0x000f280000300800 */
[----:B------:R-:W4:Y:S04]  /*63390*/  LDL.LU R27, [R1+0xdc] ;  /* 0x0000dc00011b7983 */ /* 0x000f280000300800 */
[----:B----4-:R-:W-:Y:S04]  /*633a0*/  STL.64 [R1+0x6ef0], R26 ;  /* 0x006ef01a01007387 */ /* 0x010fe80000100a00 */
[----:B---3--:R0:W-:Y:S04]  /*633b0*/  STL.64 [R1+0x6ee8], R24 ;  /* 0x006ee81801007387 */ /* 0x0081e80000100a00 */
[----:B0-----:R-:W3:Y:S04]  /*633c0*/  LDL.LU R24, [R1+0xf0] ;  /* 0x0000f00001187983 */ /* 0x001ee80000300800 */
        /* <DEDUP_REMOVED lines=8> */
[----:B------:R-:W4:Y:S01]  /*63450*/  LDL.LU R27, [R1+0x10c] ;  /* 0x00010c00011b7983 */ /* 0x000f220000300800 */
[----:B------:R-:W-:-:S03]  /*63460*/  IMAD R15, R28, 0x100, R29 ;  /* 0x000001001c0f7824 */ /* 0x000fc600078e021d */
[----:B------:R-:W2:Y:S04]  /*63470*/  LDL.LU R0, [R1+0xdc0] ;  /* 0x000dc00001007983 */ /* 0x000ea80000300800 */
[----:B------:R-:W2:Y:S04]  /*63480*/  LDL.LU R29, [R1+0xdcc] ;  /* 0x000dcc00011d7983 */ /* 0x000ea80000300800 */
[----:B------:R-:W2:Y:S04]  /*63490*/  LDL.LU R28, [R1+0xdc8] ;  /* 0x000dc800011c7983 */ /* 0x000ea80000300800 */
        /* <DEDUP_REMOVED lines=12> */
[----:B------:R-:W2:Y:S04]  /*63560*/  LDL.LU R4, [R1+0x160] ;  /* 0x0001600001047983 */ /* 0x000ea80000300800 */
[----:B------:R-:W2:Y:S04]  /*63570*/  LDL.LU R5, [R1+0x164] ;  /* 0x0001640001057983 */ /* 0x000ea80000300800 */
[----:B------:R-:W2:Y:S04]  /*63580*/  LDL.LU R6, [R1+0x168] ;  /* 0x0001680001067983 */ /* 0x000ea80000300800 */
[----:B------:R-:W2:Y:S04]  /*63590*/  LDL.LU R7, [R1+0x16c] ;  /* 0x00016c0001077983 */ /* 0x000ea80000300800 */
[----:B--2---:R-:W-:Y:S04]  /*635a0*/  STL.64 [R1+0x6f80], R6 ;  /* 0x006f800601007387 */ /* 0x004fe80000100a00 */
[----:B------:R0:W-:Y:S04]  /*635b0*/  STL.64 [R1+0x6f78], R4 ;  /* 0x006f780401007387 */ /* 0x0001e80000100a00 */
[----:B0-----:R-:W2:Y:S04]  /*635c0*/  LDL.LU R4, [R1+0x170] ;  /* 0x0001700001047983 */ /* 0x001ea80000300800 */
        /* <DEDUP_REMOVED lines=29> */
[----:B------:R-:W-:-:S02]  /*637a0*/  F2FP.F16.E5M2.UNPACK_B R12, R12 ;  /* 0x0000000cff0c723e */ /* 0x000fc400020004ff */
[----:B------:R-:W-:Y:S02]  /*637b0*/  F2FP.F16.E5M2.UNPACK_B R13, R13 ;  /* 0x0000000dff0d723e */ /* 0x000fe400020004ff */
[----:B------:R-:W-:Y:S02]  /*637c0*/  F2FP.F16.E5M2.UNPACK_B R14, R14 ;  /* 0x0000000eff0e723e */ /* 0x000fe400020004ff */
[----:B------:R-:W-:Y:S01]  /*637d0*/  F2FP.F16.E5M2.UNPACK_B R15, R15 ;  /* 0x0000000fff0f723e */ /* 0x000fe200020004ff */
[----:B----4-:R-:W-:Y:S04]  /*637e0*/  STL.64 [R1+0x6f50], R26 ;  /* 0x006f501a01007387 */ /* 0x010fe80000100a00 */
[----:B---3--:R0:W-:Y:S04]  /*637f0*/  STL.64 [R1+0x6f48], R24 ;  /* 0x006f481801007387 */ /* 0x0081e80000100a00 */
[----:B0-----:R-:W3:Y:S04]  /*63800*/  LDL.LU R24, [R1+0x140] ;  /* 0x0001400001187983 */ /* 0x001ee80000300800 */
[----:B------:R-:W3:Y:S04]  /*63810*/  LDL.LU R25, [R1+0x144] ;  /* 0x0001440001197983 */ /* 0x000ee80000300800 */
[----:B------:R-:W4:Y:S04]  /*63820*/  LDL.LU R26, [R1+0x148] ;  /* 0x00014800011a7983 */ /* 0x000f280000300800 */
[----:B------:R-:W4:Y:S01]  /*63830*/  LDL.LU R27, [R1+0x14c] ;  /* 0x00014c00011b7983 */ /* 0x000f220000300800 */
[C---:B--2---:R-:W-:Y:S03]  /*63840*/  HMMA.16816.F32 R16, R12.reuse, R20, R16 ;  /* 0x000000140c10723c */ /* 0x044fe60000001810 */
[----:B----4-:R-:W-:Y:S04]  /*63850*/  STL.64 [R1+0x6f60], R26 ;  /* 0x006f601a01007387 */ /* 0x010fe80000100a00 */
[----:B---3--:R0:W-:Y:S04]  /*63860*/  STL.64 [R1+0x6f58], R24 ;  /* 0x006f581801007387 */ /* 0x0081e80000100a00 */
[----:B0-----:R-:W2:Y:S04]  /*63870*/  LDL.LU R24, [R1+0x150] ;  /* 0x0001500001187983 */ /* 0x001ea80000300800 */
[----:B------:R-:W2:Y:S04]  /*63880*/  LDL.LU R25, [R1+0x154] ;  /* 0x0001540001197983 */ /* 0x000ea80000300800 */
[----:B------:R-:W2:Y:S04]  /*63890*/  LDL.LU R26, [R1+0x158] ;  /* 0x00015800011a7983 */ /* 0x000ea80000300800 */
[----:B------:R-:W2:Y:S04]  /*638a0*/  LDL.LU R27, [R1+0x15c] ;  /* 0x00015c00011b7983 */ /* 0x000ea80000300800 */
[----:B------:R-:W-:Y:S04]  /*638b0*/  STL.64 [R1+0x980], R16 ;  /* 0x0009801001007387 */ /* 0x000fe80000100a00 */
[----:B------:R0:W-:Y:S04]  /*638c0*/  STL.64 [R1+0x988], R18 ;  /* 0x0009881201007387 */ /* 0x0001e80000100a00 */
[----:B0-----:R-:W3:Y:S04]  /*638d0*/  LDL.LU.64 R18, [R1+0x6fb0] ;  /* 0x006fb00001127983 */ /* 0x001ee80000300a00 */
[----:B------:R-:W4:Y:S01]  /*638e0*/  LDL.LU.64 R16, [R1+0x6fa8] ;  /* 0x006fa80001107983 */ /* 0x000f220000300a00 */
[C---:B---3--:R-:W-:Y:S08]  /*638f0*/  HMMA.16816.F32 R4, R12.reuse, R18, R4 ;  /* 0x000000120c04723c */ /* 0x048ff00000001804 */
[C---:B----4-:R-:W-:Y:S11]  /*63900*/  HMMA.16816.F32 R8, R12.reuse, R16, R8 ;  /* 0x000000100c08723c */ /* 0x050ff60000001808 */
[----:B------:R-:W-:Y:S04]  /*63910*/  STL.64 [R1+0x940], R4 ;  /* 0x0009400401007387 */ /* 0x000fe80000100a00 */
[----:B------:R0:W-:Y:S04]  /*63920*/  STL.64 [R1+0x948], R6 ;  /* 0x0009480601007387 */ /* 0x0001e80000100a00 */
[----:B0-----:R-:W3:Y:S04]  /*63930*/  LDL.LU.64 R6, [R1+0x6fa0] ;  /* 0x006fa00001067983 */ /* 0x001ee80000300a00 */
[----:B------:R-:W3:Y:S04]  /*63940*/  LDL.LU.64 R4, [R1+0x6f98] ;  /* 0x006f980001047983 */ /* 0x000ee80000300a00 */
        /* <DEDUP_REMOVED lines=27> */
[----:B------:R-:W2:Y:S02]  /*63b00*/  LDL.LU.64 R24, [R1+0x6f48] ;  /* 0x006f480001187983 */ /* 0x000ea40000300a00 */
[----:B--2---:R-:W-:Y:S02]  /*63b10*/  HMMA.16816.F32 R12, R12, R2, R24 ;  /* 0x000000020c0c723c */ /* 0x004fe40000001818 */
[----:B------:R-:W2:Y:S04]  /*63b20*/  LDL.LU.64 R26, [R1+0x6f40] ;  /* 0x006f4000011a7983 */ /* 0x000ea80000300a00 */
[----:B------:R-:W2:-:S13]  /*63b30*/  LDL.LU.64 R24, [R1+0x6f38] ;  /* 0x006f380001187983 */ /* 0x000e9a0000300a00 */
[----:B------:R0:W-:Y:S04]  /*63b40*/  STL.64 [R1+0x800], R12 ;  /* 0x0008000c01007387 */ /* 0x0001e80000100a00 */
[----:B------:R1:W-:Y:S04]  /*63b50*/  STL.64 [R1+0x808], R14 ;  /* 0x0008080e01007387 */ /* 0x0003e80000100a00 */
[----:B0-----:R-:W3:Y:S04]  /*63b60*/  LDL.LU R12, [R1+0xdb0] ;  /* 0x000db000010c7983 */ /* 0x001ee80000300800 */
[----:B------:R-:W4:Y:S04]  /*63b70*/  LDL.LU R13, [R1+0xdbc] ;  /* 0x000dbc00010d7983 */ /* 0x000f280000300800 */
[----:B-1----:R-:W4:Y:S04]  /*63b80*/  LDL.LU R14, [R1+0xdb8] ;  /* 0x000db800010e7983 */ /* 0x002f280000300800 */
[----:B------:R-:W2:Y:S04]  /*63b90*/  LDL.LU R15, [R1+0xdc4] ;  /* 0x000dc400010f7983 */ /* 0x000ea80000300800 */
[----:B------:R0:W-:Y:S04]  /*63ba0*/  STL [R1+0x6ee0], R3 ;  /* 0x006ee00301007387 */ /* 0x0001e80000100800 */
[----:B0-----:R-:W3:Y:S01]  /*63bb0*/  LDL.LU R3, [R1+0xdb4] ;  /* 0x000db40001037983 */ /* 0x001ee20000300800 */
[----:B----4-:R-:W-:-:S02]  /*63bc0*/  IMAD R13, R14, 0x100, R13 ;  /* 0x000001000e0d7824 */ /* 0x010fc400078e020d */
[----:B--2---:R-:W-:Y:S02]  /*63bd0*/  IMAD R14, R0, 0x100, R15 ;  /* 0x00000100000e7824 */ /* 0x004fe400078e020f */
[----:B------:R-:W-:Y:S01]  /*63be0*/  IMAD R15, R28, 0x100, R29 ;  /* 0x000001001c0f7824 */ /* 0x000fe200078e021d */
[----:B------:R-:W-:Y:S02]  /*63bf0*/  F2FP.F16.E5M2.UNPACK_B R13, R13 ;  /* 0x0000000dff0d723e */ /* 0x000fe400020004ff */
[----:B------:R-:W-:Y:S02]  /*63c00*/  F2FP.F16.E5M2.UNPACK_B R14, R14 ;  /* 0x0000000eff0e723e */ /* 0x000fe400020004ff */
[----:B------:R-:W-:Y:S01]  /*63c10*/  F2FP.F16.E5M2.UNPACK_B R15, R15 ;  /* 0x0000000fff0f723e */ /* 0x000fe200020004ff */
[----:B---3--:R-:W-:-:S05]  /*63c20*/  IMAD R12, R12, 0x100, R3 ;  /* 0x000001000c0c7824 */ /* 0x008fca00078e0203 */
[----:B------:R-:W-:-:S07]  /*63c30*/  F2FP.F16.E5M2.UNPACK_B R12, R12 ;  /* 0x0000000cff0c723e */ /* 0x000fce00020004ff */
[----:B------:R-:W-:-:S15]  /*63c40*/  HMMA.16816.F32 R24, R12, R20, R24 ;  /* 0x000000140c18723c */ /* 0x000fde0000001818 */
        /* <DEDUP_REMOVED lines=16> */
[----:B------:R-:W2:Y:S04]  /*63d50*/  LDL.LU.64 R24, [R1+0x6f08] ;  /* 0x006f080001187983 */ /* 0x000ea80000300a00 */
[----:B------:R-:W-:Y:S04]  /*63d60*/  STL.64 [R1+0x6ec0], R18 ;  /* 0x006ec01201007387 */ /* 0x000fe80000100a00 */
[----:B------:R0:W-:Y:S04]  /*63d70*/  STL.64 [R1+0x6eb8], R16 ;  /* 0x006eb81001007387 */ /* 0x0001e80000100a00 */
[----:B0-----:R-:W3:Y:S04]  /*63d80*/  LDL.LU R16, [R1+0xe0] ;  /* 0x0000e00001107983 */ /* 0x001ee80000300800 */
[----:B------:R-:W3:Y:S04]  /*63d90*/  LDL.LU R17, [R1+0xe4] ;  /* 0x0000e40001117983 */ /* 0x000ee80000300800 */
[----:B------:R-:W3:Y:S04]  /*63da0*/  LDL.LU R18, [R1+0xe8] ;  /* 0x0000e80001127983 */ /* 0x000ee80000300800 */
[----:B------:R-:W3:Y:S01]  /*63db0*/  LDL.LU R19, [R1+0xec] ;  /* 0x0000ec0001137983 */ /* 0x000ee20000300800 */
        /* <DEDUP_REMOVED lines=11> */
[----:B------:R-:W2:Y:S01]  /*63e70*/  LDL.LU.64 R24, [R1+0x6ee8] ;  /* 0x006ee80001187983 */ /* 0x000ea20000300a00 */
[----:B---3--:R-:W-:Y:S03]  /*63e80*/  HMMA.16816.F32 R16, R12, R6, R16 ;  /* 0x000000060c10723c */ /* 0x008fe60000001810 */
[----:B------:R-:W-:Y:S04]  /*63e90*/  STL.64 [R1+0x6ea0], R10 ;  /* 0x006ea00a01007387 */ /* 0x000fe80000100a00 */
[----:B------:R-:W-:Y:S04]  /*63ea0*/  STL.64 [R1+0x6e98], R8 ;  /* 0x006e980801007387 */ /* 0x000fe80000100a00 */
[----:B------:R0:W-:Y:S08]  /*63eb0*/  STL.64 [R1+0x6e80], R6 ;  /* 0x006e800601007387 */ /* 0x0001f00000100a00 */
[----:B------:R-:W-:Y:S04]  /*63ec0*/  STL.64 [R1+0x590], R16 ;  /* 0x0005901001007387 */ /* 0x000fe80000100a00 */
[----:B------:R-:W-:Y:S04]  /*63ed0*/  STL.64 [R1+0x598], R18 ;  /* 0x0005981201007387 */ /* 0x000fe80000100a00 */
[----:B------:R1:W-:Y:S01]  /*63ee0*/  STL.64 [R1+0x6e78], R4 ;  /* 0x006e780401007387 */ /* 0x0003e20000100a00 */
[----:B0-----:R-:W-:-:S02]  /*63ef0*/  IMAD.MOV.U32 R7, RZ, RZ, R22 ;  /* 0x000000ffff077224 */ /* 0x001fc400078e0016 */
[----:B------:R-:W-:Y:S01]  /*63f00*/  IMAD.MOV.U32 R6, RZ, RZ, R23 ;  /* 0x000000ffff067224 */ /* 0x000fe200078e0017 */
[----:B--2---:R-:W-:-:S15]  /*63f10*/  HMMA.16816.F32 R8, R12, R4, R24 ;  /* 0x000000040c08723c */ /* 0x004fde0000001818 */
[----:B------:R-:W-:-:S04]  /*63f20*/  NOP ;  /* 0x0000000000007918 */ /* 0x000fc80000000000 */
[----:B------:R0:W-:Y:S04]  /*63f30*/  STL.64 [R1+0x560], R8 ;  /* 0x0005600801007387 */ /* 0x0001e80000100a00 */
[----:B------:R2:W-:Y:S04]  /*63f40*/  STL.64 [R1+0x568], R10 ;  /* 0x0005680a01007387 */ /* 0x0005e80000100a00 */
[----:B-1----:R-:W3:Y:S04]  /*63f50*/  LDL.LU R4, [R1+0x80] ;  /* 0x0000800001047983 */ /* 0x002ee80000300800 */
[----:B------:R-:W3:Y:S04]  /*63f60*/  LDL.LU R5, [R1+0x84] ;  /* 0x0000840001057983 */ /* 0x000ee80000300800 */
[----:B------:R-:W4:Y:S04]  /*63f70*/  LDL.LU R0, [R1+0xdd4] ;  /* 0x000dd40001007983 */ /* 0x000f280000300800 */
[----:B------:R-:W4:Y:S04]  /*63f80*/  LDL.LU R22, [R1+0xdd0] ;  /* 0x000dd00001167983 */ /* 0x000f280000300800 */
[----:B------:R-:W3:Y:S04]  /*63f90*/  LDL.LU R3, [R1+0xddc] ;  /* 0x000ddc0001037983 */ /* 0x000ee80000300800 */
[----:B------:R-:W3:Y:S04]  /*63fa0*/  LDL.LU R23, [R1+0xdd8] ;  /* 0x000dd80001177983 */ /* 0x000ee80000300800 */
[----:B------:R-:W3:Y:S04]  /*63fb0*/  LDL.LU R28, [R1+0xde4] ;  /* 0x000de400011c7983 */ /* 0x000ee80000300800 */
[----:B------:R-:W3:Y:S04]  /*63fc0*/  LDL.LU R24, [R1+0xde0] ;  /* 0x000de00001187983 */ /* 0x000ee80000300800 */
[----:B------:R-:W3:Y:S04]  /*63fd0*/  LDL.LU R29, [R1+0xdec] ;  /* 0x000dec00011d7983 */ /* 0x000ee80000300800 */
[----:B------:R-:W3:Y:S04]  /*63fe0*/  LDL.LU R25, [R1+0xde8] ;  /* 0x000de80001197983 */ /* 0x000ee80000300800 */
[----:B0-----:R-:W3:Y:S04]  /*63ff0*/  LDL.LU R8, [R1+0xa0] ;  /* 0x0000a00001087983 */ /* 0x001ee80000300800 */
[----:B------:R-:W3:Y:S04]  /*64000*/  LDL.LU R9, [R1+0xa4] ;  /* 0x0000a40001097983 */ /* 0x000ee80000300800 */
[----:B--2---:R-:W2:Y:S04]  /*64010*/  LDL.LU R10, [R1+0xa8] ;  /* 0x0000a800010a7983 */ /* 0x004ea80000300800 */
[----:B------:R-:W2:Y:S04]  /*64020*/  LDL.LU R11, [R1+0xac] ;  /* 0x0000ac00010b7983 */ /* 0x000ea80000300800 */
        /* <DEDUP_REMOVED lines=10> */
[----:B------:R-:W-:Y:S04]  /*640d0*/  STL.64 [R1+0x6eb0], R10 ;  /* 0x006eb00a01007387 */ /* 0x000fe80000100a00 */
[----:B---3--:R0:W-:Y:S01]  /*640e0*/  STL.64 [R1+0x6ea8], R8 ;  /* 0x006ea80801007387 */ /* 0x0081e20000100a00 */
[----:B----4-:R-:W-:-:S03]  /*640f0*/  IMAD R22, R22, 0x100, R0 ;  /* 0x0000010016167824 */ /* 0x010fc600078e0200 */
[----:B0-----:R-:W3:Y:S04]  /*64100*/  LDL.LU R8, [R1+0xb0] ;  /* 0x0000b00001087983 */ /* 0x001ee80000300800 */
[----:B------:R-:W3:Y:S04]  /*64110*/  LDL.LU R9, [R1+0xb4] ;  /* 0x0000b40001097983 */ /* 0x000ee80000300800 */
[----:B------:R-:W3:Y:S04]  /*64120*/  LDL.LU R10, [R1+0xb8] ;  /* 0x0000b800010a7983 */ /* 0x000ee80000300800 */
[----:B------:R-:W3:Y:S04]  /*64130*/  LDL.LU R11, [R1+0xbc] ;  /* 0x0000bc00010b7983 */ /* 0x000ee80000300800 */
[----:B------:R-:W-:Y:S04]  /*64140*/  STL.64 [R1+0x6e90], R6 ;  /* 0x006e900601007387 */ /* 0x000fe80000100a00 */
[----:B------:R0:W-:Y:S01]  /*64150*/  STL.64 [R1+0x6e88], R4 ;  /* 0x006e880401007387 */ /* 0x0001e20000100a00 */
[----:B------:R-:W-:-:S03]  /*64160*/  IMAD R23, R23, 0x100, R3 ;  /* 0x0000010017177824 */ /* 0x000fc600078e0203 */
[----:B0-----:R-:W4:Y:S04]  /*64170*/  LDL.LU R4, [R1+0x90] ;  /* 0x0000900001047983 */ /* 0x001f280000300800 */
[----:B------:R-:W4:Y:S04]  /*64180*/  LDL.LU R5, [R1+0x94] ;  /* 0x0000940001057983 */ /* 0x000f280000300800 */
[----:B------:R-:W4:Y:S04]  /*64190*/  LDL.LU R6, [R1+0x98] ;  /* 0x0000980001067983 */ /* 0x000f280000300800 */
[----:B------:R-:W4:Y:S04]  /*641a0*/  LDL.LU R7, [R1+0x9c] ;  /* 0x00009c0001077983 */ /* 0x000f280000300800 */
[----:B------:R-:W2:Y:S04]  /*641b0*/  LDL.LU R26, [R1+0xe00] ;  /* 0x000e0000011a7983 */ /* 0x000ea80000300800 */
[----:B------:R-:W2:Y:S04]  /*641c0*/  LDL.LU R27, [R1+0xe0c] ;  /* 0x000e0c00011b7983 */ /* 0x000ea80000300800 */
[----:B------:R-:W2:Y:S04]  /*641d0*/  LDL.LU R0, [R1+0xe08] ;  /* 0x000e080001007983 */ /* 0x000ea80000300800 */
[----:B------:R-:W2:Y:S01]  /*641e0*/  LDL.LU R3, [R1+0x6ee0] ;  /* 0x006ee00001037983 */ /* 0x000ea20000300800 */
[----:B------:R-:W-:-:S02]  /*641f0*/  IMAD R24, R24, 0x100, R28 ;  /* 0x0000010018187824 */ /* 0x000fc400078e021c */
[----:B------:R-:W-:Y:S01]  /*64200*/  IMAD R25, R25, 0x100, R29 ;  /* 0x0000010019197824 */ /* 0x000fe200078e021d */
[----:B------:R-:W3:Y:S04]  /*64210*/  LDL.LU R28, [R1+0x6edc] ;  /* 0x006edc00011c7983 */ /* 0x000ee80000300800 */
[----:B------:R-:W3:Y:S01]  /*64220*/  LDL.LU R29, [R1+0x6ed8] ;  /* 0x006ed800011d7983 */ /* 0x000ee20000300800 */
[----:B--2---:R-:W-:Y:S03]  /*64230*/  HMMA.16816.F32 R12, R12, R2, R16 ;  /* 0x000000020c0c723c */ /* 0x004fe60000001810 */
[----:B------:R-:W2:Y:S04]  /*64240*/  LDL.LU.64 R18, [R1+0x6ed0] ;  /* 0x006ed00001127983 */ /* 0x000ea80000300a00 */
[----:B------:R-:W2:-:S12]  /*64250*/  LDL.LU.64 R16, [R1+0x6ec8] ;  /* 0x006ec80001107983 */ /* 0x000e980000300a00 */
[----:B------:R0:W-:Y:S04]  /*64260*/  STL.64 [R1+0x3b0], R12 ;  /* 0x0003b00c01007387 */ /* 0x0001e80000100a00 */
[----:B------:R1:W-:Y:S01]  /*64270*/  STL.64 [R1+0x3b8], R14 ;  /* 0x0003b80e01007387 */ /* 0x0003e20000100a00 */
[----:B0-----:R-:W-:Y:S02]  /*64280*/  F2FP.F16.E5M2.UNPACK_B R12, R22 ;  /* 0x00000016ff0c723e */ /* 0x001fe400020004ff */
[----:B------:R-:W-:Y:S01]  /*64290*/  F2FP.F16.E5M2.UNPACK_B R13, R23 ;  /* 0x00000017ff0d723e */ /* 0x000fe200020004ff */
[----:B------:R-:W3:Y:S04]  /*642a0*/  LDL.LU R22, [R1+0xdf0] ;  /* 0x000df00001167983 */ /* 0x000ee80000300800 */
[----:B------:R-:W3:Y:S01]  /*642b0*/  LDL.LU R23, [R1+0xdf8] ;  /* 0x000df80001177983 */ /* 0x000ee20000300800 */
[----:B-1----:R-:W-:-:S02]  /*642c0*/  F2FP.F16.E5M2.UNPACK_B R14, R24 ;  /* 0x00000018ff0e723e */ /* 0x002fc400020004ff */
[----:B------:R-:W-:Y:S01]  /*642d0*/  F2FP.F16.E5M2.UNPACK_B R15, R25 ;  /* 0x00000019ff0f723e */ /* 0x000fe200020004ff */
[----:B------:R-:W3:Y:S04]  /*642e0*/  LDL.LU R24, [R1+0xe04] ;  /* 0x000e040001187983 */ /* 0x000ee80000300800 */
[----:B------:R-:W3:Y:S04]  /*642f0*/  LDL.LU R25, [R1+0xdfc] ;  /* 0x000dfc0001197983 */ /* 0x000ee80000300800 */
[----:B------:R-:W-:Y:S01]  /*64300*/  STL.64 [R1+0x6e70], R26 ;  /* 0x006e701a01007387 */ /* 0x000fe20000100a00 */
[C---:B--2---:R-:W-:Y:S03]  /*64310*/  HMMA.16816.F32 R16, R12.reuse, R20, R16 ;  /* 0x000000140c10723c */ /* 0x044fe60000001810 */
        /* <DEDUP_REMOVED lines=8> */
[----:B------:R-:W2:Y:S01]  /*643a0*/  LDL.LU.64 R16, [R1+0x6eb8] ;  /* 0x006eb80001107983 */ /* 0x000ea20000300a00 */
[----:B---3--:R-:W-:-:S15]  /*643b0*/  HMMA.16816.F32 R8, R12, R18, R8 ;  /* 0x000000120c08723c */ /* 0x008fde0000001808 */
        /* <DEDUP_REMOVED lines=9> */
[----:B0-----:R-:W4:Y:S04]  /*64450*/  LDL.LU.64 R10, [R1+0x6ea0] ;  /* 0x006ea000010a7983 */ /* 0x001f280000300a00 */
[----:B------:R-:W2:Y:S04]  /*64460*/  LDL.LU.64 R8, [R1+0x6e98] ;  /* 0x006e980001087983 */ /* 0x000ea80000300a00 */
[----:B------:R0:W-:Y:S04]  /*64470*/  STL.64 [R1+0x6e50], R18 ;  /* 0x006e501201007387 */ /* 0x0001e80000100a00 */
[----:B0-----:R-:W3:Y:S04]  /*64480*/  LDL.LU R19, [R1+0xdf4] ;  /* 0x000df40001137983 */ /* 0x001ee80000300800 */
[----:B------:R-:W-:Y:S01]  /*64490*/  STL.64 [R1+0x6e48], R16 ;  /* 0x006e481001007387 */ /* 0x000fe20000100a00 */
        /* <DEDUP_REMOVED lines=24> */
[----:B----4-:R-:W-:Y:S01]  /*64620*/  HMMA.16816.F32 R8, R12, R4, R8 ;  /* 0x000000040c08723c */ /* 0x010fe20000001808 */
[----:B---3--:R-:W-:-:S02]  /*64630*/  IMAD R22, R22, 0x100, R19 ;  /* 0x0000010016167824 */ /* 0x008fc400078e0213 */
[----:B------:R-:W-:Y:S04]  /*64640*/  STL.64 [R1+0x6e10], R6 ;  /* 0x006e100601007387 */ /* 0x000fe80000100a00 */
[----:B------:R-:W-:-:S12]  /*64650*/  STL.64 [R1+0x6e08], R4 ;  /* 0x006e080401007387 */ /* 0x000fd80000100a00 */
[----:B------:R-:W-:Y:S04]  /*64660*/  STL.64 [R1+0x180], R8 ;  /* 0x0001800801007387 */ /* 0x000fe80000100a00 */
[----:B------:R-:W-:Y:S01]  /*64670*/  STL.64 [R1+0x188], R10 ;  /* 0x0001880a01007387 */ /* 0x000fe20000100a00 */
[----:B--2---:R-:W-:-:S05]  /*64680*/  IMAD R23, R23, 0x100, R25 ;  /* 0x0000010017177824 */ /* 0x004fca00078e0219 */
[----:B------:R-:W-:Y:S04]  /*64690*/  STL.64 [R1+0x6e60], R22 ;  /* 0x006e601601007387 */ /* 0x000fe80000100a00 */
[----:B------:R0:W-:Y:S04]  /*646a0*/  STL.64 [R1+0x6e58], R20 ;  /* 0x006e581401007387 */ /* 0x0001e80000100a00 */
[----:B0-----:R-:W2:Y:S04]  /*646b0*/  LDL.LU R20, [R1+0x1d0] ;  /* 0x0001d00001147983 */ /* 0x001ea80000300800 */
[----:B------:R-:W2:Y:S04]  /*646c0*/  LDL.LU R21, [R1+0x1d4] ;  /* 0x0001d40001157983 */ /* 0x000ea80000300800 */
[----:B------:R-:W2:Y:S04]  /*646d0*/  LDL.LU R22, [R1+0x1d8] ;  /* 0x0001d80001167983 */ /* 0x000ea80000300800 */
[----:B------:R-:W2:Y:S04]  /*646e0*/  LDL.LU R23, [R1+0x1dc] ;  /* 0x0001dc0001177983 */ /* 0x000ea80000300800 */
[----:B------:R-:W3:Y:S04]  /*646f0*/  LDL.LU R8, [R1+0x210] ;  /* 0x0002100001087983 */ /* 0x000ee80000300800 */
[----:B------:R-:W3:Y:S04]  /*64700*/  LDL.LU R9, [R1+0x214] ;  /* 0x0002140001097983 */ /* 0x000ee80000300800 */
[----:B------:R-:W4:Y:S04]  /*64710*/  LDL.LU R10, [R1+0x218] ;  /* 0x00021800010a7983 */ /* 0x000f280000300800 */
[----:B------:R-:W4:Y:S04]  /*64720*/  LDL.LU R11, [R1+0x21c] ;  /* 0x00021c00010b7983 */ /* 0x000f280000300800 */
        /* <DEDUP_REMOVED lines=8> */
[----:B------:R-:W3:Y:S04]  /*647b0*/  LDL.LU R10, [R1+0x208] ;  /* 0x00020800010a7983 */ /* 0x000ee80000300800 */
[----:B------:R-:W3:Y:S04]  /*647c0*/  LDL.LU R11, [R1+0x20c] ;  /* 0x00020c00010b7983 */ /* 0x000ee80000300800 */
[----:B------:R-:W4:Y:S04]  /*647d0*/  LDL.LU R4, [R1+0x230] ;  /* 0x0002300001047983 */ /* 0x000f280000300800 */
[----:B------:R-:W4:Y:S04]  /*647e0*/  LDL.LU R5, [R1+0x234] ;  /* 0x0002340001057983 */ /* 0x000f280000300800 */
[----:B------:R-:W3:Y:S04]  /*647f0*/  LDL.LU R6, [R1+0x238] ;  /* 0x0002380001067983 */ /* 0x000ee80000300800 */
[----:B------:R-:W3:Y:S01]  /*64800*/  LDL.LU R7, [R1+0x23c] ;  /* 0x00023c0001077983 */ /* 0x000ee20000300800 */
[----:B--2---:R-:W-:Y:S03]  /*64810*/  HMMA.16816.F32 R12, R12, R2, R20 ;  /* 0x000000020c0c723c */ /* 0x004fe60000001814 */
[----:B---3--:R-:W-:Y:S04]  /*64820*/  STL.64 [R1+0x6e20], R6 ;  /* 0x006e200601007387 */ /* 0x008fe80000100a00 */
[----:B----4-:R0:W-:Y:S04]  /*64830*/  STL.64 [R1+0x6e18], R4 ;  /* 0x006e180401007387 */ /* 0x0101e80000100a00 */
[----:B0-----:R-:W2:Y:S04]  /*64840*/  LDL.LU R4, [R1+0x220] ;  /* 0x0002200001047983 */ /* 0x001ea80000300800 */
[----:B------:R-:W2:Y:S04]  /*64850*/  LDL.LU R5, [R1+0x224] ;  /* 0x0002240001057983 */ /* 0x000ea80000300800 */
[----:B------:R-:W2:Y:S04]  /*64860*/  LDL.LU R6, [R1+0x228] ;  /* 0x0002280001067983 */ /* 0x000ea80000300800 */
[----:B------:R-:W2:Y:S04]  /*64870*/  LDL.LU R7, [R1+0x22c] ;  /* 0x00022c0001077983 */ /* 0x000ea80000300800 */
[----:B------:R-:W3:Y:S04]  /*64880*/  LDL.LU.64 R22, [R1+0x6e60] ;  /* 0x006e600001167983 */ /* 0x000ee80000300a00 */
[----:B------:R-:W4:Y:S01]  /*64890*/  LDL.LU.64 R20, [R1+0x6e58] ;  /* 0x006e580001147983 */ /* 0x000f220000300a00 */
[----:B------:R-:W-:-:S02]  /*648a0*/  IMAD R24, R26, 0x100, R24 ;  /* 0x000001001a187824 */ /* 0x000fc400078e0218 */
[----:B------:R-:W-:Y:S01]  /*648b0*/  IMAD R25, R0, 0x100, R27 ;  /* 0x0000010000197824 */ /* 0x000fe200078e021b */
[----:B------:R-:W-:Y:S04]  /*648c0*/  STL.64 [R1+0x20], R12 ;  /* 0x0000200c01007387 */ /* 0x000fe80000100a00 */
[----:B------:R0:W-:Y:S02]  /*648d0*/  STL.64 [R1+0x28], R14 ;  /* 0x0000280e01007387 */ /* 0x0001e40000100a00 */
[----:B0-----:R-:W-:Y:S02]  /*648e0*/  F2FP.F16.E5M2.UNPACK_B R14, R24 ;  /* 0x00000018ff0e723e */ /* 0x001fe400020004ff */
[----:B------:R-:W-:Y:S02]  /*648f0*/  F2FP.F16.E5M2.UNPACK_B R15, R25 ;  /* 0x00000019ff0f723e */ /* 0x000fe400020004ff */
[----:B---3--:R-:W-:-:S02]  /*64900*/  F2FP.F16.E5M2.UNPACK_B R12, R22 ;  /* 0x00000016ff0c723e */ /* 0x008fc400020004ff */
[----:B------:R-:W-:Y:S01]  /*64910*/  F2FP.F16.E5M2.UNPACK_B R13, R23 ;  /* 0x00000017ff0d723e */ /* 0x000fe200020004ff */
[----:B------:R-:W3:Y:S04]  /*64920*/  LDL.LU R22, [R1+0xe1c] ;  /* 0x000e1c0001167983 */ /* 0x000ee80000300800 */
[----:B------:R-:W3:Y:S04]  /*64930*/  LDL.LU R23, [R1+0xe24] ;  /* 0x000e240001177983 */ /* 0x000ee80000300800 */
[----:B------:R-:W2:Y:S04]  /*64940*/  LDL.LU R24, [R1+0xe2c] ;  /* 0x000e2c0001187983 */ /* 0x000ea80000300800 */
[----:B------:R-:W2:Y:S01]  /*64950*/  LDL.LU R25, [R1+0xe34] ;  /* 0x000e340001197983 */ /* 0x000ea20000300800 */
[C---:B----4-:R-:W-:Y:S03]  /*64960*/  HMMA.16816.F32 R16, R12.reuse, R20, R16 ;  /* 0x000000140c10723c */ /* 0x050fe60000001810 */
[----:B--2---:R0:W-:Y:S04]  /*64970*/  STL.64 [R1+0x6e00], R24 ;  /* 0x006e001801007387 */ /* 0x0041e80000100a00 */
[----:B0-----:R-:W2:Y:S04]  /*64980*/  LDL.LU R24, [R1+0x240] ;  /* 0x0002400001187983 */ /* 0x001ea80000300800 */
[----:B------:R-:W2:Y:S04]  /*64990*/  LDL.LU R25, [R1+0x244] ;  /* 0x0002440001197983 */ /* 0x000ea80000300800 */
[----:B------:R-:W2:Y:S04]  /*649a0*/  LDL.LU R26, [R1+0x248] ;  /* 0x00024800011a7983 */ /* 0x000ea80000300800 */
[----:B------:R-:W2:Y:S04]  /*649b0*/  LDL.LU R27, [R1+0x24c] ;  /* 0x00024c00011b7983 */ /* 0x000ea80000300800 */
[----:B------:R-:W-:Y:S04]  /*649c0*/  STL.64 [R1+0x170], R16 ;  /* 0x0001701001007387 */ /* 0x000fe80000100a00 */
[----:B------:R0:W-:Y:S04]  /*649d0*/  STL.64 [R1+0x178], R18 ;  /* 0x0001781201007387 */ /* 0x0001e80000100a00 */
[----:B0-----:R-:W4:Y:S04]  /*649e0*/  LDL.LU.64 R18, [R1+0x6e50] ;  /* 0x006e500001127983 */ /* 0x001f280000300a00 */
[----:B------:R-:W2:Y:S04]  /*649f0*/  LDL.LU.64 R16, [R1+0x6e48] ;  /* 0x006e480001107983 */ /* 0x000ea80000300a00 */
[----:B---3--:R-:W-:Y:S04]  /*64a00*/  STL.64 [R1+0x6df8], R22 ;  /* 0x006df81601007387 */ /* 0x008fe80000100a00 */
[----:B------:R0:W-:Y:S04]  /*64a10*/  STL.64 [R1+0x6df0], R20 ;  /* 0x006df01401007387 */ /* 0x0001e80000100a00 */
[----:B0-----:R-:W3:Y:S04]  /*64a20*/  LDL.LU R20, [R1+0x260] ;  /* 0x0002600001147983 */ /* 0x001ee80000300800 */
[----:B------:R-:W3:Y:S04]  /*64a30*/  LDL.LU R21, [R1+0x264] ;  /* 0x0002640001157983 */ /* 0x000ee80000300800 */
[----:B------:R-:W3:Y:S04]  /*64a40*/  LDL.LU R22, [R1+0x268] ;  /* 0x0002680001167983 */ /* 0x000ee80000300800 */
[----:B------:R-:W3:Y:S01]  /*64a50*/  LDL.LU R23, [R1+0x26c] ;  /* 0x00026c0001177983 */ /* 0x000ee20000300800 */
        /* <DEDUP_REMOVED lines=30> */
[----:B------:R0:W-:Y:S04]  /*64c40*/  STL.64 [R1+0x6dc8], R10 ;  /* 0x006dc80a01007387 */ /* 0x0001e80000100a00 */
[----:B0-----:R-:W4:Y:S04]  /*64c50*/  LDL.LU R10, [R1+0xe30] ;  /* 0x000e3000010a7983 */ /* 0x001f280000300800 */
[----:B------:R-:W4:Y:S04]  /*64c60*/  LDL.LU R11, [R1+0xe38] ;  /* 0x000e3800010b7983 */ /* 0x000f280000300800 */
[----:B------:R0:W-:Y:S04]  /*64c70*/  STL.64 [R1+0x6dc0], R8 ;  /* 0x006dc00801007387 */ /* 0x0001e80000100a00 */
[----:B0-----:R-:W4:Y:S04]  /*64c80*/  LDL.LU R8, [R1+0xe20] ;  /* 0x000e200001087983 */ /* 0x001f280000300800 */
[----:B------:R-:W4:Y:S01]  /*64c90*/  LDL.LU R9, [R1+0xe28] ;  /* 0x000e280001097983 */ /* 0x000f220000300800 */
[C---:B--2---:R-:W-:Y:S08]  /*64ca0*/  HMMA.16816.F32 R24, R12.reuse, R6, R24 ;  /* 0x000000060c18723c */ /* 0x044ff00000001818 */
[C---:B---3--:R-:W-:Y:S11]  /*64cb0*/  HMMA.16816.F32 R20, R12.reuse, R4, R20 ;  /* 0x000000040c14723c */ /* 0x048ff60000001814 */
[----:B------:R0:W-:Y:S04]  /*64cc0*/  STL.64 [R1+0x120], R24 ;  /* 0x0001201801007387 */ /* 0x0001e80000100a00 */
[----:B------:R1:W-:Y:S04]  /*64cd0*/  STL.64 [R1+0x128], R26 ;  /* 0x0001281a01007387 */ /* 0x0003e80000100a00 */
[----:B0-----:R-:W4:Y:S04]  /*64ce0*/  LDL.LU.64 R24, [R1+0x6e00] ;  /* 0x006e000001187983 */ /* 0x001f280000300a00 */
[----:B-1----:R-:W2:Y:S04]  /*64cf0*/  LDL.LU R26, [R1+0xe4c] ;  /* 0x000e4c00011a7983 */ /* 0x002ea80000300800 */
[----:B------:R-:W2:Y:S04]  /*64d00*/  LDL.LU R27, [R1+0xe58] ;  /* 0x000e5800011b7983 */ /* 0x000ea80000300800 */
[----:B------:R-:W3:Y:S04]  /*64d10*/  LDL.LU R0, [R1+0xe54] ;  /* 0x000e540001007983 */ /* 0x000ee80000300800 */
[----:B------:R-:W-:Y:S04]  /*64d20*/  STL.64 [R1+0x110], R20 ;  /* 0x0001101401007387 */ /* 0x000fe80000100a00 */
[----:B------:R0:W-:Y:S04]  /*64d30*/  STL.64 [R1+0x118], R22 ;  /* 0x0001181601007387 */ /* 0x0001e80000100a00 */
[----:B0-----:R-:W2:Y:S04]  /*64d40*/  LDL.LU.64 R22, [R1+0x6df8] ;  /* 0x006df80001167983 */ /* 0x001ea80000300a00 */
[----:B------:R-:W3:Y:S04]  /*64d50*/  LDL.LU.64 R20, [R1+0x6df0] ;  /* 0x006df00001147983 */ /* 0x000ee80000300a00 */
[----:B------:R-:W-:Y:S04]  /*64d60*/  STL.64 [R1+0x6da8], R6 ;  /* 0x006da80601007387 */ /* 0x000fe80000100a00 */
[----:B------:R0:W-:Y:S02]  /*64d70*/  STL.64 [R1+0x6da0], R4 ;  /* 0x006da00401007387 */ /* 0x0001e40000100a00 */
[----:B0-----:R-:W-:Y:S01]  /*64d80*/  HMMA.16816.F32 R4, R12, R2, R16 ;  /* 0x000000020c04723c */ /* 0x001fe20000001810 */
[----:B----4-:R-:W-:-:S02]  /*64d90*/  IMAD R24, R24, 0x100, R10 ;  /* 0x0000010018187824 */ /* 0x010fc400078e020a */
[----:B------:R-:W-:Y:S02]  /*64da0*/  IMAD R25, R25, 0x100, R11 ;  /* 0x0000010019197824 */ /* 0x000fe400078e020b */
[----:B--2---:R-:W-:Y:S02]  /*64db0*/  IMAD R22, R22, 0x100, R8 ;  /* 0x0000010016167824 */ /* 0x004fe400078e0208 */
[----:B------:R-:W2:-:S12]  /*64dc0*/  LDL.LU R8, [R1+0x290] ;  /* 0x0002900001087983 */ /* 0x000e980000300800 */
[----:B------:R-:W-:Y:S01]  /*64dd0*/  STL.64 [R1+0x10], R4 ;  /* 0x0000100401007387 */ /* 0x000fe20000100a00 */
[----:B------:R-:W-:-:S03]  /*64de0*/  IMAD R23, R23, 0x100, R9 ;  /* 0x0000010017177824 */ /* 0x000fc600078e0209 */
[----:B------:R-:W-:Y:S04]  /*64df0*/  STL.64 [R1+0x18], R6 ;  /* 0x0000180601007387 */ /* 0x000fe80000100a00 */
[----:B------:R-:W2:Y:S04]  /*64e00*/  LDL.LU R9, [R1+0x294] ;  /* 0x0002940001097983 */ /* 0x000ea80000300800 */
[----:B------:R-:W4:Y:S04]  /*64e10*/  LDL.LU R10, [R1+0x298] ;  /* 0x00029800010a7983 */ /* 0x000f280000300800 */
[----:B------:R-:W4:Y:S04]  /*64e20*/  LDL.LU R11, [R1+0x29c] ;  /* 0x00029c00010b7983 */ /* 0x000f280000300800 */
[----:B----4-:R-:W-:Y:S04]  /*64e30*/  STL.64 [R1+0x6dd8], R10 ;  /* 0x006dd80a01007387 */ /* 0x010fe80000100a00 */
[----:B--2---:R0:W-:Y:S04]  /*64e40*/  STL.64 [R1+0x6dd0], R8 ;  /* 0x006dd00801007387 */ /* 0x0041e80000100a00 */
[----:B0-----:R-:W2:Y:S04]  /*64e50*/  LDL.LU R8, [R1+0x280] ;  /* 0x0002800001087983 */ /* 0x001ea80000300800 */
[----:B------:R-:W2:Y:S04]  /*64e60*/  LDL.LU R9, [R1+0x284] ;  /* 0x0002840001097983 */ /* 0x000ea80000300800 */
[----:B------:R-:W2:Y:S04]  /*64e70*/  LDL.LU R10, [R1+0x288] ;  /* 0x00028800010a7983 */ /* 0x000ea80000300800 */
[----:B------:R-:W2:Y:S04]  /*64e80*/  LDL.LU R11, [R1+0x28c] ;  /* 0x00028c00010b7983 */ /* 0x000ea80000300800 */
[----:B------:R-:W3:Y:S04]  /*64e90*/  LDL.LU R16, [R1+0x270] ;  /* 0x0002700001107983 */ /* 0x000ee80000300800 */
[----:B------:R-:W3:Y:S04]  /*64ea0*/  LDL.LU R17, [R1+0x274] ;  /* 0x0002740001117983 */ /* 0x000ee80000300800 */
[----:B------:R-:W3:Y:S04]  /*64eb0*/  LDL.LU R18, [R1+0x278] ;  /* 0x0002780001127983 */ /* 0x000ee80000300800 */
[----:B------:R-:W3:Y:S04]  /*64ec0*/  LDL.LU R19, [R1+0x27c] ;  /* 0x00027c0001137983 */ /* 0x000ee80000300800 */
[----:B------:R-:W4:Y:S04]  /*64ed0*/  LDL.LU R4, [R1+0x2c0] ;  /* 0x0002c00001047983 */ /* 0x000f280000300800 */
[----:B------:R-:W4:Y:S04]  /*64ee0*/  LDL.LU R5, [R1+0x2c4] ;  /* 0x0002c40001057983 */ /* 0x000f280000300800 */
[----:B------:R-:W2:Y:S04]  /*64ef0*/  LDL.LU R6, [R1+0x2c8] ;  /* 0x0002c80001067983 */ /* 0x000ea80000300800 */
[----:B------:R-:W2:Y:S01]  /*64f00*/  LDL.LU R7, [R1+0x2cc] ;  /* 0x0002cc0001077983 */ /* 0x000ea20000300800 */
[----:B------:R-:W-:-:S02]  /*64f10*/  F2FP.F16.E5M2.UNPACK_B R12, R22 ;  /* 0x00000016ff0c723e */ /* 0x000fc400020004ff */
[----:B------:R-:W-:Y:S02]  /*64f20*/  F2FP.F16.E5M2.UNPACK_B R13, R23 ;  /* 0x00000017ff0d723e */ /* 0x000fe400020004ff */
[----:B------:R-:W-:Y:S02]  /*64f30*/  F2FP.F16.E5M2.UNPACK_B R14, R24 ;  /* 0x00000018ff0e723e */ /* 0x000fe400020004ff */
[----:B------:R-:W-:Y:S01]  /*64f40*/  F2FP.F16.E5M2.UNPACK_B R15, R25 ;  /* 0x00000019ff0f723e */ /* 0x000fe200020004ff */
[----:B--2---:R-:W-:Y:S04]  /*64f50*/  STL.64 [R1+0x6db8], R6 ;  /* 0x006db80601007387 */ /* 0x004fe80000100a00 */
[----:B----4-:R0:W-:Y:S04]  /*64f60*/  STL.64 [R1+0x6db0], R4 ;  /* 0x006db00401007387 */ /* 0x0101e80000100a00 */
[----:B0-----:R-:W2:Y:S04]  /*64f70*/  LDL.LU R4, [R1+0x2a0] ;  /* 0x0002a00001047983 */ /* 0x001ea80000300800 */
[----:B------:R-:W2:Y:S04]  /*64f80*/  LDL.LU R5, [R1+0x2a4] ;  /* 0x0002a40001057983 */ /* 0x000ea80000300800 */
[----:B------:R-:W2:Y:S04]  /*64f90*/  LDL.LU R6, [R1+0x2a8] ;  /* 0x0002a80001067983 */ /* 0x000ea80000300800 */
[----:B------:R-:W2:Y:S04]  /*64fa0*/  LDL.LU R7, [R1+0x2ac] ;  /* 0x0002ac0001077983 */ /* 0x000ea80000300800 */
[----:B------:R-:W4:Y:S04]  /*64fb0*/  LDL.LU R22, [R1+0xe3c] ;  /* 0x000e3c0001167983 */ /* 0x000f280000300800 */
[----:B------:R-:W2:Y:S04]  /*64fc0*/  LDL.LU R23, [R1+0xe44] ;  /* 0x000e440001177983 */ /* 0x000ea80000300800 */
[----:B------:R-:W2:Y:S04]  /*64fd0*/  LDL.LU R24, [R1+0xe50] ;  /* 0x000e500001187983 */ /* 0x000ea80000300800 */
[----:B------:R-:W2:Y:S04]  /*64fe0*/  LDL.LU R25, [R1+0xe48] ;  /* 0x000e480001197983 */ /* 0x000ea80000300800 */
[----:B------:R-:W-:Y:S01]  /*64ff0*/  STL.64 [R1+0x6d88], R26 ;  /* 0x006d881a01007387 */ /* 0x000fe20000100a00 */
[C---:B---3--:R-:W-:Y:S03]  /*65000*/  HMMA.16816.F32 R16, R12.reuse, R20, R16 ;  /* 0x000000140c10723c */ /* 0x048fe60000001810 */
[----:B--2---:R0:W-:Y:S04]  /*65010*/  STL.64 [R1+0x6d80], R24 ;  /* 0x006d801801007387 */ /* 0x0041e80000100a00 */
[----:B0-----:R-:W2:Y:S04]  /*65020*/  LDL.LU R24, [R1+0x2f0] ;  /* 0x0002f00001187983 */ /* 0x001ea80000300800 */
[----:B------:R-:W2:Y:S04]  /*65030*/  LDL.LU R25, [R1+0x2f4] ;  /* 0x0002f40001197983 */ /* 0x000ea80000300800 */
[----:B------:R-:W3:Y:S04]  /*65040*/  LDL.LU R26, [R1+0x2f8] ;  /* 0x0002f800011a7983 */ /* 0x000ee80000300800 */
[----:B------:R-:W3:Y:S04]  /*65050*/  LDL.LU R27, [R1+0x2fc] ;  /* 0x0002fc00011b7983 */ /* 0x000ee80000300800 */
[----:B---3--:R-:W-:Y:S04]  /*65060*/  STL.64 [R1+0x6d98], R26 ;  /* 0x006d981a01007387 */ /* 0x008fe80000100a00 */
[----:B--2---:R0:W-:Y:S04]  /*65070*/  STL.64 [R1+0x6d90], R24 ;  /* 0x006d901801007387 */ /* 0x0041e80000100a00 */
        /* <DEDUP_REMOVED lines=39> */
[----:B0-----:R-:W4:Y:S04]  /*652f0*/  LDL.LU R11, [R1+0xe40] ;  /* 0x000e4000010b7983 */ /* 0x001f280000300800 */
[----:B------:R-:W-:Y:S01]  /*65300*/  STL.64 [R1+0x6d40], R8 ;  /* 0x006d400801007387 */ /* 0x000fe20000100a00 */
[----:B--2---:R-:W-:-:S15]  /*65310*/  HMMA.16816.F32 R24, R12, R6, R24 ;  /* 0x000000060c18723c */ /* 0x004fde0000001818 */
[----:B------:R-:W-:-:S04]  /*65320*/  NOP ;  /* 0x0000000000007918 */ /* 0x000fc80000000000 */
[----:B------:R-:W-:Y:S04]  /*65330*/  STL.64 [R1+0xb0], R24 ;  /* 0x0000b01801007387 */ /* 0x000fe80000100a00 */
[----:B------:R0:W-:Y:S04]  /*65340*/  STL.64 [R1+0xb8], R26 ;  /* 0x0000b81a01007387 */ /* 0x0001e80000100a00 */
[----:B0-----:R-:W3:Y:S04]  /*65350*/  LDL.LU.64 R26, [R1+0x6d98] ;  /* 0x006d9800011a7983 */ /* 0x001ee80000300a00 */
[----:B------:R-:W3:Y:S01]  /*65360*/  LDL.LU.64 R24, [R1+0x6d90] ;  /* 0x006d900001187983 */ /* 0x000ee20000300a00 */
[----:B----4-:R-:W-:-:S02]  /*65370*/  IMAD R22, R22, 0x100, R11 ;  /* 0x0000010016167824 */ /* 0x010fc400078e020b */
[C---:B------:R-:W-:Y:S08]  /*65380*/  HMMA.16816.F32 R8, R12.reuse, R2, R16 ;  /* 0x000000020c08723c */ /* 0x040ff00000001810 */
        /* <DEDUP_REMOVED lines=8> */
[----:B0-----:R-:W4:Y:S04]  /*65410*/  LDL.LU R4, [R1+0x350] ;  /* 0x0003500001047983 */ /* 0x001f280000300800 */
[----:B------:R-:W-:Y:S04]  /*65420*/  STL.64 [R1], R8 ;  /* 0x0000000801007387 */ /* 0x000fe80000100a00 */
[----:B------:R-:W-:Y:S04]  /*65430*/  STL.64 [R1+0x8], R10 ;  /* 0x0000080a01007387 */ /* 0x000fe80000100a00 */
[----:B------:R-:W4:Y:S01]  /*65440*/  LDL.LU R5, [R1+0x354] ;  /* 0x0003540001057983 */ /* 0x000f220000300800 */
[----:B------:R-:W-:-:S02]  /*65450*/  IMAD.MOV.U32 R6, RZ, RZ, R29 ;  /* 0x000000ffff067224 */ /* 0x000fc400078e001d */
[----:B------:R-:W-:Y:S01]  /*65460*/  IMAD.MOV.U32 R7, RZ, RZ, R28 ;  /* 0x000000ffff077224 */ /* 0x000fe200078e001c */
[----:B------:R-:W2:Y:S04]  /*65470*/  LDL.LU R29, [R1+0x6d7c] ;  /* 0x006d7c00011d7983 */ /* 0x000ea80000300800 */
[----:B------:R-:W2:Y:S04]  /*65480*/  LDL.LU R28, [R1+0x6d78] ;  /* 0x006d7800011c7983 */ /* 0x000ea80000300800 */
[----:B------:R-:W-:Y:S04]  /*65490*/  STL.64 [R1+0x6d38], R6 ;  /* 0x006d380601007387 */ /* 0x000fe80000100a00 */
[----:B----4-:R0:W-:Y:S04]  /*654a0*/  STL.64 [R1+0x6d30], R4 ;  /* 0x006d300401007387 */ /* 0x0101e80000100a00 */
[----:B0-----:R-:W4:Y:S04]  /*654b0*/  LDL.LU R4, [R1+0x340] ;  /* 0x0003400001047983 */ /* 0x001f280000300800 */
[----:B------:R-:W4:Y:S04]  /*654c0*/  LDL.LU R5, [R1+0x344] ;  /* 0x0003440001057983 */ /* 0x000f280000300800 */
[----:B------:R-:W3:Y:S04]  /*654d0*/  LDL.LU R6, [R1+0x348] ;  /* 0x0003480001067983 */ /* 0x000ee80000300800 */
[----:B------:R-:W3:Y:S01]  /*654e0*/  LDL.LU R7, [R1+0x34c] ;  /* 0x00034c0001077983 */ /* 0x000ee20000300800 */
[----:B--2---:R-:W-:-:S02]  /*654f0*/  IMAD.MOV.U32 R10, RZ, RZ, R28 ;  /* 0x000000ffff0a7224 */ /* 0x004fc400078e001c */
[----:B------:R-:W-:Y:S01]  /*65500*/  IMAD.MOV.U32 R11, RZ, RZ, R29 ;  /* 0x000000ffff0b7224 */ /* 0x000fe200078e001d */
[----:B---3--:R-:W-:Y:S04]  /*65510*/  STL.64 [R1+0x6d58], R6 ;  /* 0x006d580601007387 */ /* 0x008fe80000100a00 */
[----:B----4-:R0:W-:Y:S04]  /*65520*/  STL.64 [R1+0x6d50], R4 ;  /* 0x006d500401007387 */ /* 0x0101e80000100a00 */
[----:B------:R-:W2:Y:S04]  /*65530*/  LDL.LU R8, [R1+0x330] ;  /* 0x0003300001087983 */ /* 0x000ea80000300800 */
[----:B------:R-:W2:Y:S04]  /*65540*/  LDL.LU R9, [R1+0x334] ;  /* 0x0003340001097983 */ /* 0x000ea80000300800 */
[----:B------:R-:W3:Y:S04]  /*65550*/  LDL.LU R28, [R1+0x6d74] ;  /* 0x006d7400011c7983 */ /* 0x000ee80000300800 */
[----:B------:R-:W4:Y:S04]  /*65560*/  LDL.LU R29, [R1+0x6d70] ;  /* 0x006d7000011d7983 */ /* 0x000f280000300800 */
[----:B0-----:R-:W2:Y:S04]  /*65570*/  LDL.LU R4, [R1+0x320] ;  /* 0x0003200001047983 */ /* 0x001ea80000300800 */
[----:B------:R-:W2:Y:S04]  /*65580*/  LDL.LU R5, [R1+0x324] ;  /* 0x0003240001057983 */ /* 0x000ea80000300800 */
[----:B------:R-:W2:Y:S04]  /*65590*/  LDL.LU R6, [R1+0x328] ;  /* 0x0003280001067983 */ /* 0x000ea80000300800 */
[----:B------:R-:W2:Y:S04]  /*655a0*/  LDL.LU R7, [R1+0x32c] ;  /* 0x00032c0001077983 */ /* 0x000ea80000300800 */
[----:B------:R-:W2:Y:S04]  /*655b0*/  LDL.LU R16, [R1+0x310] ;  /* 0x0003100001107983 */ /* 0x000ea80000300800 */
[----:B------:R-:W2:Y:S04]  /*655c0*/  LDL.LU R17, [R1+0x314] ;  /* 0x0003140001117983 */ /* 0x000ea80000300800 */
[----:B------:R0:W-:Y:S04]  /*655d0*/  STL [R1+0x6cf4], R2 ;  /* 0x006cf40201007387 */ /* 0x0001e80000100800 */
[----:B0-----:R-:W2:Y:S01]  /*655e0*/  LDL.LU R2, [R1+0xe68] ;  /* 0x000e680001027983 */ /* 0x001ea20000300800 */
[----:B------:R-:W-:-:S02]  /*655f0*/  IMAD R23, R23, 0x100, R25 ;  /* 0x0000010017177824 */ /* 0x000fc400078e0219 */
[----:B------:R-:W-:Y:S02]  /*65600*/  IMAD R24, R26, 0x100, R24 ;  /* 0x000001001a187824 */ /* 0x000fe400078e0218 */
[----:B------:R-:W-:Y:S01]  /*65610*/  IMAD R25, R0, 0x100, R27 ;  /* 0x0000010000197824 */ /* 0x000fe200078e021b */
[----:B------:R-:W-:Y:S02]  /*65620*/  F2FP.F16.E5M2.UNPACK_B R12, R22 ;  /* 0x00000016ff0c723e */ /* 0x000fe400020004ff */
[----:B------:R-:W-:Y:S02]  /*65630*/  F2FP.F16.E5M2.UNPACK_B R13, R23 ;  /* 0x00000017ff0d723e */ /* 0x000fe400020004ff */
[----:B------:R-:W-:Y:S02]  /*65640*/  F2FP.F16.E5M2.UNPACK_B R14, R24 ;  /* 0x00000018ff0e723e */ /* 0x000fe400020004ff */
[----:B------:R-:W-:Y:S01]  /*65650*/  F2FP.F16.E5M2.UNPACK_B R15, R25 ;  /* 0x00000019ff0f723e */ /* 0x000fe200020004ff */
[----:B---3--:R-:W-:-:S02]  /*65660*/  IMAD.MOV.U32 R19, RZ, RZ, R28 ;  /* 0x000000ffff137224 */ /* 0x008fc400078e001c */
[----:B----4-:R-:W-:Y:S01]  /*65670*/  IMAD.MOV.U32 R18, RZ, RZ, R29 ;  /* 0x000000ffff127224 */ /* 0x010fe200078e001d */
[----:B--2---:R0:W-:Y:S04]  /*65680*/  STL [R1+0x6cf8], R2 ;  /* 0x006cf80201007387 */ /* 0x0041e80000100800 */
[----:B0-----:R-:W2:Y:S04]  /*65690*/  LDL.LU R2, [R1+0xe60] ;  /* 0x000e600001027983 */ /* 0x001ea80000300800 */
[----:B------:R0:W-:Y:S04]  /*656a0*/  STL [R1+0x6cf0], R3 ;  /* 0x006cf00301007387 */ /* 0x0001e80000100800 */
        /* <DEDUP_REMOVED lines=8> */
[----:B------:R-:W2:Y:S04]  /*65730*/  LDL.LU R26, [R1+0x378] ;  /* 0x00037800011a7983 */ /* 0x000ea80000300800 */
[----:B------:R-:W2:Y:S01]  /*65740*/  LDL.LU R27, [R1+0x37c] ;  /* 0x00037c00011b7983 */ /* 0x000ea20000300800 */
[C---:B------:R-:W-:Y:S03]  /*65750*/  HMMA.16816.F32 R16, R12.reuse, R20, R16 ;  /* 0x000000140c10723c */ /* 0x040fe60000001810 */
        /* <DEDUP_REMOVED lines=13> */
[----:B------:R0:W-:Y:S04]  /*65830*/  STL.64 [R1+0x98], R18 ;  /* 0x0000981201007387 */ /* 0x0001e80000100a00 */
[----:B0-----:R-:W2:Y:S04]  /*65840*/  LDL.LU.64 R18, [R1+0x6d68] ;  /* 0x006d680001127983 */ /* 0x001ea80000300a00 */
[----:B------:R-:W3:Y:S01]  /*65850*/  LDL.LU.64 R16, [R1+0x6d60] ;  /* 0x006d600001107983 */ /* 0x000ee20000300a00 */
[C---:B--2---:R-:W-:Y:S08]  /*65860*/  HMMA.16816.F32 R4, R12.reuse, R18, R4 ;  /* 0x000000120c04723c */ /* 0x044ff00000001804 */
[C---:B---3--:R-:W-:Y:S11]  /*65870*/  HMMA.16816.F32 R8, R12.reuse, R16, R8 ;  /* 0x000000100c08723c */ /* 0x048ff60000001808 */
[----:B------:R-:W-:Y:S04]  /*65880*/  STL.64 [R1+0x80], R4 ;  /* 0x0000800401007387 */ /* 0x000fe80000100a00 */
[----:B------:R0:W-:Y:S04]  /*65890*/  STL.64 [R1+0x88], R6 ;  /* 0x0000880601007387 */ /* 0x0001e80000100a00 */
[----:B0-----:R-:W2:Y:S04]  /*658a0*/  LDL.LU.64 R6, [R1+0x6d58] ;  /* 0x006d580001067983 */ /* 0x001ea80000300a00 */
[----:B------:R-:W2:Y:S04]  /*658b0*/  LDL.LU.64 R4, [R1+0x6d50] ;  /* 0x006d500001047983 */ /* 0x000ea80000300a00 */
        /* <DEDUP_REMOVED lines=27> */
[----:B------:R-:W3:Y:S01]  /*65a70*/  LDL.LU.64 R24, [R1+0x6d10] ;  /* 0x006d100001187983 */ /* 0x000ee20000300a00 */
[----:B------:R-:W-:Y:S01]  /*65a80*/  IMAD R22, R22, 0x100, R2 ;  /* 0x0000010016167824 */ /* 0x000fe200078e0202 */
        /* <DEDUP_REMOVED lines=11> */
[----:B------:R-:W3:Y:S04]  /*65b40*/  LDL.LU R7, [R1+0x3ec] ;  /* 0x0003ec0001077983 */ /* 0x000ee80000300800 */
[----:B------:R-:W2:Y:S01]  /*65b50*/  LDL.LU R2, [R1+0x6cf8] ;  /* 0x006cf80001027983 */ /* 0x000ea20000300800 */
[----:B------:R-:W-:-:S02]  /*65b60*/  IMAD R28, R28, 0x100, R3 ;  /* 0x000001001c1c7824 */ /* 0x000fc400078e0203 */
[----:B----4-:R-:W-:Y:S02]  /*65b70*/  IMAD R29, R29, 0x100, R0 ;  /* 0x000001001d1d7824 */ /* 0x010fe400078e0200 */
[----:B--2---:R-:W-:Y:S02]  /*65b80*/  IMAD R23, R23, 0x100, R2 ;  /* 0x0000010017177824 */ /* 0x004fe400078e0202 */
[----:B------:R-:W2:Y:S04]  /*65b90*/  LDL.LU R2, [R1+0x6cf4] ;  /* 0x006cf40001027983 */ /* 0x000ea80000300800 */
[----:B------:R-:W2:Y:S02]  /*65ba0*/  LDL.LU R3, [R1+0x6cf0] ;  /* 0x006cf00001037983 */ /* 0x000ea40000300800 */
[----:B--2---:R-:W-:Y:S01]  /*65bb0*/  HMMA.16816.F32 R24, R12, R2, R24 ;  /* 0x000000020c18723c */ /* 0x004fe20000001818 */
[----:B------:R-:W-:-:S02]  /*65bc0*/  F2FP.F16.E5M2.UNPACK_B R12, R22 ;  /* 0x00000016ff0c723e */ /* 0x000fc400020004ff */
[----:B------:R-:W-:Y:S02]  /*65bd0*/  F2FP.F16.E5M2.UNPACK_B R13, R23 ;  /* 0x00000017ff0d723e */ /* 0x000fe400020004ff */
[----:B------:R-:W-:Y:S02]  /*65be0*/  F2FP.F16.E5M2.UNPACK_B R14, R28 ;  /* 0x0000001cff0e723e */ /* 0x000fe400020004ff */
[----:B------:R-:W-:-:S07]  /*65bf0*/  F2FP.F16.E5M2.UNPACK_B R15, R29 ;  /* 0x0000001dff0f723e */ /* 0x000fce00020004ff */
[C---:B------:R-:W-:Y:S01]  /*65c00*/  HMMA.16816.F32 R16, R12.reuse, R20, R16 ;  /* 0x000000140c10723c */ /* 0x040fe20000001810 */
[----:B------:R-:W-:Y:S04]  /*65c10*/  STL [R1+0x6ca4], R2 ;  /* 0x006ca40201007387 */ /* 0x000fe80000100800 */
[----:B------:R-:W-:Y:S04]  /*65c20*/  STL [R1+0x6ca0], R3 ;  /* 0x006ca00301007387 */ /* 0x000fe80000100800 */
[----:B------:R0:W-:Y:S04]  /*65c30*/  STL [R1+0x6654], R24 ;  /* 0x0066541801007387 */ /* 0x0001e80000100800 */
[----:B------:R1:W-:Y:S04]  /*65c40*/  STL [R1+0x6650], R25 ;  /* 0x0066501901007387 */ /* 0x0003e80000100800 */
[----:B------:R2:W-:Y:S04]  /*65c50*/  STL [R1+0x664c], R26 ;  /* 0x00664c1a01007387 */ /* 0x0005e80000100800 */
[----:B------:R4:W-:Y:S04]  /*65c60*/  STL [R1+0x6648], R27 ;  /* 0x0066481b01007387 */ /* 0x0009e80000100800 */
[----:B0-----:R-:W3:Y:S04]  /*65c70*/  LDL.LU R24, [R1+0x3d0] ;  /* 0x0003d00001187983 */ /* 0x001ee80000300800 */
[----:B-1----:R-:W3:Y:S04]  /*65c80*/  LDL.LU R25, [R1+0x3d4] ;  /* 0x0003d40001197983 */ /* 0x002ee80000300800 */
[----:B--2---:R-:W3:Y:S04]  /*65c90*/  LDL.LU R26, [R1+0x3d8] ;  /* 0x0003d800011a7983 */ /* 0x004ee80000300800 */
[----:B----4-:R-:W3:Y:S04]  /*65ca0*/  LDL.LU R27, [R1+0x3dc] ;  /* 0x0003dc00011b7983 */ /* 0x010ee80000300800 */
[----:B------:R-:W-:Y:S04]  /*65cb0*/  STL.64 [R1+0x1b0], R16 ;  /* 0x0001b01001007387 */ /* 0x000fe80000100a00 */
[----:B------:R0:W-:Y:S04]  /*65cc0*/  STL.64 [R1+0x1b8], R18 ;  /* 0x0001b81201007387 */ /* 0x0001e80000100a00 */
[----:B0-----:R-:W3:Y:S04]  /*65cd0*/  LDL.LU.64 R18, [R1+0x6ce8] ;  /* 0x006ce80001127983 */ /* 0x001ee80000300a00 */
[----:B------:R-:W2:Y:S04]  /*65ce0*/  LDL.LU.64 R16, [R1+0x6ce0] ;  /* 0x006ce00001107983 */ /* 0x000ea80000300a00 */
[----:B------:R-:W-:Y:S01]  /*65cf0*/  STL [R1+0x6ca8], R21 ;  /* 0x006ca81501007387 */ /* 0x000fe20000100800 */
[----:B---3--:R-:W-:-:S15]  /*65d00*/  HMMA.16816.F32 R24, R12, R18, R24 ;  /* 0x000000120c18723c */ /* 0x008fde0000001818 */
[----:B------:R-:W-:-:S04]  /*65d10*/  NOP ;  /* 0x0000000000007918 */ /* 0x000fc80000000000 */
[----:B------:R-:W-:Y:S04]  /*65d20*/  STL.64 [R1+0x1c0], R24 ;  /* 0x0001c01801007387 */ /* 0x000fe80000100a00 */
[----:B------:R2:W-:Y:S02]  /*65d30*/  STL.64 [R1+0x1c8], R26 ;  /* 0x0001c81a01007387 */ /* 0x0005e40000100a00 */
[----:B--2---:R-:W-:Y:S02]  /*65d40*/  HMMA.16816.F32 R24, R12, R16, R4 ;  /* 0x000000100c18723c */ /* 0x004fe40000001804 */
[----:B------:R-:W2:-:S15]  /*65d50*/  LDL.LU R4, [R1+0x400] ;  /* 0x0004000001047983 */ /* 0x000e9e0000300800 */
[----:B------:R-:W-:Y:S02]  /*65d60*/  NOP ;  /* 0x0000000000007918 */ /* 0x000fe40000000000 */
[----:B------:R0:W-:Y:S04]  /*65d70*/  STL.64 [R1+0x1d0], R24 ;  /* 0x0001d01801007387 */ /* 0x0001e80000100a00 */
[----:B------:R1:W-:Y:S04]  /*65d80*/  STL.64 [R1+0x1d8], R26 ;  /* 0x0001d81a01007387 */ /* 0x0003e80000100a00 */
[----:B------:R-:W2:Y:S04]  /*65d90*/  LDL.LU R5, [R1+0x404] ;  /* 0x0004040001057983 */ /* 0x000ea80000300800 */
[----:B------:R-:W2:Y:S04]  /*65da0*/  LDL.LU R6, [R1+0x408] ;  /* 0x0004080001067983 */ /* 0x000ea80000300800 */
[----:B------:R-:W2:Y:S04]  /*65db0*/  LDL.LU R7, [R1+0x40c] ;  /* 0x00040c0001077983 */ /* 0x000ea80000300800 */
[----:B0-----:R-:W3:Y:S04]  /*65dc0*/  LDL.LU R24, [R1+0x3f0] ;  /* 0x0003f00001187983 */ /* 0x001ee80000300800 */
[----:B------:R-:W3:Y:S04]  /*65dd0*/  LDL.LU R25, [R1+0x3f4] ;  /* 0x0003f40001197983 */ /* 0x000ee80000300800 */
[----:B-1----:R-:W3:Y:S04]  /*65de0*/  LDL.LU R26, [R1+0x3f8] ;  /* 0x0003f800011a7983 */ /* 0x002ee80000300800 */
[----:B------:R-:W3:Y:S04]  /*65df0*/  LDL.LU R27, [R1+0x3fc] ;  /* 0x0003fc00011b7983 */ /* 0x000ee80000300800 */
[----:B------:R-:W4:Y:S04]  /*65e00*/  LDL.LU R21, [R1+0xe80] ;  /* 0x000e800001157983 */ /* 0x000f280000300800 */
[----:B------:R-:W2:Y:S04]  /*65e10*/  LDL.LU R22, [R1+0xe7c] ;  /* 0x000e7c0001167983 */ /* 0x000ea80000300800 */
        /* <DEDUP_REMOVED lines=14> */
[----:B------:R-:W4:Y:S04]  /*65f00*/  LDL.LU R3, [R1+0xe90] ;  /* 0x000e900001037983 */ /* 0x000f280000300800 */
[----:B------:R-:W4:Y:S04]  /*65f10*/  LDL.LU R28, [R1+0xe8c] ;  /* 0x000e8c00011c7983 */ /* 0x000f280000300800 */
[----:B------:R-:W2:Y:S04]  /*65f20*/  LDL.LU R29, [R1+0xe98] ;  /* 0x000e9800011d7983 */ /* 0x000ea80000300800 */
[----:B------:R-:W2:Y:S04]  /*65f30*/  LDL.LU R0, [R1+0xe94] ;  /* 0x000e940001007983 */ /* 0x000ea80000300800 */
[----:B------:R-:W-:Y:S04]  /*65f40*/  STL.64 [R1+0x6c88], R18 ;  /* 0x006c881201007387 */ /* 0x000fe80000100a00 */
[----:B------:R0:W-:Y:S04]  /*65f50*/  STL.64 [R1+0x6c80], R16 ;  /* 0x006c801001007387 */ /* 0x0001e80000100a00 */
[----:B0-----:R-:W2:Y:S04]  /*65f60*/  LDL.LU R16, [R1+0x440] ;  /* 0x0004400001107983 */ /* 0x001ea80000300800 */
[----:B------:R-:W2:Y:S04]  /*65f70*/  LDL.LU R17, [R1+0x444] ;  /* 0x0004440001117983 */ /* 0x000ea80000300800 */
[----:B------:R-:W2:Y:S04]  /*65f80*/  LDL.LU R18, [R1+0x448] ;  /* 0x0004480001127983 */ /* 0x000ea80000300800 */
[----:B------:R-:W2:Y:S01]  /*65f90*/  LDL.LU R19, [R1+0x44c] ;  /* 0x00044c0001137983 */ /* 0x000ea20000300800 */
[C---:B---3--:R-:W-:Y:S08]  /*65fa0*/  HMMA.16816.F32 R24, R12.reuse, R10, R24 ;  /* 0x0000000a0c18723c */ /* 0x048ff00000001818 */
[----:B------:R-:W-:Y:S01]  /*65fb0*/  HMMA.16816.F32 R4, R12, R8, R4 ;  /* 0x000000080c04723c */ /* 0x000fe20000001804 */
[----:B--2---:R-:W-:Y:S04]  /*65fc0*/  STL.64 [R1+0x6c98], R18 ;  /* 0x006c981201007387 */ /* 0x004fe80000100a00 */
[----:B------:R0:W-:Y:S04]  /*65fd0*/  STL.64 [R1+0x6c90], R16 ;  /* 0x006c901001007387 */ /* 0x0001e80000100a00 */
[----:B0-----:R-:W2:Y:S04]  /*65fe0*/  LDL.LU R16, [R1+0x420] ;  /* 0x0004200001107983 */ /* 0x001ea80000300800 */
[----:B------:R-:W2:Y:S04]  /*65ff0*/  LDL.LU R17, [R1+0x424] ;  /* 0x0004240001117983 */ /* 0x000ea80000300800 */
[----:B------:R-:W2:Y:S04]  /*66000*/  LDL.LU R18, [R1+0x428] ;  /* 0x0004280001127983 */ /* 0x000ea80000300800 */
[----:B------:R-:W2:Y:S04]  /*66010*/  LDL.LU R19, [R1+0x42c] ;  /* 0x00042c0001137983 */ /* 0x000ea80000300800 */
[----:B------:R0:W-:Y:S04]  /*66020*/  STL [R1+0x1e0], R24 ;  /* 0x0001e01801007387 */ /* 0x0001e80000100800 */
[----:B------:R-:W-:Y:S01]  /*66030*/  STL.64 [R1+0x1e8], R26 ;  /* 0x0001e81a01007387 */ /* 0x000fe20000100a00 */
[----:B0-----:R-:W-:-:S05]  /*66040*/  IMAD.MOV.U32 R24, RZ, RZ, R25 ;  /* 0x000000ffff187224 */ /* 0x001fca00078e0019 */
[----:B------:R0:W-:Y:S04]  /*66050*/  STL [R1+0x6688], R24 ;  /* 0x0066881801007387 */ /* 0x0001e80000100800 */
[----:B0-----:R-:W3:Y:S04]  /*66060*/  LDL.LU R24, [R1+0x470] ;  /* 0x0004700001187983 */ /* 0x001ee80000300800 */
[----:B------:R-:W3:Y:S04]  /*66070*/  LDL.LU R25, [R1+0x474] ;  /* 0x0004740001197983 */ /* 0x000ee80000300800 */
[----:B------:R-:W3:Y:S04]  /*66080*/  LDL.LU R26, [R1+0x478] ;  /* 0x00047800011a7983 */ /* 0x000ee80000300800 */
[----:B------:R-:W3:Y:S04]  /*66090*/  LDL.LU R27, [R1+0x47c] ;  /* 0x00047c00011b7983 */ /* 0x000ee80000300800 */
        /* <DEDUP_REMOVED lines=17> */
[----:B------:R0:W-:Y:S01]  /*661b0*/  STL.64 [R1+0x6c70], R4 ;  /* 0x006c700401007387 */ /* 0x0001e20000100a00 */
[----:B----4-:R-:W-:-:S03]  /*661c0*/  IMAD R28, R28, 0x100, R3 ;  /* 0x000001001c1c7824 */ /* 0x010fc600078e0203 */
[----:B0-----:R-:W4:Y:S04]  /*661d0*/  LDL.LU R4, [R1+0x460] ;  /* 0x0004600001047983 */ /* 0x001f280000300800 */
[----:B------:R-:W4:Y:S04]  /*661e0*/  LDL.LU R5, [R1+0x464] ;  /* 0x0004640001057983 */ /* 0x000f280000300800 */
[----:B------:R-:W4:Y:S04]  /*661f0*/  LDL.LU R6, [R1+0x468] ;  /* 0x0004680001067983 */ /* 0x000f280000300800 */
[----:B------:R-:W4:Y:S01]  /*66200*/  LDL.LU R7, [R1+0x46c] ;  /* 0x00046c0001077983 */ /* 0x000f220000300800 */
[----:B--2---:R-:W-:-:S02]  /*66210*/  IMAD R23, R23, 0x100, R2 ;  /* 0x0000010017177824 */ /* 0x004fc400078e0202 */
[----:B---3--:R-:W-:Y:S02]  /*66220*/  IMAD R22, R22, 0x100, R21 ;  /* 0x0000010016167824 */ /* 0x008fe400078e0215 */
[----:B------:R-:W2:Y:S04]  /*66230*/  LDL.LU R21, [R1+0x6ca8] ;  /* 0x006ca80001157983 */ /* 0x000ea80000300800 */
[----:B------:R-:W3:Y:S04]  /*66240*/  LDL.LU R2, [R1+0x6ca4] ;  /* 0x006ca40001027983 */ /* 0x000ee80000300800 */
[----:B------:R-:W3:Y:S01]  /*66250*/  LDL.LU R3, [R1+0x6ca0] ;  /* 0x006ca00001037983 */ /* 0x000ee20000300800 */
[----:B------:R-:W-:Y:S01]  /*66260*/  IMAD R29, R0, 0x100, R29 ;  /* 0x00000100001d7824 */ /* 0x000fe200078e021d */
[----:B---3--:R-:W-:Y:S02]  /*66270*/  HMMA.16816.F32 R12, R12, R2, R16 ;  /* 0x000000020c0c723c */ /* 0x008fe40000001810 */
[----:B------:R-:W2:Y:S04]  /*66280*/  LDL.LU.64 R18, [R1+0x6c98] ;  /* 0x006c980001127983 */ /* 0x000ea80000300a00 */
[----:B------:R-:W2:Y:S04]  /*66290*/  LDL.LU.64 R16, [R1+0x6c90] ;  /* 0x006c900001107983 */ /* 0x000ea80000300a00 */
[----:B------:R-:W-:Y:S04]  /*662a0*/  STL [R1+0x6c44], R2 ;  /* 0x006c440201007387 */ /* 0x000fe80000100800 */
[----:B------:R-:W-:Y:S05]  /*662b0*/  STL [R1+0x6c40], R3 ;  /* 0x006c400301007387 */ /* 0x000fea0000100800 */
[----:B------:R0:W-:Y:S04]  /*662c0*/  STL.64 [R1+0x210], R12 ;  /* 0x0002100c01007387 */ /* 0x0001e80000100a00 */
[----:B------:R1:W-:Y:S01]  /*662d0*/  STL.64 [R1+0x218], R14 ;  /* 0x0002180e01007387 */ /* 0x0003e20000100a00 */
[----:B0-----:R-:W-:-:S02]  /*662e0*/  F2FP.F16.E5M2.UNPACK_B R12, R22 ;  /* 0x00000016ff0c723e */ /* 0x001fc400020004ff */
[----:B------:R-:W-:Y:S02]  /*662f0*/  F2FP.F16.E5M2.UNPACK_B R13, R23 ;  /* 0x00000017ff0d723e */ /* 0x000fe400020004ff */
[----:B-1----:R-:W-:Y:S02]  /*66300*/  F2FP.F16.E5M2.UNPACK_B R14, R28 ;  /* 0x0000001cff0e723e */ /* 0x002fe400020004ff */
[----:B------:R-:W-:-:S07]  /*66310*/  F2FP.F16.E5M2.UNPACK_B R15, R29 ;  /* 0x0000001dff0f723e */ /* 0x000fce00020004ff */
[----:B--2---:R-:W-:-:S15]  /*66320*/  HMMA.16816.F32 R16, R12, R20, R16 ;  /* 0x000000140c10723c */ /* 0x004fde0000001810 */
[----:B------:R-:W-:-:S04]  /*66330*/  NOP ;  /* 0x0000000000007918 */ /* 0x000fc80000000000 */
[----:B------:R-:W-:Y:S04]  /*66340*/  STL.64 [R1+0x230], R16 ;  /* 0x0002301001007387 */ /* 0x000fe80000100a00 */
[----:B------:R0:W-:Y:S04]  /*66350*/  STL.64 [R1+0x238], R18 ;  /* 0x0002381201007387 */ /* 0x0001e80000100a00 */
[----:B0-----:R-:W2:Y:S04]  /*66360*/  LDL.LU.64 R18, [R1+0x6c88] ;  /* 0x006c880001127983 */ /* 0x001ea80000300a00 */
[----:B------:R-:W4:Y:S04]  /*66370*/  LDL.LU.64 R16, [R1+0x6c80] ;  /* 0x006c800001107983 */ /* 0x000f280000300a00 */
[----:B------:R0:W-:Y:S04]  /*66380*/  STL [R1+0x6c4c], R20 ;  /* 0x006c4c1401007387 */ /* 0x0001e80000100800 */
[----:B------:R1:W-:Y:S04]  /*66390*/  STL [R1+0x6c48], R21 ;  /* 0x006c481501007387 */ /* 0x0003e80000100800 */
[----:B0-----:R-:W2:Y:S04]  /*663a0*/  LDL.LU R20, [R1+0x450] ;  /* 0x0004500001147983 */ /* 0x001ea80000300800 */
[----:B-1----:R-:W2:Y:S04]  /*663b0*/  LDL.LU R21, [R1+0x454] ;  /* 0x0004540001157983 */ /* 0x002ea80000300800 */
[----:B------:R-:W2:Y:S04]  /*663c0*/  LDL.LU R22, [R1+0x458] ;  /* 0x0004580001167983 */ /* 0x000ea80000300800 */
[----:B------:R-:W2:Y:S01]  /*663d0*/  LDL.LU R23, [R1+0x45c] ;  /* 0x00045c0001177983 */ /* 0x000ea20000300800 */
[C---:B----4-:R-:W-:Y:S08]  /*663e0*/  HMMA.16816.F32 R4, R12.reuse, R16, R4 ;  /* 0x000000100c04723c */ /* 0x050ff00000001804 */
[----:B--2---:R-:W-:Y:S01]  /*663f0*/  HMMA.16816.F32 R20, R12, R18, R20 ;  /* 0x000000120c14723c */ /* 0x004fe20000001814 */
[----:B------:R-:W-:-:S15]  /*66400*/  STL.64 [R1+0x6c28], R18 ;  /* 0x006c281201007387 */ /* 0x000fde0000100a00 */
[----:B------:R-:W-:-:S03]  /*66410*/  NOP ;  /* 0x0000000000007918 */ /* 0x000fc60000000000 */
[----:B------:R-:W-:Y:S04]  /*66420*/  STL.64 [R1+0x240], R20 ;  /* 0x0002401401007387 */ /* 0x000fe80000100a00 */
[----:B------:R-:W-:Y:S04]  /*66430*/  STL.64 [R1+0x248], R22 ;  /* 0x0002481601007387 */ /* 0x000fe80000100a00 */
[----:B------:R-:W-:Y:S04]  /*66440*/  STL.64 [R1+0x6c20], R16 ;  /* 0x006c201001007387 */ /* 0x000fe80000100a00 */
[----:B------:R-:W-:Y:S04]  /*66450*/  STL.64 [R1+0x250], R4 ;  /* 0x0002500401007387 */ /* 0x000fe80000100a00 */
[----:B------:R0:W-:Y:S02]  /*66460*/  STL.64 [R1+0x258], R6 ;  /* 0x0002580601007387 */ /* 0x0001e40000100a00 */
[----:B0-----:R-:W-:Y:S02]  /*66470*/  HMMA.16816.F32 R4, R12, R10, R24 ;  /* 0x0000000a0c04723c */ /* 0x001fe40000001818 */
[----:B------:R-:W2:Y:S04]  /*66480*/  LDL.LU R24, [R1+0xec4] ;  /* 0x000ec40001187983 */ /* 0x000ea80000300800 */
[----:B------:R-:W3:-:S13]  /*66490*/  LDL.LU R27, [R1+0xed0] ;  /* 0x000ed000011b7983 */ /* 0x000eda0000300800 */
[----:B------:R-:W-:Y:S04]  /*664a0*/  STL.64 [R1+0x260], R4 ;  /* 0x0002600401007387 */ /* 0x000fe80000100a00 */
[----:B------:R-:W-:Y:S04]  /*664b0*/  STL.64 [R1+0x268], R6 ;  /* 0x0002680601007387 */ /* 0x000fe80000100a00 */
[----:B------:R-:W3:Y:S04]  /*664c0*/  LDL.LU R26, [R1+0xecc] ;  /* 0x000ecc00011a7983 */ /* 0x000ee80000300800 */
[----:B------:R-:W2:Y:S04]  /*664d0*/  LDL.LU R25, [R1+0xed8] ;  /* 0x000ed80001197983 */ /* 0x000ea80000300800 */
[----:B---3--:R-:W-:Y:S04]  /*664e0*/  STL.64 [R1+0x6be8], R26 ;  /* 0x006be81a01007387 */ /* 0x008fe80000100a00 */
[----:B--2---:R0:W-:Y:S04]  /*664f0*/  STL.64 [R1+0x6be0], R24 ;  /* 0x006be01801007387 */ /* 0x0041e80000100a00 */
[----:B0-----:R-:W2:Y:S04]  /*66500*/  LDL.LU R24, [R1+0x500] ;  /* 0x0005000001187983 */ /* 0x001ea80000300800 */
        /* <DEDUP_REMOVED lines=35> */
[----:B------:R-:W4:Y:S04]  /*66740*/  LDL.LU R18, [R1+0x4a8] ;  /* 0x0004a80001127983 */ /* 0x000f280000300800 */
[----:B------:R-:W4:Y:S04]  /*66750*/  LDL.LU R19, [R1+0x4ac] ;  /* 0x0004ac0001137983 */ /* 0x000f280000300800 */
[----:B---3--:R-:W-:Y:S04]  /*66760*/  STL.64 [R1+0x6bf8], R26 ;  /* 0x006bf81a01007387 */ /* 0x008fe80000100a00 */
[----:B------:R0:W-:Y:S04]  /*66770*/  STL.64 [R1+0x6bf0], R24 ;  /* 0x006bf01801007387 */ /* 0x0001e80000100a00 */
[----:B0-----:R-:W3:Y:S04]  /*66780*/  LDL.LU R24, [R1+0x4f0] ;  /* 0x0004f00001187983 */ /* 0x001ee80000300800 */
[----:B------:R-:W3:Y:S04]  /*66790*/  LDL.LU R25, [R1+0x4f4] ;  /* 0x0004f40001197983 */ /* 0x000ee80000300800 */
[----:B------:R-:W2:Y:S04]  /*667a0*/  LDL.LU R26, [R1+0x4f8] ;  /* 0x0004f800011a7983 */ /* 0x000ea80000300800 */
[----:B------:R-:W2:Y:S01]  /*667b0*/  LDL.LU R27, [R1+0x4fc] ;  /* 0x0004fc00011b7983 */ /* 0x000ea20000300800 */
[C---:B------:R-:W-:Y:S03]  /*667c0*/  HMMA.16816.F32 R4, R12.reuse, R8, R4 ;  /* 0x000000080c04723c */ /* 0x040fe60000001804 */
[----:B--2---:R-:W-:Y:S04]  /*667d0*/  STL.64 [R1+0x6c08], R26 ;  /* 0x006c081a01007387 */ /* 0x004fe80000100a00 */
[----:B---3--:R0:W-:Y:S04]  /*667e0*/  STL.64 [R1+0x6c00], R24 ;  /* 0x006c001801007387 */ /* 0x0081e80000100a00 */
        /* <DEDUP_REMOVED lines=26> */
[----:B------:R-:W2:Y:S01]  /*66990*/  LDL.LU.64 R20, [R1+0x6c50] ;  /* 0x006c500001147983 */ /* 0x000ea20000300a00 */
[----:B------:R-:W-:-:S02]  /*669a0*/  IMAD R28, R28, 0x100, R2 ;  /* 0x000001001c1c7824 */ /* 0x000fc400078e0202 */
[----:B------:R-:W-:Y:S02]  /*669b0*/  IMAD R29, R29, 0x100, R3 ;  /* 0x000001001d1d7824 */ /* 0x000fe400078e0203 */
[----:B--2---:R-:W-:Y:S02]  /*669c0*/  IMAD R22, R22, 0x100, R20 ;  /* 0x0000010016167824 */ /* 0x004fe400078e0214 */
[----:B------:R-:W-:Y:S01]  /*669d0*/  IMAD R23, R23, 0x100, R21 ;  /* 0x0000010017177824 */ /* 0x000fe200078e0215 */
[----:B------:R-:W2:Y:S04]  /*669e0*/  LDL.LU R20, [R1+0x6c4c] ;  /* 0x006c4c0001147983 */ /* 0x000ea80000300800 */
[----:B------:R-:W2:Y:S04]  /*669f0*/  LDL.LU R21, [R1+0x6c48] ;  /* 0x006c480001157983 */ /* 0x000ea80000300800 */
[----:B------:R-:W4:Y:S04]  /*66a00*/  LDL.LU R2, [R1+0x6c44] ;  /* 0x006c440001027983 */ /* 0x000f280000300800 */
[----:B------:R-:W4:Y:S02]  /*66a10*/  LDL.LU R3, [R1+0x6c40] ;  /* 0x006c400001037983 */ /* 0x000f240000300800 */
[----:B----4-:R-:W-:Y:S02]  /*66a20*/  HMMA.16816.F32 R12, R12, R2, R16 ;  /* 0x000000020c0c723c */ /* 0x010fe40000001810 */
[----:B------:R-:W2:Y:S04]  /*66a30*/  LDL.LU.64 R18, [R1+0x6c38] ;  /* 0x006c380001127983 */ /* 0x000ea80000300a00 */
[----:B------:R-:W2:-:S13]  /*66a40*/  LDL.LU.64 R16, [R1+0x6c30] ;  /* 0x006c300001107983 */ /* 0x000e9a0000300a00 */
[----:B------:R0:W-:Y:S04]  /*66a50*/  STL.64 [R1+0x290], R12 ;  /* 0x0002900c01007387 */ /* 0x0001e80000100a00 */
[----:B------:R1:W-:Y:S01]  /*66a60*/  STL.64 [R1+0x298], R14 ;  /* 0x0002980e01007387 */ /* 0x0003e20000100a00 */
[----:B0-----:R-:W-:Y:S02]  /*66a70*/  F2FP.F16.E5M2.UNPACK_B R12, R22 ;  /* 0x00000016ff0c723e */ /* 0x001fe400020004ff */
[----:B------:R-:W-:Y:S02]  /*66a80*/  F2FP.F16.E5M2.UNPACK_B R13, R23 ;  /* 0x00000017ff0d723e */ /* 0x000fe400020004ff */
[----:B-1----:R-:W-:Y:S02]  /*66a90*/  F2FP.F16.E5M2.UNPACK_B R14, R28 ;  /* 0x0000001cff0e723e */ /* 0x002fe400020004ff */
[----:B------:R-:W-:Y:S01]  /*66aa0*/  F2FP.F16.E5M2.UNPACK_B R15, R29 ;  /* 0x0000001dff0f723e */ /* 0x000fe200020004ff */
[----:B------:R-:W3:Y:S04]  /*66ab0*/  LDL.LU R22, [R1+0xebc] ;  /* 0x000ebc0001167983 */ /* 0x000ee80000300800 */
[----:B------:R-:W4:Y:S04]  /*66ac0*/  LDL.LU R23, [R1+0xec8] ;  /* 0x000ec80001177983 */ /* 0x000f280000300800 */
[----:B------:R-:W3:Y:S01]  /*66ad0*/  LDL.LU R28, [R1+0xec0] ;  /* 0x000ec000011c7983 */ /* 0x000ee20000300800 */
[----:B--2---:R-:W-:-:S15]  /*66ae0*/  HMMA.16816.F32 R16, R12, R20, R16 ;  /* 0x000000140c10723c */ /* 0x004fde0000001810 */
        /* <DEDUP_REMOVED lines=37> */
[----:B0-----:R-:W2:Y:S04]  /*66d40*/  LDL.LU R8, [R1+0x510] ;  /* 0x0005100001087983 */ /* 0x001ea80000300800 */
[----:B------:R-:W2:Y:S04]  /*66d50*/  LDL.LU R9, [R1+0x514] ;  /* 0x0005140001097983 */ /* 0x000ea80000300800 */
[----:B------:R-:W2:Y:S04]  /*66d60*/  LDL.LU R10, [R1+0x518] ;  /* 0x00051800010a7983 */ /* 0x000ea80000300800 */
[----:B------:R-:W2:Y:S01]  /*66d70*/  LDL.LU R11, [R1+0x51c] ;  /* 0x00051c00010b7983 */ /* 0x000ea20000300800 */
[----:B------:R-:W-:Y:S01]  /*66d80*/  IMAD R22, R22, 0x100, R28 ;  /* 0x0000010016167824 */ /* 0x000fe200078e021c */
[----:B--2---:R-:W-:Y:S01]  /*66d90*/  HMMA.16816.F32 R8, R12, R6, R8 ;  /* 0x000000060c08723c */ /* 0x004fe20000001808 */
[----:B----4-:R-:W-:-:S15]  /*66da0*/  IMAD R23, R24, 0x100, R23 ;  /* 0x0000010018177824 */ /* 0x010fde00078e0217 */
[----:B------:R-:W-:-:S03]  /*66db0*/  NOP ;  /* 0x0000000000007918 */ /* 0x000fc60000000000 */
[----:B------:R-:W-:Y:S04]  /*66dc0*/  STL.64 [R1+0x340], R8 ;  /* 0x0003400801007387 */ /* 0x000fe80000100a00 */
[----:B------:R3:W-:Y:S02]  /*66dd0*/  STL.64 [R1+0x348], R10 ;  /* 0x0003480a01007387 */ /* 0x0007e40000100a00 */
[----:B---3--:R-:W-:Y:S02]  /*66de0*/  HMMA.16816.F32 R8, R12, R4, R16 ;  /* 0x000000040c08723c */ /* 0x008fe40000001810 */
[----:B------:R-:W-:Y:S04]  /*66df0*/  STL.64 [R1+0x6b88], R6 ;  /* 0x006b880601007387 */ /* 0x000fe80000100a00 */
[----:B------:R0:W-:-:S13]  /*66e00*/  STL.64 [R1+0x6b80], R4 ;  /* 0x006b800401007387 */ /* 0x0001da0000100a00 */
[----:B------:R-:W-:Y:S04]  /*66e10*/  STL.64 [R1+0x370], R8 ;  /* 0x0003700801007387 */ /* 0x000fe80000100a00 */
[----:B------:R-:W-:Y:S04]  /*66e20*/  STL.64 [R1+0x378], R10 ;  /* 0x0003780a01007387 */ /* 0x000fe80000100a00 */
[----:B------:R-:W-:Y:S04]  /*66e30*/  STL.64 [R1+0x6bd8], R22 ;  /* 0x006bd81601007387 */ /* 0x000fe80000100a00 */
[----:B------:R-:W-:Y:S04]  /*66e40*/  STL.64 [R1+0x6bd0], R20 ;  /* 0x006bd01401007387 */ /* 0x000fe80000100a00 */
        /* <DEDUP_REMOVED lines=8> */
[----:B------:R-:W3:Y:S04]  /*66ed0*/  LDL.LU R6, [R1+0x588] ;  /* 0x0005880001067983 */ /* 0x000ee80000300800 */
[----:B------:R-:W3:Y:S01]  /*66ee0*/  LDL.LU R7, [R1+0x58c] ;  /* 0x00058c0001077983 */ /* 0x000ee20000300800 */
[----:B------:R-:W-:-:S03]  /*66ef0*/  IMAD R29, R0, 0x100, R25 ;  /* 0x00000100001d7824 */ /* 0x000fc600078e0219 */
[----:B---3--:R-:W-:Y:S04]  /*66f00*/  STL.64 [R1+0x6bb8], R6 ;  /* 0x006bb80601007387 */ /* 0x008fe80000100a00 */
[----:B--2---:R0:W-:Y:S04]  /*66f10*/  STL.64 [R1+0x6bb0], R4 ;  /* 0x006bb00401007387 */ /* 0x0041e80000100a00 */
[----:B------:R-:W2:Y:S04]  /*66f20*/  LDL.LU R8, [R1+0x570] ;  /* 0x0005700001087983 */ /* 0x000ea80000300800 */
[----:B------:R-:W2:Y:S04]  /*66f30*/  LDL.LU R9, [R1+0x574] ;  /* 0x0005740001097983 */ /* 0x000ea80000300800 */
[----:B------:R-:W2:Y:S04]  /*66f40*/  LDL.LU R10, [R1+0x578] ;  /* 0x00057800010a7983 */ /* 0x000ea80000300800 */
[----:B------:R-:W2:Y:S04]  /*66f50*/  LDL.LU R11, [R1+0x57c] ;  /* 0x00057c00010b7983 */ /* 0x000ea80000300800 */
[----:B------:R-:W3:Y:S04]  /*66f60*/  LDL.LU R20, [R1+0x520] ;  /* 0x0005200001147983 */ /* 0x000ee80000300800 */
[----:B------:R-:W3:Y:S04]  /*66f70*/  LDL.LU R21, [R1+0x524] ;  /* 0x0005240001157983 */ /* 0x000ee80000300800 */
[----:B------:R-:W3:Y:S04]  /*66f80*/  LDL.LU R22, [R1+0x528] ;  /* 0x0005280001167983 */ /* 0x000ee80000300800 */
[----:B------:R-:W3:Y:S04]  /*66f90*/  LDL.LU R23, [R1+0x52c] ;  /* 0x00052c0001177983 */ /* 0x000ee80000300800 */
[----:B0-----:R-:W4:Y:S04]  /*66fa0*/  LDL.LU R4, [R1+0x550] ;  /* 0x0005500001047983 */ /* 0x001f280000300800 */
[----:B------:R-:W4:Y:S04]  /*66fb0*/  LDL.LU R5, [R1+0x554] ;  /* 0x0005540001057983 */ /* 0x000f280000300800 */
[----:B------:R-:W4:Y:S04]  /*66fc0*/  LDL.LU R6, [R1+0x558] ;  /* 0x0005580001067983 */ /* 0x000f280000300800 */
[----:B------:R-:W4:Y:S04]  /*66fd0*/  LDL.LU R7, [R1+0x55c] ;  /* 0x00055c0001077983 */ /* 0x000f280000300800 */
[----:B------:R-:W2:Y:S04]  /*66fe0*/  LDL.LU R16, [R1+0x540] ;  /* 0x0005400001107983 */ /* 0x000ea80000300800 */
[----:B------:R-:W2:Y:S04]  /*66ff0*/  LDL.LU R17, [R1+0x544] ;  /* 0x0005440001117983 */ /* 0x000ea80000300800 */
[----:B------:R-:W2:Y:S04]  /*67000*/  LDL.LU R18, [R1+0x548] ;  /* 0x0005480001127983 */ /* 0x000ea80000300800 */
[----:B------:R-:W2:Y:S04]  /*67010*/  LDL.LU R19, [R1+0x54c] ;  /* 0x00054c0001137983 */ /* 0x000ea80000300800 */
[----:B------:R-:W2:Y:S04]  /*67020*/  LDL.LU R0, [R1+0xef4] ;  /* 0x000ef40001007983 */ /* 0x000ea80000300800 */
[----:B--2---:R0:W-:Y:S04]  /*67030*/  STL [R1+0x6b50], R0 ;  /* 0x006b500001007387 */ /* 0x0041e80000100800 */
[----:B0-----:R-:W2:Y:S04]  /*67040*/  LDL.LU R0, [R1+0xef0] ;  /* 0x000ef00001007983 */ /* 0x001ea80000300800 */
[----:B--2---:R0:W-:Y:S04]  /*67050*/  STL [R1+0x6b54], R0 ;  /* 0x006b540001007387 */ /* 0x0041e80000100800 */
[----:B0-----:R-:W2:Y:S01]  /*67060*/  LDL.LU R0, [R1+0xee8] ;  /* 0x000ee80001007983 */ /* 0x001ea20000300800 */
[----:B------:R-:W-:-:S03]  /*67070*/  IMAD R28, R26, 0x100, R27 ;  /* 0x000001001a1c7824 */ /* 0x000fc600078e021b */
[----:B--2---:R0:W-:Y:S04]  /*67080*/  STL [R1+0x6b58], R0 ;  /* 0x006b580001007387 */ /* 0x0041e80000100800 */
[----:B0-----:R-:W2:Y:S04]  /*67090*/  LDL.LU R0, [R1+0xee0] ;  /* 0x000ee00001007983 */ /* 0x001ea80000300800 */
        /* <DEDUP_REMOVED lines=9> */
[----:B------:R-:W2:Y:S01]  /*67130*/  LDL.LU R27, [R1+0x5dc] ;  /* 0x0005dc00011b7983 */ /* 0x000ea20000300800 */
[----:B---3--:R-:W-:Y:S03]  /*67140*/  HMMA.16816.F32 R12, R12, R2, R20 ;  /* 0x000000020c0c723c */ /* 0x008fe60000001814 */
[----:B--2---:R-:W-:Y:S04]  /*67150*/  STL.64 [R1+0x6b78], R26 ;  /* 0x006b781a01007387 */ /* 0x004fe80000100a00 */
[----:B------:R0:W-:Y:S04]  /*67160*/  STL.64 [R1+0x6b70], R24 ;  /* 0x006b701801007387 */ /* 0x0001e80000100a00 */
[----:B0-----:R-:W2:Y:S04]  /*67170*/  LDL.LU R24, [R1+0x5b0] ;  /* 0x0005b00001187983 */ /* 0x001ea80000300800 */
[----:B------:R-:W2:Y:S04]  /*67180*/  LDL.LU R25, [R1+0x5b4] ;  /* 0x0005b40001197983 */ /* 0x000ea80000300800 */
[----:B------:R-:W2:Y:S04]  /*67190*/  LDL.LU R26, [R1+0x5b8] ;  /* 0x0005b800011a7983 */ /* 0x000ea80000300800 */
[----:B------:R-:W2:Y:S04]  /*671a0*/  LDL.LU R27, [R1+0x5bc] ;  /* 0x0005bc00011b7983 */ /* 0x000ea80000300800 */
[----:B------:R-:W3:Y:S04]  /*671b0*/  LDL.LU.64 R22, [R1+0x6bd8] ;  /* 0x006bd80001167983 */ /* 0x000ee80000300a00 */
[----:B------:R-:W2:Y:S04]  /*671c0*/  LDL.LU.64 R20, [R1+0x6bd0] ;  /* 0x006bd00001147983 */ /* 0x000ea80000300a00 */
[----:B------:R-:W-:Y:S04]  /*671d0*/  STL.64 [R1+0x360], R12 ;  /* 0x0003600c01007387 */ /* 0x000fe80000100a00 */
[----:B------:R0:W-:Y:S02]  /*671e0*/  STL.64 [R1+0x368], R14 ;  /* 0x0003680e01007387 */ /* 0x0001e40000100a00 */
[----:B0-----:R-:W-:-:S02]  /*671f0*/  F2FP.F16.E5M2.UNPACK_B R14, R28 ;  /* 0x0000001cff0e723e */ /* 0x001fc400020004ff */
[----:B------:R-:W-:Y:S02]  /*67200*/  F2FP.F16.E5M2.UNPACK_B R15, R29 ;  /* 0x0000001dff0f723e */ /* 0x000fe400020004ff */
[----:B---3--:R-:W-:Y:S02]  /*67210*/  F2FP.F16.E5M2.UNPACK_B R12, R22 ;  /* 0x00000016ff0c723e */ /* 0x008fe400020004ff */
[----:B------:R-:W-:Y:S01]  /*67220*/  F2FP.F16.E5M2.UNPACK_B R13, R23 ;  /* 0x00000017ff0d723e */ /* 0x000fe200020004ff */
[----:B------:R-:W3:Y:S04]  /*67230*/  LDL.LU R22, [R1+0xedc] ;  /* 0x000edc0001167983 */ /* 0x000ee80000300800 */
        /* <DEDUP_REMOVED lines=8> */
[----:B------:R-:W2:Y:S01]  /*672c0*/  LDL.LU.64 R16, [R1+0x6bc0] ;  /* 0x006bc00001107983 */ /* 0x000ea20000300a00 */
[C---:B----4-:R-:W-:Y:S08]  /*672d0*/  HMMA.16816.F32 R4, R12.reuse, R18, R4 ;  /* 0x000000120c04723c */ /* 0x050ff00000001804 */
[C---:B--2---:R-:W-:Y:S11]  /*672e0*/  HMMA.16816.F32 R8, R12.reuse, R16, R8 ;  /* 0x000000100c08723c */ /* 0x044ff60000001808 */
[----:B------:R-:W-:Y:S04]  /*672f0*/  STL.64 [R1+0x3e0], R4 ;  /* 0x0003e00401007387 */ /* 0x000fe80000100a00 */
[----:B------:R0:W-:Y:S04]  /*67300*/  STL.64 [R1+0x3e8], R6 ;  /* 0x0003e80601007387 */ /* 0x0001e80000100a00 */
[----:B0-----:R-:W2:Y:S04]  /*67310*/  LDL.LU.64 R6, [R1+0x6bb8] ;  /* 0x006bb80001067983 */ /* 0x001ea80000300a00 */
[----:B------:R-:W2:Y:S04]  /*67320*/  LDL.LU.64 R4, [R1+0x6bb0] ;  /* 0x006bb00001047983 */ /* 0x000ea80000300a00 */
[----:B------:R-:W-:Y:S04]  /*67330*/  STL.64 [R1+0x3f0], R8 ;  /* 0x0003f00801007387 */ /* 0x000fe80000100a00 */
[----:B------:R0:W-:Y:S04]  /*67340*/  STL.64 [R1+0x3f8], R10 ;  /* 0x0003f80a01007387 */ /* 0x0001e80000100a00 */
[----:B0-----:R-:W2:Y:S04]  /*67350*/  LDL.LU.64 R10, [R1+0x6ba8] ;  /* 0x006ba800010a7983 */ /* 0x001ea80000300a00 */
[----:B------:R-:W4:Y:S01]  /*67360*/  LDL.LU.64 R8, [R1+0x6ba0] ;  /* 0x006ba00001087983 */ /* 0x000f220000300a00 */
        /* <DEDUP_REMOVED lines=23> */
[----:B------:R-:W4:Y:S01]  /*674e0*/  LDL.LU.64 R24, [R1+0x6b70] ;  /* 0x006b700001187983 */ /* 0x000f220000300a00 */
[----:B---3--:R-:W-:Y:S01]  /*674f0*/  IMAD R22, R22, 0x100, R0 ;  /* 0x0000010016167824 */ /* 0x008fe200078e0200 */
[----:B----4-:R-:W-:-:S15]  /*67500*/  HMMA.16816.F32 R24, R12, R4, R24 ;  /* 0x000000040c18723c */ /* 0x010fde0000001818 */
        /* <DEDUP_REMOVED lines=11> */
[----:B------:R-:W4:Y:S02]  /*675c0*/  LDL.LU R0, [R1+0x6b58] ;  /* 0x006b580001007983 */ /* 0x000f240000300800 */
[----:B----4-:R-:W-:-:S02]  /*675d0*/  IMAD R23, R23, 0x100, R0 ;  /* 0x0000010017177824 */ /* 0x010fc400078e0200 */
[----:B------:R-:W4:Y:S01]  /*675e0*/  LDL.LU R0, [R1+0x6b54] ;  /* 0x006b540001007983 */ /* 0x000f220000300800 */
[----:B---3--:R-:W-:Y:S01]  /*675f0*/  HMMA.16816.F32 R4, R12, R2, R4 ;  /* 0x000000020c04723c */ /* 0x008fe20000001804 */
[----:B----4-:R-:W-:Y:S02]  /*67600*/  IMAD R28, R28, 0x100, R0 ;  /* 0x000001001c1c7824 */ /* 0x010fe400078e0200 */
[----:B------:R-:W3:Y:S01]  /*67610*/  LDL.LU R0, [R1+0x6b50] ;  /* 0x006b500001007983 */ /* 0x000ee20000300800 */
[----:B------:R-:W-:Y:S02]  /*67620*/  F2FP.F16.E5M2.UNPACK_B R12, R22 ;  /* 0x00000016ff0c723e */ /* 0x000fe400020004ff */
[----:B------:R-:W-:Y:S02]  /*67630*/  F2FP.F16.E5M2.UNPACK_B R13, R23 ;  /* 0x00000017ff0d723e */ /* 0x000fe400020004ff */
[----:B------:R-:W-:Y:S01]  /*67640*/  F2FP.F16.E5M2.UNPACK_B R14, R28 ;  /* 0x0000001cff0e723e */ /* 0x000fe200020004ff */
[----:B------:R-:W-:Y:S04]  /*67650*/  STL [R1+0x6af4], R2 ;  /* 0x006af40201007387 */ /* 0x000fe80000100800 */
[----:B------:R-:W-:Y:S06]  /*67660*/  STL [R1+0x6af0], R3 ;  /* 0x006af00301007387 */ /* 0x000fec0000100800 */
[----:B------:R-:W-:Y:S04]  /*67670*/  STL.64 [R1+0x430], R4 ;  /* 0x0004300401007387 */ /* 0x000fe80000100a00 */
[----:B------:R0:W-:Y:S04]  /*67680*/  STL.64 [R1+0x438], R6 ;  /* 0x0004380601007387 */ /* 0x0001e80000100a00 */
[----:B------:R-:W-:Y:S04]  /*67690*/  STL [R1+0x6afc], R20 ;  /* 0x006afc1401007387 */ /* 0x000fe80000100800 */
[----:B------:R-:W-:Y:S01]  /*676a0*/  STL [R1+0x6af8], R21 ;  /* 0x006af81501007387 */ /* 0x000fe20000100800 */
[----:B---3--:R-:W-:-:S05]  /*676b0*/  IMAD R29, R0, 0x100, R29 ;  /* 0x00000100001d7824 */ /* 0x008fca00078e021d */
[----:B------:R-:W-:-:S07]  /*676c0*/  F2FP.F16.E5M2.UNPACK_B R15, R29 ;  /* 0x0000001dff0f723e */ /* 0x000fce00020004ff */
[----:B0-----:R-:W-:-:S15]  /*676d0*/  HMMA.16816.F32 R4, R12, R20, R8 ;  /* 0x000000140c04723c */ /* 0x001fde0000001808 */
[----:B------:R-:W-:-:S04]  /*676e0*/  NOP ;  /* 0x0000000000007918 */ /* 0x000fc80000000000 */
[----:B------:R-:W-:Y:S04]  /*676f0*/  STL.64 [R1+0x450], R4 ;  /* 0x0004500401007387 */ /* 0x000fe80000100a00 */
[----:B------:R2:W-:Y:S02]  /*67700*/  STL.64 [R1+0x458], R6 ;  /* 0x0004580601007387 */ /* 0x0005e40000100a00 */
[----:B--2---:R-:W-:Y:S02]  /*67710*/  HMMA.16816.F32 R4, R12, R18, R24 ;  /* 0x000000120c04723c */ /* 0x004fe40000001818 */
[----:B------:R-:W2:Y:S04]  /*67720*/  LDL.LU R27, [R1+0xf34] ;  /* 0x000f3400011b7983 */ /* 0x000ea80000300800 */
[----:B------:R-:W2:-:S13]  /*67730*/  LDL.LU R26, [R1+0xf30] ;  /* 0x000f3000011a7983 */ /* 0x000e9a0000300800 */
[----:B------:R-:W-:Y:S04]  /*67740*/  STL.64 [R1+0x460], R4 ;  /* 0x0004600401007387 */ /* 0x000fe80000100a00 */
[----:B------:R-:W-:Y:S04]  /*67750*/  STL.64 [R1+0x468], R6 ;  /* 0x0004680601007387 */ /* 0x000fe80000100a00 */
[----:B------:R-:W3:Y:S04]  /*67760*/  LDL.LU R25, [R1+0xf3c] ;  /* 0x000f3c0001197983 */ /* 0x000ee80000300800 */
[----:B--2---:R-:W-:Y:S04]  /*67770*/  STL.64 [R1+0x6a98], R26 ;  /* 0x006a981a01007387 */ /* 0x004fe80000100a00 */
[----:B---3--:R0:W-:Y:S04]  /*67780*/  STL [R1+0x6a90], R25 ;  /* 0x006a901901007387 */ /* 0x0081e80000100800 */
[----:B------:R-:W2:Y:S04]  /*67790*/  LDL.LU R24, [R1+0x6a0] ;  /* 0x0006a00001187983 */ /* 0x000ea80000300800 */
[----:B0-----:R-:W2:Y:S04]  /*677a0*/  LDL.LU R25, [R1+0x6a4] ;  /* 0x0006a40001197983 */ /* 0x001ea80000300800 */
[----:B------:R-:W3:Y:S04]  /*677b0*/  LDL.LU R26, [R1+0x6a8] ;  /* 0x0006a800011a7983 */ /* 0x000ee80000300800 */
[----:B------:R-:W3:Y:S04]  /*677c0*/  LDL.LU R27, [R1+0x6ac] ;  /* 0x0006ac00011b7983 */ /* 0x000ee80000300800 */
[----:B---3--:R-:W-:Y:S04]  /*677d0*/  STL.64 [R1+0x6aa8], R26 ;  /* 0x006aa81a01007387 */ /* 0x008fe80000100a00 */
[----:B--2---:R0:W-:Y:S04]  /*677e0*/  STL.64 [R1+0x6aa0], R24 ;  /* 0x006aa01801007387 */ /* 0x0041e80000100a00 */
[----:B0-----:R-:W2:Y:S04]  /*677f0*/  LDL.LU R24, [R1+0x690] ;  /* 0x0006900001187983 */ /* 0x001ea80000300800 */
[----:B------:R-:W2:Y:S04]  /*67800*/  LDL.LU R25, [R1+0x694] ;  /* 0x0006940001197983 */ /* 0x000ea80000300800 */
[----:B------:R-:W3:Y:S04]  /*67810*/  LDL.LU R26, [R1+0x698] ;  /* 0x00069800011a7983 */ /* 0x000ee80000300800 */
[----:B------:R-:W3:Y:S04]  /*67820*/  LDL.LU R27, [R1+0x69c] ;  /* 0x00069c00011b7983 */ /* 0x000ee80000300800 */
[----:B------:R-:W4:Y:S04]  /*67830*/  LDL.LU R20, [R1+0xf00] ;  /* 0x000f000001147983 */ /* 0x000f280000300800 */
[----:B------:R-:W2:Y:S04]  /*67840*/  LDL.LU R22, [R1+0xefc] ;  /* 0x000efc0001167983 */ /* 0x000ea80000300800 */
[----:B------:R-:W4:Y:S04]  /*67850*/  LDL.LU R21, [R1+0xf08] ;  /* 0x000f080001157983 */ /* 0x000f280000300800 */
        /* <DEDUP_REMOVED lines=12> */
[----:B------:R-:W4:Y:S04]  /*67920*/  LDL.LU R23, [R1+0x63c] ;  /* 0x00063c0001177983 */ /* 0x000f280000300800 */
[----:B----4-:R-:W-:Y:S04]  /*67930*/  STL.64 [R1+0x6b38], R22 ;  /* 0x006b381601007387 */ /* 0x010fe80000100a00 */
[----:B--2---:R0:W-:Y:S04]  /*67940*/  STL.64 [R1+0x6b30], R20 ;  /* 0x006b301401007387 */ /* 0x0041e80000100a00 */
[----:B------:R-:W2:Y:S04]  /*67950*/  LDL.LU R4, [R1+0x620] ;  /* 0x0006200001047983 */ /* 0x000ea80000300800 */
[----:B------:R-:W2:Y:S04]  /*67960*/  LDL.LU R5, [R1+0x624] ;  /* 0x0006240001057983 */ /* 0x000ea80000300800 */
[----:B------:R-:W2:Y:S04]  /*67970*/  LDL.LU R6, [R1+0x628] ;  /* 0x0006280001067983 */ /* 0x000ea80000300800 */
[----:B------:R-:W2:Y:S04]  /*67980*/  LDL.LU R7, [R1+0x62c] ;  /* 0x00062c0001077983 */ /* 0x000ea80000300800 */
[----:B------:R-:W4:Y:S04]  /*67990*/  LDL.LU R8, [R1+0x600] ;  /* 0x0006000001087983 */ /* 0x000f280000300800 */
[----:B------:R-:W4:Y:S04]  /*679a0*/  LDL.LU R9, [R1+0x604] ;  /* 0x0006040001097983 */ /* 0x000f280000300800 */
[----:B------:R-:W4:Y:S04]  /*679b0*/  LDL.LU R10, [R1+0x608] ;  /* 0x00060800010a7983 */ /* 0x000f280000300800 */
[----:B------:R-:W4:Y:S04]  /*679c0*/  LDL.LU R11, [R1+0x60c] ;  /* 0x00060c00010b7983 */ /* 0x000f280000300800 */
        /* <DEDUP_REMOVED lines=8> */
[----:B---3--:R-:W-:Y:S04]  /*67a50*/  STL.64 [R1+0x6ab8], R26 ;  /* 0x006ab81a01007387 */ /* 0x008fe80000100a00 */
[----:B------:R0:W-:Y:S04]  /*67a60*/  STL.64 [R1+0x6ab0], R24 ;  /* 0x006ab01801007387 */ /* 0x0001e80000100a00 */
[----:B0-----:R-:W3:Y:S04]  /*67a70*/  LDL.LU R24, [R1+0x680] ;  /* 0x0006800001187983 */ /* 0x001ee80000300800 */
[----:B------:R-:W3:Y:S04]  /*67a80*/  LDL.LU R25, [R1+0x684] ;  /* 0x0006840001197983 */ /* 0x000ee80000300800 */
[----:B------:R-:W2:Y:S04]  /*67a90*/  LDL.LU R26, [R1+0x688] ;  /* 0x00068800011a7983 */ /* 0x000ea80000300800 */
[----:B------:R-:W2:Y:S04]  /*67aa0*/  LDL.LU R27, [R1+0x68c] ;  /* 0x00068c00011b7983 */ /* 0x000ea80000300800 */
[----:B--2---:R-:W-:Y:S04]  /*67ab0*/  STL.64 [R1+0x6ac8], R26 ;  /* 0x006ac81a01007387 */ /* 0x004fe80000100a00 */
[----:B---3--:R0:W-:Y:S04]  /*67ac0*/  STL.64 [R1+0x6ac0], R24 ;  /* 0x006ac01801007387 */ /* 0x0081e80000100a00 */
[----:B0-----:R-:W2:Y:S04]  /*67ad0*/  LDL.LU R24, [R1+0x670] ;  /* 0x0006700001187983 */ /* 0x001ea80000300800 */
[----:B------:R-:W2:Y:S04]  /*67ae0*/  LDL.LU R25, [R1+0x674] ;  /* 0x0006740001197983 */ /* 0x000ea80000300800 */
[----:B------:R-:W3:Y:S04]  /*67af0*/  LDL.LU R26, [R1+0x678] ;  /* 0x00067800011a7983 */ /* 0x000ee80000300800 */
[----:B------:R-:W3:Y:S01]  /*67b00*/  LDL.LU R27, [R1+0x67c] ;  /* 0x00067c00011b7983 */ /* 0x000ee20000300800 */
[C---:B----4-:R-:W-:Y:S03]  /*67b10*/  HMMA.16816.F32 R8, R12.reuse, R16, R8 ;  /* 0x000000100c08723c */ /* 0x050fe60000001808 */
[----:B---3--:R-:W-:Y:S04]  /*67b20*/  STL.64 [R1+0x6ad8], R26 ;  /* 0x006ad81a01007387 */ /* 0x008fe80000100a00 */
        /* <DEDUP_REMOVED lines=92> */
[----:B------:R-:W3:Y:S04]  /*680f0*/  LDL.LU R25, [R1+0x6a90] ;  /* 0x006a900001197983 */ /* 0x000ee80000300800 */
[----:B------:R-:W-:Y:S04]  /*68100*/  STL.64 [R1+0x6a50], R10 ;  /* 0x006a500a01007387 */ /* 0x000fe80000100a00 */
[----:B------:R0:W-:Y:S04]  /*68110*/  STL.64 [R1+0x6a48], R8 ;  /* 0x006a480801007387 */ /* 0x0001e80000100a00 */
[----:B0-----:R-:W2:Y:S04]  /*68120*/  LDL.LU R8, [R1+0x6b0] ;  /* 0x0006b00001087983 */ /* 0x001ea80000300800 */
[----:B------:R-:W2:Y:S04]  /*68130*/  LDL.LU R9, [R1+0x6b4] ;  /* 0x0006b40001097983 */ /* 0x000ea80000300800 */
[----:B------:R-:W2:Y:S04]  /*68140*/  LDL.LU R10, [R1+0x6b8] ;  /* 0x0006b800010a7983 */ /* 0x000ea80000300800 */
[----:B------:R-:W2:Y:S02]  /*68150*/  LDL.LU R11, [R1+0x6bc] ;  /* 0x0006bc00010b7983 */ /* 0x000ea40000300800 */
[----:B--2---:R-:W-:Y:S01]  /*68160*/  HMMA.16816.F32 R8, R12, R6, R8 ;  /* 0x000000060c08723c */ /* 0x004fe20000001808 */
[----:B------:R-:W-:-:S15]  /*68170*/  IMAD R22, R26, 0x100, R27 ;  /* 0x000001001a167824 */ /* 0x000fde00078e021b */
[----:B------:R-:W-:-:S03]  /*68180*/  NOP ;  /* 0x0000000000007918 */ /* 0x000fc60000000000 */
[----:B------:R-:W-:Y:S04]  /*68190*/  STL.64 [R1+0x520], R8 ;  /* 0x0005200801007387 */ /* 0x000fe80000100a00 */
[----:B------:R4:W-:Y:S02]  /*681a0*/  STL.64 [R1+0x528], R10 ;  /* 0x0005280a01007387 */ /* 0x0009e40000100a00 */
[----:B----4-:R-:W-:Y:S01]  /*681b0*/  HMMA.16816.F32 R8, R12, R4, R16 ;  /* 0x000000040c08723c */ /* 0x010fe20000001810 */
[----:B---3--:R-:W-:Y:S01]  /*681c0*/  IMAD R23, R0, 0x100, R25 ;  /* 0x0000010000177824 */ /* 0x008fe200078e0219 */
[----:B------:R-:W-:Y:S04]  /*681d0*/  STL.64 [R1+0x6a40], R6 ;  /* 0x006a400601007387 */ /* 0x000fe80000100a00 */
[----:B------:R-:W-:-:S13]  /*681e0*/  STL.64 [R1+0x6a38], R4 ;  /* 0x006a380401007387 */ /* 0x000fda0000100a00 */
[----:B------:R0:W-:Y:S04]  /*681f0*/  STL.64 [R1+0x540], R8 ;  /* 0x0005400801007387 */ /* 0x0001e80000100a00 */
[----:B------:R1:W-:Y:S04]  /*68200*/  STL.64 [R1+0x548], R10 ;  /* 0x0005480a01007387 */ /* 0x0003e80000100a00 */
[----:B------:R-:W-:Y:S04]  /*68210*/  STL.64 [R1+0x6a80], R22 ;  /* 0x006a801601007387 */ /* 0x000fe80000100a00 */
[----:B------:R2:W-:Y:S04]  /*68220*/  STL.64 [R1+0x6a78], R20 ;  /* 0x006a781401007387 */ /* 0x0005e80000100a00 */
[----:B------:R-:W3:Y:S04]  /*68230*/  LDL.LU R24, [R1+0x740] ;  /* 0x0007400001187983 */ /* 0x000ee80000300800 */
[----:B---3--:R-:W-:Y:S04]  /*68240*/  STL [R1+0x6a0c], R24 ;  /* 0x006a0c1801007387 */ /* 0x008fe80000100800 */
[----:B------:R-:W3:Y:S04]  /*68250*/  LDL.LU R25, [R1+0x744] ;  /* 0x0007440001197983 */ /* 0x000ee80000300800 */
[----:B---3--:R-:W-:Y:S04]  /*68260*/  STL [R1+0x6a10], R25 ;  /* 0x006a101901007387 */ /* 0x008fe80000100800 */
[----:B------:R-:W3:Y:S04]  /*68270*/  LDL.LU R26, [R1+0x748] ;  /* 0x00074800011a7983 */ /* 0x000ee80000300800 */
[----:B---3--:R-:W-:Y:S04]  /*68280*/  STL [R1+0x6a14], R26 ;  /* 0x006a141a01007387 */ /* 0x008fe80000100800 */
[----:B------:R-:W3:Y:S04]  /*68290*/  LDL.LU R27, [R1+0x74c] ;  /* 0x00074c00011b7983 */ /* 0x000ee80000300800 */
[----:B0-----:R-:W4:Y:S04]  /*682a0*/  LDL.LU R8, [R1+0x700] ;  /* 0x0007000001087983 */ /* 0x001f280000300800 */
[----:B------:R-:W4:Y:S04]  /*682b0*/  LDL.LU R9, [R1+0x704] ;  /* 0x0007040001097983 */ /* 0x000f280000300800 */
[----:B-1----:R-:W3:Y:S04]  /*682c0*/  LDL.LU R10, [R1+0x708] ;  /* 0x00070800010a7983 */ /* 0x002ee80000300800 */
[----:B------:R-:W3:Y:S04]  /*682d0*/  LDL.LU R11, [R1+0x70c] ;  /* 0x00070c00010b7983 */ /* 0x000ee80000300800 */
[----:B--2---:R-:W2:Y:S04]  /*682e0*/  LDL.LU R20, [R1+0x6c0] ;  /* 0x0006c00001147983 */ /* 0x004ea80000300800 */
        /* <DEDUP_REMOVED lines=8> */
[----:B----4-:R0:W-:Y:S04]  /*68370*/  STL.64 [R1+0x6a58], R8 ;  /* 0x006a580801007387 */ /* 0x0101e80000100a00 */
[----:B0-----:R-:W3:Y:S04]  /*68380*/  LDL.LU R8, [R1+0x6f0] ;  /* 0x0006f00001087983 */ /* 0x001ee80000300800 */
[----:B------:R-:W3:Y:S04]  /*68390*/  LDL.LU R9, [R1+0x6f4] ;  /* 0x0006f40001097983 */ /* 0x000ee80000300800 */
[----:B------:R-:W3:Y:S04]  /*683a0*/  LDL.LU R10, [R1+0x6f8] ;  /* 0x0006f800010a7983 */ /* 0x000ee80000300800 */
[----:B------:R-:W3:Y:S04]  /*683b0*/  LDL.LU R11, [R1+0x6fc] ;  /* 0x0006fc00010b7983 */ /* 0x000ee80000300800 */
[----:B------:R-:W4:Y:S04]  /*683c0*/  LDL.LU R16, [R1+0x6e0] ;  /* 0x0006e00001107983 */ /* 0x000f280000300800 */
        /* <DEDUP_REMOVED lines=8> */
[----:B------:R-:W3:Y:S04]  /*68450*/  LDL.LU R25, [R1+0xf5c] ;  /* 0x000f5c0001197983 */ /* 0x000ee80000300800 */
[----:B------:R-:W3:Y:S04]  /*68460*/  LDL.LU R24, [R1+0xf64] ;  /* 0x000f640001187983 */ /* 0x000ee80000300800 */
[----:B--2---:R-:W-:Y:S04]  /*68470*/  STL.64 [R1+0x6a20], R26 ;  /* 0x006a201a01007387 */ /* 0x004fe80000100a00 */
[----:B---3--:R0:W-:Y:S04]  /*68480*/  STL.64 [R1+0x6a18], R24 ;  /* 0x006a181801007387 */ /* 0x0081e80000100a00 */
[----:B0-----:R-:W2:Y:S04]  /*68490*/  LDL.LU R24, [R1+0x750] ;  /* 0x0007500001187983 */ /* 0x001ea80000300800 */
[----:B------:R-:W2:Y:S04]  /*684a0*/  LDL.LU R25, [R1+0x754] ;  /* 0x0007540001197983 */ /* 0x000ea80000300800 */
[----:B------:R-:W3:Y:S04]  /*684b0*/  LDL.LU R26, [R1+0x758] ;  /* 0x00075800011a7983 */ /* 0x000ee80000300800 */
[----:B------:R-:W3:Y:S01]  /*684c0*/  LDL.LU R27, [R1+0x75c] ;  /* 0x00075c00011b7983 */ /* 0x000ee20000300800 */
[----:B------:R-:W-:-:S02]  /*684d0*/  IMAD R28, R28, 0x100, R2 ;  /* 0x000001001c1c7824 */ /* 0x000fc400078e0202 */
[----:B------:R-:W-:Y:S01]  /*684e0*/  IMAD R29, R29, 0x100, R3 ;  /* 0x000001001d1d7824 */ /* 0x000fe200078e0203 */
[----:B---3--:R-:W-:Y:S04]  /*684f0*/  STL.64 [R1+0x6a30], R26 ;  /* 0x006a301a01007387 */ /* 0x008fe80000100a00 */
[----:B--2---:R0:W-:Y:S04]  /*68500*/  STL.64 [R1+0x6a28], R24 ;  /* 0x006a281801007387 */ /* 0x0041e80000100a00 */
[----:B0-----:R-:W2:Y:S04]  /*68510*/  LDL.LU R24, [R1+0x730] ;  /* 0x0007300001187983 */ /* 0x001ea80000300800 */
[----:B------:R-:W2:Y:S04]  /*68520*/  LDL.LU R25, [R1+0x734] ;  /* 0x0007340001197983 */ /* 0x000ea80000300800 */
[----:B------:R-:W2:Y:S04]  /*68530*/  LDL.LU R26, [R1+0x738] ;  /* 0x00073800011a7983 */ /* 0x000ea80000300800 */
[----:B------:R-:W2:Y:S04]  /*68540*/  LDL.LU R27, [R1+0x73c] ;  /* 0x00073c00011b7983 */ /* 0x000ea80000300800 */
[----:B------:R-:W3:Y:S04]  /*68550*/  LDL.LU R0, [R1+0xf6c] ;  /* 0x000f6c0001007983 */ /* 0x000ee80000300800 */
[----:B------:R-:W2:Y:S04]  /*68560*/  LDL.LU R2, [R1+0x6a8c] ;  /* 0x006a8c0001027983 */ /* 0x000ea80000300800 */
[----:B------:R-:W2:Y:S02]  /*68570*/  LDL.LU R3, [R1+0x6a88] ;  /* 0x006a880001037983 */ /* 0x000ea40000300800 */
[----:B--2---:R-:W-:Y:S02]  /*68580*/  HMMA.16816.F32 R12, R12, R2, R20 ;  /* 0x000000020c0c723c */ /* 0x004fe40000001814 */
[----:B------:R-:W2:Y:S04]  /*68590*/  LDL.LU.64 R22, [R1+0x6a80] ;  /* 0x006a800001167983 */ /* 0x000ea80000300a00 */
[----:B------:R-:W4:-:S13]  /*685a0*/  LDL.LU.64 R20, [R1+0x6a78] ;  /* 0x006a780001147983 */ /* 0x000f1a0000300a00 */
[----:B------:R-:W-:Y:S04]  /*685b0*/  STL.64 [R1+0x530], R12 ;  /* 0x0005300c01007387 */ /* 0x000fe80000100a00 */
[----:B------:R0:W-:Y:S02]  /*685c0*/  STL.64 [R1+0x538], R14 ;  /* 0x0005380e01007387 */ /* 0x0001e40000100a00 */
[----:B0-----:R-:W-:Y:S02]  /*685d0*/  F2FP.F16.E5M2.UNPACK_B R14, R28 ;  /* 0x0000001cff0e723e */ /* 0x001fe400020004ff */
[----:B------:R-:W-:Y:S02]  /*685e0*/  F2FP.F16.E5M2.UNPACK_B R15, R29 ;  /* 0x0000001dff0f723e */ /* 0x000fe400020004ff */
[----:B--2---:R-:W-:-:S02]  /*685f0*/  F2FP.F16.E5M2.UNPACK_B R12, R22 ;  /* 0x00000016ff0c723e */ /* 0x004fc400020004ff */
[----:B------:R-:W-:Y:S01]  /*68600*/  F2FP.F16.E5M2.UNPACK_B R13, R23 ;  /* 0x00000017ff0d723e */ /* 0x000fe200020004ff */
[----:B------:R-:W2:Y:S04]  /*68610*/  LDL.LU R22, [R1+0xf50] ;  /* 0x000f500001167983 */ /* 0x000ea80000300800 */
[----:B------:R-:W2:Y:S04]  /*68620*/  LDL.LU R23, [R1+0xf58] ;  /* 0x000f580001177983 */ /* 0x000ea80000300800 */
[----:B------:R-:W2:Y:S04]  /*68630*/  LDL.LU R28, [R1+0xf60] ;  /* 0x000f6000011c7983 */ /* 0x000ea80000300800 */
[----:B------:R-:W3:Y:S01]  /*68640*/  LDL.LU R29, [R1+0xf68] ;  /* 0x000f6800011d7983 */ /* 0x000ee20000300800 */
[----:B----4-:R-:W-:-:S15]  /*68650*/  HMMA.16816.F32 R16, R12, R20, R16 ;  /* 0x000000140c10723c */ /* 0x010fde0000001810 */
        /* <DEDUP_REMOVED lines=23> */
[C---:B----4-:R-:W-:Y:S08]  /*687d0*/  HMMA.16816.F32 R4, R12.reuse, R8, R4 ;  /* 0x000000080c04723c */ /* 0x050ff00000001804 */
[----:B--2---:R-:W-:-:S15]  /*687e0*/  HMMA.16816.F32 R16, R12, R10, R16 ;  /* 0x0000000a0c10723c */ /* 0x004fde0000001810 */
[----:B------:R-:W-:-:S04]  /*687f0*/  NOP ;  /* 0x0000000000007918 */ /* 0x000fc80000000000 */
[----:B------:R0:W-:Y:S04]  /*68800*/  STL.64 [R1+0x5a0], R16 ;  /* 0x0005a01001007387 */ /* 0x0001e80000100a00 */
[----:B------:R1:W-:Y:S04]  /*68810*/  STL.64 [R1+0x5a8], R18 ;  /* 0x0005a81201007387 */ /* 0x0003e80000100a00 */
[----:B0-----:R-:W2:Y:S04]  /*68820*/  LDL.LU R16, [R1+0x760] ;  /* 0x0007600001107983 */ /* 0x001ea80000300800 */
[----:B------:R-:W2:Y:S04]  /*68830*/  LDL.LU R17, [R1+0x764] ;  /* 0x0007640001117983 */ /* 0x000ea80000300800 */
[----:B-1----:R-:W2:Y:S04]  /*68840*/  LDL.LU R18, [R1+0x768] ;  /* 0x0007680001127983 */ /* 0x002ea80000300800 */
[----:B------:R-:W2:Y:S04]  /*68850*/  LDL.LU R19, [R1+0x76c] ;  /* 0x00076c0001137983 */ /* 0x000ea80000300800 */
        /* <DEDUP_REMOVED lines=22> */
[----:B--2---:R-:W-:-:S02]  /*689c0*/  IMAD R22, R22, 0x100, R26 ;  /* 0x0000010016167824 */ /* 0x004fc400078e021a */
[----:B----4-:R-:W-:Y:S01]  /*689d0*/  IMAD R23, R23, 0x100, R25 ;  /* 0x0000010017177824 */ /* 0x010fe200078e0219 */
[----:B------:R-:W2:Y:S04]  /*689e0*/  LDL.LU R26, [R1+0x6a14] ;  /* 0x006a1400011a7983 */ /* 0x000ea80000300800 */
[----:B------:R-:W2:Y:S01]  /*689f0*/  LDL.LU R25, [R1+0x6a10] ;  /* 0x006a100001197983 */ /* 0x000ea20000300800 */
[----:B------:R-:W-:-:S03]  /*68a00*/  IMAD R28, R28, 0x100, R24 ;  /* 0x000001001c1c7824 */ /* 0x000fc600078e0218 */
[----:B------:R-:W2:Y:S01]  /*68a10*/  LDL.LU R24, [R1+0x6a0c] ;  /* 0x006a0c0001187983 */ /* 0x000ea20000300800 */
[----:B---3--:R-:W-:-:S03]  /*68a20*/  IMAD R29, R29, 0x100, R0 ;  /* 0x000001001d1d7824 */ /* 0x008fc600078e0200 */
[----:B------:R-:W3:Y:S04]  /*68a30*/  LDL.LU R0, [R1+0x6a08] ;  /* 0x006a080001007983 */ /* 0x000ee80000300800 */
[----:B------:R-:W-:Y:S04]  /*68a40*/  STL [R1+0x69b0], R2 ;  /* 0x0069b00201007387 */ /* 0x000fe80000100800 */
[----:B------:R-:W-:Y:S01]  /*68a50*/  STL [R1+0x69ac], R3 ;  /* 0x0069ac0301007387 */ /* 0x000fe20000100800 */
[----:B--2---:R-:W-:-:S15]  /*68a60*/  HMMA.16816.F32 R12, R12, R2, R24 ;  /* 0x000000020c0c723c */ /* 0x004fde0000001818 */
[----:B------:R-:W-:-:S04]  /*68a70*/  NOP ;  /* 0x0000000000007918 */ /* 0x000fc80000000000 */
[----:B------:R0:W-:Y:S04]  /*68a80*/  STL.64 [R1+0x5d0], R12 ;  /* 0x0005d00c01007387 */ /* 0x0001e80000100a00 */
[----:B------:R1:W-:Y:S04]  /*68a90*/  STL.64 [R1+0x5d8], R14 ;  /* 0x0005d80e01007387 */ /* 0x0003e80000100a00 */
[----:B------:R-:W2:Y:S04]  /*68aa0*/  LDL.LU R24, [R1+0x840] ;  /* 0x0008400001187983 */ /* 0x000ea80000300800 */
[----:B------:R-:W2:Y:S04]  /*68ab0*/  LDL.LU R25, [R1+0x844] ;  /* 0x0008440001197983 */ /* 0x000ea80000300800 */
[----:B------:R-:W4:Y:S01]  /*68ac0*/  LDL.LU R26, [R1+0x848] ;  /* 0x00084800011a7983 */ /* 0x000f220000300800 */
[----:B0-----:R-:W-:-:S02]  /*68ad0*/  F2FP.F16.E5M2.UNPACK_B R12, R22 ;  /* 0x00000016ff0c723e */ /* 0x001fc400020004ff */
[----:B------:R-:W-:Y:S02]  /*68ae0*/  F2FP.F16.E5M2.UNPACK_B R13, R23 ;  /* 0x00000017ff0d723e */ /* 0x000fe400020004ff */
[----:B-1----:R-:W-:Y:S02]  /*68af0*/  F2FP.F16.E5M2.UNPACK_B R14, R28 ;  /* 0x0000001cff0e723e */ /* 0x002fe400020004ff */
[----:B------:R-:W-:-:S07]  /*68b00*/  F2FP.F16.E5M2.UNPACK_B R15, R29 ;  /* 0x0000001dff0f723e */ /* 0x000fce00020004ff */
[----:B------:R-:W-:Y:S01]  /*68b10*/  HMMA.16816.F32 R16, R12, R20, R16 ;  /* 0x000000140c10723c */ /* 0x000fe20000001810 */
[----:B---3--:R-:W-:-:S05]  /*68b20*/  IMAD.MOV.U32 R27, RZ, RZ, R0 ;  /* 0x000000ffff1b7224 */ /* 0x008fca00078e0000 */
[----:B----4-:R-:W-:Y:S04]  /*68b30*/  STL.64 [R1+0x6940], R26 ;  /* 0x0069401a01007387 */ /* 0x010fe80000100a00 */
[----:B--2---:R0:W-:Y:S04]  /*68b40*/  STL.64 [R1+0x6938], R24 ;  /* 0x0069381801007387 */ /* 0x0041e80000100a00 */
[----:B0-----:R-:W2:Y:S04]  /*68b50*/  LDL.LU R24, [R1+0x770] ;  /* 0x0007700001187983 */ /* 0x001ea80000300800 */
[----:B------:R-:W2:Y:S04]  /*68b60*/  LDL.LU R25, [R1+0x774] ;  /* 0x0007740001197983 */ /* 0x000ea80000300800 */
[----:B------:R-:W2:Y:S04]  /*68b70*/  LDL.LU R26, [R1+0x778] ;  /* 0x00077800011a7983 */ /* 0x000ea80000300800 */
[----:B------:R-:W2:Y:S04]  /*68b80*/  LDL.LU R27, [R1+0x77c] ;  /* 0x00077c00011b7983 */ /* 0x000ea80000300800 */
[----:B------:R-:W-:Y:S04]  /*68b90*/  STL.64 [R1+0x5f0], R16 ;  /* 0x0005f01001007387 */ /* 0x000fe80000100a00 */
[----:B------:R0:W-:Y:S04]  /*68ba0*/  STL.64 [R1+0x5f8], R18 ;  /* 0x0005f81201007387 */ /* 0x0001e80000100a00 */
[----:B0-----:R-:W2:Y:S04]  /*68bb0*/  LDL.LU.64 R18, [R1+0x6a00] ;  /* 0x006a000001127983 */ /* 0x001ea80000300a00 */
[----:B------:R-:W3:Y:S04]  /*68bc0*/  LDL.LU.64 R16, [R1+0x69f8] ;  /* 0x0069f80001107983 */ /* 0x000ee80000300a00 */
[----:B------:R-:W-:Y:S01]  /*68bd0*/  STL [R1+0x69b4], R21 ;  /* 0x0069b41501007387 */ /* 0x000fe20000100800 */
[C---:B--2---:R-:W-:Y:S08]  /*68be0*/  HMMA.16816.F32 R24, R12.reuse, R18, R24 ;  /* 0x000000120c18723c */ /* 0x044ff00000001818 */
[C---:B---3--:R-:W-:Y:S01]  /*68bf0*/  HMMA.16816.F32 R4, R12.reuse, R16, R4 ;  /* 0x000000100c04723c */ /* 0x048fe20000001804 */
[----:B------:R-:W-:Y:S10]  /*68c00*/  STL.64 [R1+0x6990], R18 ;  /* 0x0069901201007387 */ /* 0x000ff40000100a00 */
[----:B------:R0:W-:Y:S04]  /*68c10*/  STL.64 [R1+0x6a0], R24 ;  /* 0x0006a01801007387 */ /* 0x0001e80000100a00 */
[----:B------:R1:W-:Y:S04]  /*68c20*/  STL.64 [R1+0x6a8], R26 ;  /* 0x0006a81a01007387 */ /* 0x0003e80000100a00 */
[----:B------:R-:W-:Y:S04]  /*68c30*/  STL.64 [R1+0x6988], R16 ;  /* 0x0069881001007387 */ /* 0x000fe80000100a00 */
[----:B------:R-:W-:Y:S04]  /*68c40*/  STL.64 [R1+0x6b0], R4 ;  /* 0x0006b00401007387 */ /* 0x000fe80000100a00 */
[----:B------:R-:W-:Y:S04]  /*68c50*/  STL.64 [R1+0x6b8], R6 ;  /* 0x0006b80601007387 */ /* 0x000fe80000100a00 */
[----:B0-----:R-:W2:Y:S04]  /*68c60*/  LDL.LU R24, [R1+0x880] ;  /* 0x0008800001187983 */ /* 0x001ea80000300800 */
[----:B------:R-:W2:Y:S04]  /*68c70*/  LDL.LU R25, [R1+0x884] ;  /* 0x0008840001197983 */ /* 0x000ea80000300800 */
[----:B-1----:R-:W3:Y:S04]  /*68c80*/  LDL.LU R26, [R1+0x888] ;  /* 0x00088800011a7983 */ /* 0x002ee80000300800 */
        /* <DEDUP_REMOVED lines=59> */
[C---:B------:R-:W-:Y:S03]  /*69040*/  HMMA.16816.F32 R4, R12.reuse, R10, R4 ;  /* 0x0000000a0c04723c */ /* 0x040fe60000001804 */
        /* <DEDUP_REMOVED lines=27> */
[----:B------:R-:W3:Y:S01]  /*69200*/  LDL.LU.64 R20, [R1+0x69b8] ;  /* 0x0069b80001147983 */ /* 0x000ee20000300a00 */
[----:B------:R-:W-:-:S02]  /*69210*/  IMAD R28, R28, 0x100, R3 ;  /* 0x000001001c1c7824 */ /* 0x000fc400078e0203 */
[----:B--2---:R-:W-:Y:S02]  /*69220*/  IMAD R23, R23, 0x100, R2 ;  /* 0x0000010017177824 */ /* 0x004fe400078e0202 */
[----:B---3--:R-:W-:Y:S02]  /*69230*/  IMAD R22, R22, 0x100, R21 ;  /* 0x0000010016167824 */ /* 0x008fe400078e0215 */
[----:B------:R-:W2:Y:S04]  /*69240*/  LDL.LU R21, [R1+0x69b4] ;  /* 0x0069b40001157983 */ /* 0x000ea80000300800 */
[----:B------:R-:W4:Y:S04]  /*69250*/  LDL.LU R2, [R1+0x69b0] ;  /* 0x0069b00001027983 */ /* 0x000f280000300800 */
[----:B------:R-:W4:Y:S01]  /*69260*/  LDL.LU R3, [R1+0x69ac] ;  /* 0x0069ac0001037983 */ /* 0x000f220000300800 */
[----:B------:R-:W-:-:S03]  /*69270*/  IMAD R29, R29, 0x100, R0 ;  /* 0x000001001d1d7824 */ /* 0x000fc600078e0200 */
[----:B------:R-:W3:Y:S01]  /*69280*/  LDL.LU R0, [R1+0x69a8] ;  /* 0x0069a80001007983 */ /* 0x000ee20000300800 */
[----:B----4-:R-:W-:Y:S03]  /*69290*/  HMMA.16816.F32 R12, R12, R2, R16 ;  /* 0x000000020c0c723c */ /* 0x010fe60000001810 */
[----:B------:R-:W2:Y:S04]  /*692a0*/  LDL.LU.64 R18, [R1+0x69a0] ;  /* 0x0069a00001127983 */ /* 0x000ea80000300a00 */
[----:B------:R-:W2:-:S12]  /*692b0*/  LDL.LU.64 R16, [R1+0x6998] ;  /* 0x0069980001107983 */ /* 0x000e980000300a00 */
[----:B------:R0:W-:Y:S04]  /*692c0*/  STL.64 [R1+0x720], R12 ;  /* 0x0007200c01007387 */ /* 0x0001e80000100a00 */
[----:B------:R1:W-:Y:S01]  /*692d0*/  STL.64 [R1+0x728], R14 ;  /* 0x0007280e01007387 */ /* 0x0003e20000100a00 */
[----:B0-----:R-:W-:Y:S02]  /*692e0*/  F2FP.F16.E5M2.UNPACK_B R12, R22 ;  /* 0x00000016ff0c723e */ /* 0x001fe400020004ff */
[----:B------:R-:W-:Y:S02]  /*692f0*/  F2FP.F16.E5M2.UNPACK_B R13, R23 ;  /* 0x00000017ff0d723e */ /* 0x000fe400020004ff */
[----:B-1----:R-:W-:Y:S02]  /*69300*/  F2FP.F16.E5M2.UNPACK_B R14, R28 ;  /* 0x0000001cff0e723e */ /* 0x002fe400020004ff */
[----:B------:R-:W-:Y:S01]  /*69310*/  F2FP.F16.E5M2.UNPACK_B R15, R29 ;  /* 0x0000001dff0f723e */ /* 0x000fe200020004ff */
[----:B------:R-:W4:Y:S04]  /*69320*/  LDL.LU R22, [R1+0xfa8] ;  /* 0x000fa80001167983 */ /* 0x000f280000300800 */
[----:B------:R-:W4:Y:S04]  /*69330*/  LDL.LU R23, [R1+0xfac] ;  /* 0x000fac0001177983 */ /* 0x000f280000300800 */
[----:B------:R-:W3:Y:S04]  /*69340*/  LDL.LU R28, [R1+0xfa0] ;  /* 0x000fa000011c7983 */ /* 0x000ee80000300800 */
[----:B------:R-:W3:Y:S01]  /*69350*/  LDL.LU R29, [R1+0xfa4] ;  /* 0x000fa400011d7983 */ /* 0x000ee20000300800 */
[----:B--2---:R-:W-:-:S15]  /*69360*/  HMMA.16816.F32 R16, R12, R20, R16 ;  /* 0x000000140c10723c */ /* 0x004fde0000001810 */
[----:B------:R-:W-:-:S04]  /*69370*/  NOP ;  /* 0x0000000000007918 */ /* 0x000fc80000000000 */
[----:B------:R-:W-:Y:S04]  /*69380*/  STL.64 [R1+0x7a0], R16 ;  /* 0x0007a01001007387 */ /* 0x000fe80000100a00 */
[----:B------:R0:W-:Y:S04]  /*69390*/  STL.64 [R1+0x7a8], R18 ;  /* 0x0007a81201007387 */ /* 0x0001e80000100a00 */
[----:B0-----:R-:W2:Y:S04]  /*693a0*/  LDL.LU.64 R18, [R1+0x6990] ;  /* 0x0069900001127983 */ /* 0x001ea80000300a00 */
[----:B------:R-:W3:Y:S04]  /*693b0*/  LDL.LU.64 R16, [R1+0x6988] ;  /* 0x0069880001107983 */ /* 0x000ee80000300a00 */
[----:B------:R-:W3:Y:S04]  /*693c0*/  LDL.LU R20, [R1+0xf9c] ;  /* 0x000f9c0001147983 */ /* 0x000ee80000300800 */
[----:B------:R-:W3:Y:S01]  /*693d0*/  LDL.LU R21, [R1+0xf98] ;  /* 0x000f980001157983 */ /* 0x000ee20000300800 */
[----:B--2---:R-:W-:-:S15]  /*693e0*/  HMMA.16816.F32 R24, R12, R18, R24 ;  /* 0x000000120c18723c */ /* 0x004fde0000001818 */
[----:B------:R-:W-:-:S04]  /*693f0*/  NOP ;  /* 0x0000000000007918 */ /* 0x000fc80000000000 */
[----:B------:R-:W-:Y:S04]  /*69400*/  STL.64 [R1+0x790], R24 ;  /* 0x0007901801007387 */ /* 0x000fe80000100a00 */
[----:B------:R0:W-:Y:S04]  /*69410*/  STL.64 [R1+0x798], R26 ;  /* 0x0007981a01007387 */ /* 0x0001e80000100a00 */
[----:B0-----:R-:W3:Y:S04]  /*69420*/  LDL.LU.64 R26, [R1+0x6980] ;  /* 0x00698000011a7983 */ /* 0x001ee80000300a00 */
[----:B------:R-:W3:Y:S04]  /*69430*/  LDL.LU.64 R24, [R1+0x6978] ;  /* 0x0069780001187983 */ /* 0x000ee80000300a00 */
[----:B------:R-:W2:Y:S04]  /*69440*/  LDL.LU R18, [R1+0xf94] ;  /* 0x000f940001127983 */ /* 0x000ea80000300800 */
[----:B------:R-:W2:Y:S01]  /*69450*/  LDL.LU R19, [R1+0xf90] ;  /* 0x000f900001137983 */ /* 0x000ea20000300800 */
[----:B---3--:R-:W-:-:S15]  /*69460*/  HMMA.16816.F32 R24, R12, R16, R24 ;  /* 0x000000100c18723c */ /* 0x008fde0000001818 */
        /* <DEDUP_REMOVED lines=10> */
[----:B------:R-:W3:Y:S02]  /*69510*/  LDL.LU.64 R24, [R1+0x6958] ;  /* 0x0069580001187983 */ /* 0x000ee40000300a00 */
[----:B---3--:R-:W-:Y:S02]  /*69520*/  HMMA.16816.F32 R8, R12, R8, R24 ;  /* 0x000000080c08723c */ /* 0x008fe40000001818 */
[----:B------:R-:W3:Y:S04]  /*69530*/  LDL.LU.64 R26, [R1+0x6950] ;  /* 0x00695000011a7983 */ /* 0x000ee80000300a00 */
[----:B------:R-:W3:-:S13]  /*69540*/  LDL.LU.64 R24, [R1+0x6948] ;  /* 0x0069480001187983 */ /* 0x000eda0000300a00 */
[----:B------:R0:W-:Y:S04]  /*69550*/  STL.64 [R1+0x760], R8 ;  /* 0x0007600801007387 */ /* 0x0001e80000100a00 */
[----:B------:R1:W-:Y:S04]  /*69560*/  STL.64 [R1+0x768], R10 ;  /* 0x0007680a01007387 */ /* 0x0003e80000100a00 */
[----:B0-----:R-:W2:Y:S04]  /*69570*/  LDL.LU R8, [R1+0x870] ;  /* 0x0008700001087983 */ /* 0x001ea80000300800 */
[----:B------:R-:W2:Y:S04]  /*69580*/  LDL.LU R9, [R1+0x874] ;  /* 0x0008740001097983 */ /* 0x000ea80000300800 */
[----:B-1----:R-:W2:Y:S01]  /*69590*/  LDL.LU R10, [R1+0x878] ;  /* 0x00087800010a7983 */ /* 0x002ea20000300800 */
[----:B---3--:R-:W-:-:S15]  /*695a0*/  HMMA.16816.F32 R24, R12, R6, R24 ;  /* 0x000000060c18723c */ /* 0x008fde0000001818 */
[----:B------:R-:W-:-:S04]  /*695b0*/  NOP ;  /* 0x0000000000007918 */ /* 0x000fc80000000000 */
[----:B------:R-:W-:Y:S04]  /*695c0*/  STL.64 [R1+0x750], R24 ;  /* 0x0007501801007387 */ /* 0x000fe80000100a00 */
[----:B------:R0:W-:Y:S04]  /*695d0*/  STL.64 [R1+0x758], R26 ;  /* 0x0007581a01007387 */ /* 0x0001e80000100a00 */
[----:B0-----:R-:W3:Y:S04]  /*695e0*/  LDL.LU.64 R26, [R1+0x6940] ;  /* 0x00694000011a7983 */ /* 0x001ee80000300a00 */
[----:B------:R-:W3:Y:S01]  /*695f0*/  LDL.LU.64 R24, [R1+0x6938] ;  /* 0x0069380001187983 */ /* 0x000ee20000300a00 */
[----:B------:R-:W-:-:S07]  /*69600*/  IMAD.MOV.U32 R11, RZ, RZ, R0 ;  /* 0x000000ffff0b7224 */ /* 0x000fce00078e0000 */
[----:B--2---:R-:W-:-:S15]  /*69610*/  HMMA.16816.F32 R8, R12, R4, R8 ;  /* 0x000000040c08723c */ /* 0x004fde0000001808 */
[----:B------:R-:W-:-:S04]  /*69620*/  NOP ;  /* 0x0000000000007918 */ /* 0x000fc80000000000 */
[----:B------:R-:W-:Y:S04]  /*69630*/  STL.64 [R1+0x740], R8 ;  /* 0x0007400801007387 */ /* 0x000fe80000100a00 */
[----:B------:R3:W-:Y:S01]  /*69640*/  STL [R1+0x748], R10 ;  /* 0x0007480a01007387 */ /* 0x0007e20000100800 */
[----:B------:R-:W-:-:S05]  /*69650*/  IMAD.MOV.U32 R0, RZ, RZ, R11 ;  /* 0x000000ffff007224 */ /* 0x000fca00078e000b */
[----:B------:R-:W-:Y:S01]  /*69660*/  STL [R1+0x62e8], R0 ;  /* 0x0062e80001007387 */ /* 0x000fe20000100800 */
[----:B---3--:R-:W-:-:S15]  /*69670*/  HMMA.16816.F32 R8, R12, R2, R24 ;  /* 0x000000020c08723c */ /* 0x008fde0000001818 */
[----:B------:R-:W-:-:S04]  /*69680*/  NOP ;  /* 0x0000000000007918 */ /* 0x000fc80000000000 */
[----:B------:R-:W-:Y:S04]  /*69690*/  STL.64 [R1+0x710], R8 ;  /* 0x0007100801007387 */ /* 0x000fe80000100a00 */
[----:B------:R-:W-:Y:S04]  /*696a0*/  STL [R1+0x718], R10 ;  /* 0x0007180a01007387 */ /* 0x000fe80000100800 */
[----:B------:R-:W2:Y:S04]  /*696b0*/  LDL.LU R24, [R1+0x990] ;  /* 0x0009900001187983 */ /* 0x000ea80000300800 */
        /* <DEDUP_REMOVED lines=9> */
[----:B------:R-:W-:-:S02]  /*69750*/  IMAD R6, R28, 0x100, R29 ;  /* 0x000001001c067824 */ /* 0x000fc400078e021d */
[----:B----4-:R-:W-:Y:S01]  /*69760*/  IMAD R7, R22, 0x100, R23 ;  /* 0x0000010016077824 */ /* 0x010fe200078e0217 */
[----:B------:R-:W4:Y:S04]  /*69770*/  LDL R28, [R1+0xa08] ;  /* 0x000a0800011c7983 */ /* 0x000f280000100800 */
[----:B------:R-:W4:Y:S04]  /*69780*/  LDL R23, [R1+0xa0c] ;  /* 0x000a0c0001177983 */ /* 0x000f280000100800 */
[----:B------:R-:W4:Y:S04]  /*69790*/  LDL R22, [R1+0x9f8] ;  /* 0x0009f80001167983 */ /* 0x000f280000100800 */
[----:B---3--:R-:W-:Y:S04]  /*697a0*/  STL.64 [R1+0x6920], R26 ;  /* 0x0069201a01007387 */ /* 0x008fe80000100a00 */
[----:B--2---:R0:W-:Y:S04]  /*697b0*/  STL.64 [R1+0x6918], R24 ;  /* 0x0069181801007387 */ /* 0x0041e80000100a00 */
        /* <DEDUP_REMOVED lines=11> */
[----:B------:R-:W2:Y:S01]  /*69870*/  LDL.LU R27, [R1+0x8ec] ;  /* 0x0008ec00011b7983 */ /* 0x000ea20000300800 */
[----:B------:R-:W-:-:S02]  /*69880*/  F2FP.F16.E5M2.UNPACK_B R12, R4 ;  /* 0x00000004ff0c723e */ /* 0x000fc400020004ff */
[----:B------:R-:W-:Y:S02]  /*69890*/  F2FP.F16.E5M2.UNPACK_B R13, R5 ;  /* 0x00000005ff0d723e */ /* 0x000fe400020004ff */
[----:B------:R-:W-:Y:S02]  /*698a0*/  F2FP.F16.E5M2.UNPACK_B R14, R6 ;  /* 0x00000006ff0e723e */ /* 0x000fe400020004ff */
[----:B------:R-:W-:Y:S02]  /*698b0*/  F2FP.F16.E5M2.UNPACK_B R15, R7 ;  /* 0x00000007ff0f723e */ /* 0x000fe400020004ff */
[----:B----4-:R-:W-:Y:S02]  /*698c0*/  F2FP.F16.E5M2.UNPACK_B R20, R28 ;  /* 0x0000001cff14723e */ /* 0x010fe400020004ff */
[----:B------:R-:W-:Y:S01]  /*698d0*/  F2FP.F16.E5M2.UNPACK_B R21, R23 ;  /* 0x00000017ff15723e */ /* 0x000fe200020004ff */
[----:B------:R-:W-:Y:S01]  /*698e0*/  IMAD.MOV.U32 R0, RZ, RZ, R11 ;  /* 0x000000ffff007224 */ /* 0x000fe200078e000b */
[----:B------:R-:W3:Y:S04]  /*698f0*/  LDL R19, [R1+0x9fc] ;  /* 0x0009fc0001137983 */ /* 0x000ee80000100800 */
[----:B------:R-:W4:Y:S04]  /*69900*/  LDL R16, [R1+0x9d8] ;  /* 0x0009d80001107983 */ /* 0x000f280000100800 */
[----:B------:R-:W3:Y:S04]  /*69910*/  LDL R17, [R1+0x9dc] ;  /* 0x0009dc0001117983 */ /* 0x000ee80000100800 */
[----:B------:R-:W3:Y:S04]  /*69920*/  LDL R10, [R1+0x9e8] ;  /* 0x0009e800010a7983 */ /* 0x000ee80000100800 */
[----:B------:R-:W3:Y:S04]  /*69930*/  LDL R11, [R1+0x9ec] ;  /* 0x0009ec00010b7983 */ /* 0x000ee80000100800 */
[----:B------:R-:W3:Y:S04]  /*69940*/  LDL R8, [R1+0xa18] ;  /* 0x000a180001087983 */ /* 0x000ee80000100800 */
[----:B------:R-:W3:Y:S04]  /*69950*/  LDL R9, [R1+0xa1c] ;  /* 0x000a1c0001097983 */ /* 0x000ee80000100800 */
[----:B------:R-:W3:Y:S04]  /*69960*/  LDL R2, [R1+0xa2c] ;  /* 0x000a2c0001027983 */ /* 0x000ee80000100800 */
[----:B------:R-:W4:Y:S04]  /*69970*/  LDL R3, [R1+0xa38] ;  /* 0x000a380001037983 */ /* 0x000f280000100800 */
[----:B------:R0:W-:Y:S04]  /*69980*/  STL [R1+0x6348], R0 ;  /* 0x0063480001007387 */ /* 0x0001e80000100800 */
[----:B0-----:R-:W4:Y:S04]  /*69990*/  LDL R0, [R1+0xa28] ;  /* 0x000a280001007983 */ /* 0x001f280000100800 */
[----:B------:R-:W4:Y:S04]  /*699a0*/  LDL.LU R4, [R1+0x950] ;  /* 0x0009500001047983 */ /* 0x000f280000300800 */
        /* <DEDUP_REMOVED lines=9> */
[----:B------:R-:W-:-:S02]  /*69a40*/  F2FP.F16.E5M2.UNPACK_B R18, R22 ;  /* 0x00000016ff12723e */ /* 0x000fc400020004ff */
[----:B---3--:R-:W-:Y:S01]  /*69a50*/  F2FP.F16.E5M2.UNPACK_B R19, R19 ;  /* 0x00000013ff13723e */ /* 0x008fe200020004ff */
[----:B------:R-:W3:Y:S04]  /*69a60*/  LDL R29, [R1+0xa3c] ;  /* 0x000a3c00011d7983 */ /* 0x000ee80000100800 */
[----:B------:R-:W3:Y:S04]  /*69a70*/  LDL R28, [R1+0xa48] ;  /* 0x000a4800011c7983 */ /* 0x000ee80000100800 */
[----:B------:R0:W-:Y:S04]  /*69a80*/  STL [R1+0x68fc], R20 ;  /* 0x0068fc1401007387 */ /* 0x0001e80000100800 */
[----:B------:R1:W-:Y:S04]  /*69a90*/  STL [R1+0x68f8], R21 ;  /* 0x0068f81501007387 */ /* 0x0003e80000100800 */
[----:B0-----:R-:W3:Y:S04]  /*69aa0*/  LDL.LU R20, [R1+0x9a0] ;  /* 0x0009a00001147983 */ /* 0x001ee80000300800 */
[----:B-1----:R-:W3:Y:S04]  /*69ab0*/  LDL.LU R21, [R1+0x9a4] ;  /* 0x0009a40001157983 */ /* 0x002ee80000300800 */
[----:B------:R-:W3:Y:S04]  /*69ac0*/  LDL.LU R22, [R1+0x9a8] ;  /* 0x0009a80001167983 */ /* 0x000ee80000300800 */
[----:B------:R-:W3:Y:S01]  /*69ad0*/  LDL.LU R23, [R1+0x9ac] ;  /* 0x0009ac0001177983 */ /* 0x000ee20000300800 */
[----:B--2---:R-:W-:-:S15]  /*69ae0*/  HMMA.16816.F32 R24, R12, R18, R24 ;  /* 0x000000120c18723c */ /* 0x004fde0000001818 */
[----:B------:R-:W-:-:S04]  /*69af0*/  NOP ;  /* 0x0000000000007918 */ /* 0x000fc80000000000 */
[----:B------:R-:W-:Y:S04]  /*69b00*/  STL.64 [R1+0x870], R24 ;  /* 0x0008701801007387 */ /* 0x000fe80000100a00 */
[----:B------:R0:W-:Y:S04]  /*69b10*/  STL.64 [R1+0x878], R26 ;  /* 0x0008781a01007387 */ /* 0x0001e80000100a00 */
[----:B0-----:R-:W2:Y:S04]  /*69b20*/  LDL.LU.64 R26, [R1+0x6920] ;  /* 0x00692000011a7983 */ /* 0x001ea80000300a00 */
[----:B------:R-:W2:Y:S01]  /*69b30*/  LDL.LU.64 R24, [R1+0x6918] ;  /* 0x0069180001187983 */ /* 0x000ea20000300a00 */
[----:B----4-:R-:W-:-:S02]  /*69b40*/  F2FP.F16.E5M2.UNPACK_B R16, R16 ;  /* 0x00000010ff10723e */ /* 0x010fc400020004ff */
[----:B------:R-:W-:-:S07]  /*69b50*/  F2FP.F16.E5M2.UNPACK_B R17, R17 ;  /* 0x00000011ff11723e */ /* 0x000fce00020004ff */
        /* <DEDUP_REMOVED lines=12> */
[----:B------:R-:W-:-:S02]  /*69c20*/  F2FP.F16.E5M2.UNPACK_B R10, R10 ;  /* 0x0000000aff0a723e */ /* 0x000fc400020004ff */
[----:B------:R-:W-:Y:S02]  /*69c30*/  F2FP.F16.E5M2.UNPACK_B R11, R11 ;  /* 0x0000000bff0b723e */ /* 0x000fe400020004ff */
[----:B------:R-:W-:Y:S02]  /*69c40*/  F2FP.F16.E5M2.UNPACK_B R8, R8 ;  /* 0x00000008ff08723e */ /* 0x000fe400020004ff */
[----:B------:R-:W-:-:S03]  /*69c50*/  F2FP.F16.E5M2.UNPACK_B R9, R9 ;  /* 0x00000009ff09723e */ /* 0x000fc600020004ff */
[----:B------:R-:W-:-:S15]  /*69c60*/  HMMA.16816.F32 R4, R12, R10, R4 ;  /* 0x0000000a0c04723c */ /* 0x000fde0000001804 */
[----:B------:R-:W-:-:S04]  /*69c70*/  NOP ;  /* 0x0000000000007918 */ /* 0x000fc80000000000 */
[----:B------:R-:W-:Y:S04]  /*69c80*/  STL.64 [R1+0x8d0], R4 ;  /* 0x0008d00401007387 */ /* 0x000fe80000100a00 */
[----:B------:R0:W-:Y:S04]  /*69c90*/  STL.64 [R1+0x8d8], R6 ;  /* 0x0008d80601007387 */ /* 0x0001e80000100a00 */
[----:B------:R-:W-:Y:S04]  /*69ca0*/  STL.64 [R1+0x68c0], R10 ;  /* 0x0068c00a01007387 */ /* 0x000fe80000100a00 */
[----:B------:R2:W-:Y:S01]  /*69cb0*/  STL.64 [R1+0x68b8], R8 ;  /* 0x0068b80801007387 */ /* 0x0005e20000100a00 */
[----:B0-----:R-:W-:Y:S01]  /*69cc0*/  F2FP.F16.E5M2.UNPACK_B R6, R0 ;  /* 0x00000000ff06723e */ /* 0x001fe200020004ff */
[----:B----4-:R-:W-:-:S15]  /*69cd0*/  HMMA.16816.F32 R16, R12, R8, R16 ;  /* 0x000000080c10723c */ /* 0x010fde0000001810 */
[----:B------:R-:W-:-:S04]  /*69ce0*/  NOP ;  /* 0x0000000000007918 */ /* 0x000fc80000000000 */
[----:B------:R-:W-:Y:S04]  /*69cf0*/  STL.64 [R1+0x8e0], R16 ;  /* 0x0008e01001007387 */ /* 0x000fe80000100a00 */
[----:B------:R0:W-:Y:S04]  /*69d00*/  STL.64 [R1+0x8e8], R18 ;  /* 0x0008e81201007387 */ /* 0x0001e80000100a00 */
[----:B------:R-:W4:Y:S01]  /*69d10*/  LDL.LU R0, [R1+0xfe8] ;  /* 0x000fe80001007983 */ /* 0x000f220000300800 */
[----:B------:R-:W-:-:S07]  /*69d20*/  F2FP.F16.E5M2.UNPACK_B R7, R2 ;  /* 0x00000002ff07723e */ /* 0x000fce00020004ff */
[----:B--2---:R-:W-:Y:S01]  /*69d30*/  HMMA.16816.F32 R8, R12, R6, R24 ;  /* 0x000000060c08723c */ /* 0x004fe20000001818 */
[----:B------:R-:W-:Y:S02]  /*69d40*/  F2FP.F16.E5M2.UNPACK_B R4, R3 ;  /* 0x00000003ff04723e */ /* 0x000fe400020004ff */
[----:B---3--:R-:W-:Y:S01]  /*69d50*/  F2FP.F16.E5M2.UNPACK_B R5, R29 ;  /* 0x0000001dff05723e */ /* 0x008fe200020004ff */
[----:B----4-:R-:W-:-:S15]  /*69d60*/  STL [R1+0x6900], R0 ;  /* 0x0069000001007387 */ /* 0x010fde0000100800 */
[----:B------:R1:W-:Y:S04]  /*69d70*/  STL.64 [R1+0x960], R8 ;  /* 0x0009600801007387 */ /* 0x0003e80000100a00 */
[----:B------:R2:W-:Y:S04]  /*69d80*/  STL.64 [R1+0x968], R10 ;  /* 0x0009680a01007387 */ /* 0x0005e80000100a00 */
[----:B------:R-:W3:Y:S04]  /*69d90*/  LDL.LU R24, [R1+0x800] ;  /* 0x0008000001187983 */ /* 0x000ee80000300800 */
[----:B------:R-:W3:Y:S04]  /*69da0*/  LDL.LU R25, [R1+0x804] ;  /* 0x0008040001197983 */ /* 0x000ee80000300800 */
[----:B------:R-:W4:Y:S04]  /*69db0*/  LDL.LU R26, [R1+0x808] ;  /* 0x00080800011a7983 */ /* 0x000f280000300800 */
[----:B------:R-:W4:Y:S01]  /*69dc0*/  LDL.LU R27, [R1+0x80c] ;  /* 0x00080c00011b7983 */ /* 0x000f220000300800 */
[----:B0-----:R-:W-:Y:S01]  /*69dd0*/  HMMA.16816.F32 R16, R12, R4, R20 ;  /* 0x000000040c10723c */ /* 0x001fe20000001814 */
[----:B------:R-:W-:-:S02]  /*69de0*/  F2FP.F16.E5M2.UNPACK_B R2, R28 ;  /* 0x0000001cff02723e */ /* 0x000fc400020004ff */
[----:B----4-:R-:W-:Y:S04]  /*69df0*/  STL.64 [R1+0x6890], R26 ;  /* 0x0068901a01007387 */ /* 0x010fe80000100a00 */
[----:B---3--:R-:W-:Y:S04]  /*69e00*/  STL.64 [R1+0x6888], R24 ;  /* 0x0068881801007387 */ /* 0x008fe80000100a00 */
[----:B------:R-:W-:Y:S04]  /*69e10*/  STL [R1+0x6904], R2 ;  /* 0x0069040201007387 */ /* 0x000fe80000100800 */
[----:B-1----:R-:W3:Y:S04]  /*69e20*/  LDL.LU R8, [R1+0x910] ;  /* 0x0009100001087983 */ /* 0x002ee80000300800 */
[----:B------:R-:W-:Y:S04]  /*69e30*/  STL.64 [R1+0x9c0], R16 ;  /* 0x0009c01001007387 */ /* 0x000fe80000100a00 */
[----:B------:R-:W-:Y:S04]  /*69e40*/  STL.64 [R1+0x9c8], R18 ;  /* 0x0009c81201007387 */ /* 0x000fe80000100a00 */
[----:B------:R-:W3:Y:S04]  /*69e50*/  LDL.LU R9, [R1+0x914] ;  /* 0x0009140001097983 */ /* 0x000ee80000300800 */
[----:B--2---:R-:W2:Y:S04]  /*69e60*/  LDL.LU R10, [R1+0x918] ;  /* 0x00091800010a7983 */ /* 0x004ea80000300800 */
[----:B------:R-:W2:Y:S04]  /*69e70*/  LDL.LU R11, [R1+0x91c] ;  /* 0x00091c00010b7983 */ /* 0x000ea80000300800 */
[----:B--2---:R-:W-:Y:S04]  /*69e80*/  STL.64 [R1+0x68d0], R10 ;  /* 0x0068d00a01007387 */ /* 0x004fe80000100a00 */
[----:B---3--:R0:W-:Y:S04]  /*69e90*/  STL.64 [R1+0x68c8], R8 ;  /* 0x0068c80801007387 */ /* 0x0081e80000100a00 */
[----:B0-----:R-:W2:Y:S04]  /*69ea0*/  LDL.LU R8, [R1+0x940] ;  /* 0x0009400001087983 */ /* 0x001ea80000300800 */
[----:B------:R-:W2:Y:S04]  /*69eb0*/  LDL.LU R9, [R1+0x944] ;  /* 0x0009440001097983 */ /* 0x000ea80000300800 */
[----:B------:R-:W3:Y:S04]  /*69ec0*/  LDL.LU R10, [R1+0x948] ;  /* 0x00094800010a7983 */ /* 0x000ee80000300800 */
[----:B------:R-:W3:Y:S04]  /*69ed0*/  LDL.LU R11, [R1+0x94c] ;  /* 0x00094c00010b7983 */ /* 0x000ee80000300800 */
[----:B------:R-:W4:Y:S04]  /*69ee0*/  LDL R3, [R1+0xa4c] ;  /* 0x000a4c0001037983 */ /* 0x000f280000100800 */
        /* <DEDUP_REMOVED lines=8> */
[----:B---3--:R-:W-:Y:S04]  /*69f70*/  STL.64 [R1+0x68f0], R10 ;  /* 0x0068f00a01007387 */ /* 0x008fe80000100a00 */
        /* <DEDUP_REMOVED lines=9> */
[----:B------:R-:W-:Y:S04]  /*6a010*/  STL.64 [R1+0x68a0], R6 ;  /* 0x0068a00601007387 */ /* 0x000fe80000100a00 */
[----:B------:R0:W-:Y:S04]  /*6a020*/  STL.64 [R1+0x6898], R4 ;  /* 0x0068980401007387 */ /* 0x0001e80000100a00 */
[----:B0-----:R-:W2:Y:S04]  /*6a030*/  LDL.LU R4, [R1+0x8f0] ;  /* 0x0008f00001047983 */ /* 0x001ea80000300800 */
[----:B------:R-:W2:Y:S04]  /*6a040*/  LDL.LU R5, [R1+0x8f4] ;  /* 0x0008f40001057983 */ /* 0x000ea80000300800 */
[----:B------:R-:W2:Y:S04]  /*6a050*/  LDL.LU R6, [R1+0x8f8] ;  /* 0x0008f80001067983 */ /* 0x000ea80000300800 */
[----:B------:R-:W2:Y:S01]  /*6a060*/  LDL.LU R7, [R1+0x8fc] ;  /* 0x0008fc0001077983 */ /* 0x000ea20000300800 */
[----:B----4-:R-:W-:-:S02]  /*6a070*/  IMAD R22, R22, 0x100, R2 ;  /* 0x0000010016167824 */ /* 0x010fc400078e0202 */
[----:B------:R-:W-:Y:S02]  /*6a080*/  IMAD R23, R23, 0x100, R0 ;  /* 0x0000010017177824 */ /* 0x000fe400078e0200 */
[----:B------:R-:W-:Y:S02]  /*6a090*/  IMAD R28, R28, 0x100, R20 ;  /* 0x000001001c1c7824 */ /* 0x000fe400078e0214 */
[----:B------:R-:W-:Y:S01]  /*6a0a0*/  IMAD R29, R29, 0x100, R21 ;  /* 0x000001001d1d7824 */ /* 0x000fe200078e0215 */
[----:B--2---:R-:W-:Y:S04]  /*6a0b0*/  STL.64 [R1+0x68b0], R6 ;  /* 0x0068b00601007387 */ /* 0x004fe80000100a00 */
[----:B------:R0:W-:Y:S04]  /*6a0c0*/  STL.64 [R1+0x68a8], R4 ;  /* 0x0068a80401007387 */ /* 0x0001e80000100a00 */
[----:B0-----:R-:W2:Y:S04]  /*6a0d0*/  LDL.LU R4, [R1+0x900] ;  /* 0x0009000001047983 */ /* 0x001ea80000300800 */
[----:B------:R-:W2:Y:S04]  /*6a0e0*/  LDL.LU R5, [R1+0x904] ;  /* 0x0009040001057983 */ /* 0x000ea80000300800 */
[----:B------:R-:W2:Y:S04]  /*6a0f0*/  LDL.LU R6, [R1+0x908] ;  /* 0x0009080001067983 */ /* 0x000ea80000300800 */
[----:B------:R-:W2:Y:S04]  /*6a100*/  LDL.LU R7, [R1+0x90c] ;  /* 0x00090c0001077983 */ /* 0x000ea80000300800 */
[----:B------:R-:W4:Y:S04]  /*6a110*/  LDL.LU R24, [R1+0x820] ;  /* 0x0008200001187983 */ /* 0x000f280000300800 */
[----:B------:R-:W4:Y:S04]  /*6a120*/  LDL.LU R25, [R1+0x824] ;  /* 0x0008240001197983 */ /* 0x000f280000300800 */
[----:B------:R-:W4:Y:S04]  /*6a130*/  LDL.LU R26, [R1+0x828] ;  /* 0x00082800011a7983 */ /* 0x000f280000300800 */
[----:B------:R-:W4:Y:S04]  /*6a140*/  LDL.LU R27, [R1+0x82c] ;  /* 0x00082c00011b7983 */ /* 0x000f280000300800 */
[----:B------:R-:W2:Y:S04]  /*6a150*/  LDL.LU R2, [R1+0x6904] ;  /* 0x0069040001027983 */ /* 0x000ea80000300800 */
[----:B------:R-:W3:Y:S04]  /*6a160*/  LDL.LU R0, [R1+0x6900] ;  /* 0x0069000001007983 */ /* 0x000ee80000300800 */
[----:B------:R-:W3:Y:S04]  /*6a170*/  LDL.LU R20, [R1+0x68fc] ;  /* 0x0068fc0001147983 */ /* 0x000ee80000300800 */
[----:B------:R-:W3:Y:S01]  /*6a180*/  LDL.LU R21, [R1+0x68f8] ;  /* 0x0068f80001157983 */ /* 0x000ee20000300800 */
[----:B------:R-:W-:-:S07]  /*6a190*/  F2FP.F16.E5M2.UNPACK_B R3, R3 ;  /* 0x00000003ff03723e */ /* 0x000fce00020004ff */
[----:B--2---:R-:W-:Y:S01]  /*6a1a0*/  HMMA.16816.F32 R12, R12, R2, R8 ;  /* 0x000000020c0c723c */ /* 0x004fe20000001808 */
[----:B------:R-:W2:Y:S04]  /*6a1b0*/  LDL.LU.64 R10, [R1+0x68f0] ;  /* 0x0068f000010a7983 */ /* 0x000ea80000300a00 */
[----:B------:R-:W2:-:S14]  /*6a1c0*/  LDL.LU.64 R8, [R1+0x68e8] ;  /* 0x0068e80001087983 */ /* 0x000e9c0000300a00 */
[----:B------:R0:W-:Y:S04]  /*6a1d0*/  STL.64 [R1+0x990], R12 ;  /* 0x0009900c01007387 */ /* 0x0001e80000100a00 */
[----:B------:R1:W-:Y:S01]  /*6a1e0*/  STL.64 [R1+0x998], R14 ;  /* 0x0009980e01007387 */ /* 0x0003e20000100a00 */
[----:B0-----:R-:W-:Y:S02]  /*6a1f0*/  F2FP.F16.E5M2.UNPACK_B R12, R22 ;  /* 0x00000016ff0c723e */ /* 0x001fe400020004ff */
[----:B------:R-:W-:Y:S02]  /*6a200*/  F2FP.F16.E5M2.UNPACK_B R13, R23 ;  /* 0x00000017ff0d723e */ /* 0x000fe400020004ff */
[----:B-1----:R-:W-:Y:S02]  /*6a210*/  F2FP.F16.E5M2.UNPACK_B R14, R28 ;  /* 0x0000001cff0e723e */ /* 0x002fe400020004ff */
[----:B------:R-:W-:Y:S01]  /*6a220*/  F2FP.F16.E5M2.UNPACK_B R15, R29 ;  /* 0x0000001dff0f723e */ /* 0x000fe200020004ff */
[----:B------:R-:W2:Y:S04]  /*6a230*/  LDL.LU R22, [R1+0xfd0] ;  /* 0x000fd00001167983 */ /* 0x000ea80000300800 */
[----:B------:R-:W2:Y:S04]  /*6a240*/  LDL.LU R23, [R1+0xfd8] ;  /* 0x000fd80001177983 */ /* 0x000ea80000300800 */
[----:B------:R-:W2:Y:S04]  /*6a250*/  LDL.LU R28, [R1+0xfe0] ;  /* 0x000fe000011c7983 */ /* 0x000ea80000300800 */
[----:B------:R-:W2:Y:S01]  /*6a260*/  LDL.LU R29, [R1+0xfec] ;  /* 0x000fec00011d7983 */ /* 0x000ea20000300800 */
        /* <DEDUP_REMOVED lines=22> */
[----:B0-----:R-:W3:Y:S01]  /*6a3d0*/  LDL.LU R17, [R1+0xfd4] ;  /* 0x000fd40001117983 */ /* 0x001ee20000300800 */
        /* <DEDUP_REMOVED lines=14> */
[----:B0-----:R-:W2:Y:S04]  /*6a4c0*/  LDL.LU R8, [R1+0x810] ;  /* 0x0008100001087983 */ /* 0x001ea80000300800 */
[----:B------:R-:W2:Y:S04]  /*6a4d0*/  LDL.LU R9, [R1+0x814] ;  /* 0x0008140001097983 */ /* 0x000ea80000300800 */
[----:B------:R-:W2:Y:S04]  /*6a4e0*/  LDL.LU R10, [R1+0x818] ;  /* 0x00081800010a7983 */ /* 0x000ea80000300800 */
[----:B------:R-:W2:Y:S01]  /*6a4f0*/  LDL.LU R11, [R1+0x81c] ;  /* 0x00081c00010b7983 */ /* 0x000ea20000300800 */
[----:B----4-:R-:W-:-:S15]  /*6a500*/  HMMA.16816.F32 R24, R12, R6, R24 ;  /* 0x000000060c18723c */ /* 0x010fde0000001818 */
[----:B------:R-:W-:-:S04]  /*6a510*/  NOP ;  /* 0x0000000000007918 */ /* 0x000fc80000000000 */
[----:B------:R-:W-:Y:S04]  /*6a520*/  STL.64 [R1+0x940], R24 ;  /* 0x0009401801007387 */ /* 0x000fe80000100a00 */
[----:B------:R0:W-:Y:S04]  /*6a530*/  STL.64 [R1+0x948], R26 ;  /* 0x0009481a01007387 */ /* 0x0001e80000100a00 */
[----:B0-----:R-:W3:Y:S04]  /*6a540*/  LDL.LU.64 R26, [R1+0x6890] ;  /* 0x00689000011a7983 */ /* 0x001ee80000300a00 */
[----:B------:R-:W3:Y:S01]  /*6a550*/  LDL.LU.64 R24, [R1+0x6888] ;  /* 0x0068880001187983 */ /* 0x000ee20000300a00 */
[----:B--2---:R-:W-:Y:S03]  /*6a560*/  HMMA.16816.F32 R8, R12, R4, R8 ;  /* 0x000000040c08723c */ /* 0x004fe60000001808 */
[----:B------:R-:W-:Y:S04]  /*6a570*/  STL.64 [R1+0x6840], R6 ;  /* 0x0068400601007387 */ /* 0x000fe80000100a00 */
[----:B------:R3:W-:-:S12]  /*6a580*/  STL.64 [R1+0x6838], R4 ;  /* 0x0068380401007387 */ /* 0x0007d80000100a00 */
[----:B------:R-:W-:Y:S04]  /*6a590*/  STL.64 [R1+0x920], R8 ;  /* 0x0009200801007387 */ /* 0x000fe80000100a00 */
[----:B------:R-:W-:Y:S04]  /*6a5a0*/  STL.64 [R1+0x928], R10 ;  /* 0x0009280a01007387 */ /* 0x000fe80000100a00 */
[----:B------:R0:W-:Y:S04]  /*6a5b0*/  STL [R1+0x680c], R2 ;  /* 0x00680c0201007387 */ /* 0x0001e80000100800 */
[----:B------:R-:W-:Y:S01]  /*6a5c0*/  STL [R1+0x6808], R3 ;  /* 0x0068080301007387 */ /* 0x000fe20000100800 */
[----:B---3--:R-:W-:-:S15]  /*6a5d0*/  HMMA.16816.F32 R4, R12, R2, R24 ;  /* 0x000000020c04723c */ /* 0x008fde0000001818 */
[----:B------:R-:W-:-:S04]  /*6a5e0*/  NOP ;  /* 0x0000000000007918 */ /* 0x000fc80000000000 */
[----:B------:R-:W-:Y:S04]  /*6a5f0*/  STL.64 [R1+0x910], R4 ;  /* 0x0009100401007387 */ /* 0x000fe80000100a00 */
[----:B------:R-:W-:Y:S04]  /*6a600*/  STL.64 [R1+0x918], R6 ;  /* 0x0009180601007387 */ /* 0x000fe80000100a00 */
[----:B------:R-:W2:Y:S04]  /*6a610*/  LDL.LU R24, [R1+0x300] ;  /* 0x0003000001187983 */ /* 0x000ea80000300800 */
[----:B------:R-:W2:Y:S04]  /*6a620*/  LDL.LU R25, [R1+0x304] ;  /* 0x0003040001197983 */ /* 0x000ea80000300800 */
[----:B------:R-:W3:Y:S04]  /*6a630*/  LDL.LU R26, [R1+0x308] ;  /* 0x00030800011a7983 */ /* 0x000ee80000300800 */
[----:B------:R-:W3:Y:S04]  /*6a640*/  LDL.LU R27, [R1+0x30c] ;  /* 0x00030c00011b7983 */ /* 0x000ee80000300800 */
[----:B0-----:R-:W4:Y:S01]  /*6a650*/  LDL.LU R2, [R1+0xffc] ;  /* 0x000ffc0001027983 */ /* 0x001f220000300800 */
[----:B------:R-:W-:-:S03]  /*6a660*/  IMAD R29, R0, 0x100, R29 ;  /* 0x00000100001d7824 */ /* 0x000fc600078e021d */
[----:B----4-:R0:W-:Y:S04]  /*6a670*/  STL [R1+0x6810], R2 ;  /* 0x0068100201007387 */ /* 0x0101e80000100800 */
[----:B0-----:R-:W4:Y:S04]  /*6a680*/  LDL.LU R2, [R1+0xff4] ;  /* 0x000ff40001027983 */ /* 0x001f280000300800 */
[----:B------:R-:W4:Y:S04]  /*6a690*/  LDL.LU R3, [R1+0x1004] ;  /* 0x0010040001037983 */ /* 0x000f280000300800 */
[----:B------:R-:W4:Y:S04]  /*6a6a0*/  LDL.LU R0, [R1+0x1008] ;  /* 0x0010080001007983 */ /* 0x000f280000300800 */
[----:B---3--:R-:W-:Y:S04]  /*6a6b0*/  STL.64 [R1+0x67f0], R26 ;  /* 0x0067f01a01007387 */ /* 0x008fe80000100a00 */
[----:B--2---:R0:W-:Y:S04]  /*6a6c0*/  STL.64 [R1+0x67e8], R24 ;  /* 0x0067e81801007387 */ /* 0x0041e80000100a00 */
[----:B0-----:R-:W2:Y:S04]  /*6a6d0*/  LDL.LU R24, [R1+0x3a0] ;  /* 0x0003a00001187983 */ /* 0x001ea80000300800 */
[----:B------:R-:W2:Y:S04]  /*6a6e0*/  LDL.LU R25, [R1+0x3a4] ;  /* 0x0003a40001197983 */ /* 0x000ea80000300800 */
[----:B------:R-:W3:Y:S04]  /*6a6f0*/  LDL.LU R26, [R1+0x3a8] ;  /* 0x0003a800011a7983 */ /* 0x000ee80000300800 */
[----:B------:R-:W3:Y:S04]  /*6a700*/  LDL.LU R27, [R1+0x3ac] ;  /* 0x0003ac00011b7983 */ /* 0x000ee80000300800 */
        /* <DEDUP_REMOVED lines=8> */
[----:B------:R-:W-:-:S02]  /*6a790*/  IMAD R22, R22, 0x100, R17 ;  /* 0x0000010016167824 */ /* 0x000fc400078e0211 */
        /* <DEDUP_REMOVED lines=23> */
[----:B------:R-:W2:Y:S01]  /*6a910*/  LDL.LU R27, [R1+0x3bc] ;  /* 0x0003bc00011b7983 */ /* 0x000ea20000300800 */
[----:B------:R-:W-:-:S02]  /*6a920*/  F2FP.F16.E5M2.UNPACK_B R12, R22 ;  /* 0x00000016ff0c723e */ /* 0x000fc400020004ff */
[----:B------:R-:W-:Y:S02]  /*6a930*/  F2FP.F16.E5M2.UNPACK_B R13, R23 ;  /* 0x00000017ff0d723e */ /* 0x000fe400020004ff */
[----:B------:R-:W-:Y:S02]  /*6a940*/  F2FP.F16.E5M2.UNPACK_B R14, R28 ;  /* 0x0000001cff0e723e */ /* 0x000fe400020004ff */
[----:B------:R-:W-:Y:S01]  /*6a950*/  F2FP.F16.E5M2.UNPACK_B R15, R29 ;  /* 0x0000001dff0f723e */ /* 0x000fe200020004ff */
        /* <DEDUP_REMOVED lines=13> */
[----:B------:R-:W4:Y:S04]  /*6aa30*/  LDL.LU R22, [R1+0xff0] ;  /* 0x000ff00001167983 */ /* 0x000f280000300800 */
[----:B------:R-:W3:Y:S04]  /*6aa40*/  LDL.LU R23, [R1+0xff8] ;  /* 0x000ff80001177983 */ /* 0x000ee80000300800 */
[----:B------:R-:W2:Y:S04]  /*6aa50*/  LDL.LU R28, [R1+0x1000] ;  /* 0x00100000011c7983 */ /* 0x000ea80000300800 */
[----:B------:R-:W2:Y:S04]  /*6aa60*/  LDL.LU R29, [R1+0x100c] ;  /* 0x00100c00011d7983 */ /* 0x000ea80000300800 */
        /* <DEDUP_REMOVED lines=34> */
[----:B----4-:R-:W-:Y:S01]  /*6ac90*/  IMAD R22, R22, 0x100, R2 ;  /* 0x0000010016167824 */ /* 0x010fe200078e0202 */
        /* <DEDUP_REMOVED lines=12> */
[----:B------:R-:W4:Y:S01]  /*6ad60*/  LDL.LU R2, [R1+0x6810] ;  /* 0x0068100001027983 */ /* 0x000f220000300800 */
[----:B------:R-:W-:-:S02]  /*6ad70*/  IMAD R28, R28, 0x100, R3 ;  /* 0x000001001c1c7824 */ /* 0x000fc400078e0203 */
[----:B----4-:R-:W-:Y:S02]  /*6ad80*/  IMAD R23, R23, 0x100, R2 ;  /* 0x0000010017177824 */ /* 0x010fe400078e0202 */
[----:B------:R-:W2:Y:S04]  /*6ad90*/  LDL.LU R2, [R1+0x680c] ;  /* 0x00680c0001027983 */ /* 0x000ea80000300800 */
[----:B------:R-:W2:Y:S01]  /*6ada0*/  LDL.LU R3, [R1+0x6808] ;  /* 0x0068080001037983 */ /* 0x000ea20000300800 */
[----:B------:R-:W-:Y:S01]  /*6adb0*/  IMAD R29, R0, 0x100, R29 ;  /* 0x00000100001d7824 */ /* 0x000fe200078e021d */
[----:B--2---:R-:W-:Y:S02]  /*6adc0*/  HMMA.16816.F32 R12, R12, R2, R24 ;  /* 0x000000020c0c723c */ /* 0x004fe40000001818 */
        /* <DEDUP_REMOVED lines=15> */
[----:B------:R-:W2:Y:S04]  /*6aec0*/  LDL.LU.64 R24, [R1+0x67e8] ;  /* 0x0067e80001187983 */ /* 0x000ea80000300a00 */
[----:B------:R0:W-:Y:S04]  /*6aed0*/  STL [R1+0x67b4], R20 ;  /* 0x0067b41401007387 */ /* 0x0001e80000100800 */
[----:B------:R1:W-:Y:S04]  /*6aee0*/  STL [R1+0x67b0], R21 ;  /* 0x0067b01501007387 */ /* 0x0003e80000100800 */
[----:B0-----:R-:W4:Y:S04]  /*6aef0*/  LDL.LU R20, [R1+0x380] ;  /* 0x0003800001147983 */ /* 0x001f280000300800 */
[----:B-1----:R-:W4:Y:S04]  /*6af00*/  LDL.LU R21, [R1+0x384] ;  /* 0x0003840001157983 */ /* 0x002f280000300800 */
[----:B------:R-:W4:Y:S04]  /*6af10*/  LDL.LU R22, [R1+0x388] ;  /* 0x0003880001167983 */ /* 0x000f280000300800 */
[----:B------:R-:W4:Y:S02]  /*6af20*/  LDL.LU R23, [R1+0x38c] ;  /* 0x00038c0001177983 */ /* 0x000f240000300800 */
[----:B----4-:R-:W-:-:S15]  /*6af30*/  HMMA.16816.F32 R20, R12, R18, R20 ;  /* 0x000000120c14723c */ /* 0x010fde0000001814 */
[----:B------:R-:W-:-:S04]  /*6af40*/  NOP ;  /* 0x0000000000007918 */ /* 0x000fc80000000000 */
[----:B------:R-:W-:Y:S04]  /*6af50*/  STL.64 [R1+0x830], R20 ;  /* 0x0008301401007387 */ /* 0x000fe80000100a00 */
[----:B------:R2:W-:Y:S02]  /*6af60*/  STL.64 [R1+0x838], R22 ;  /* 0x0008381601007387 */ /* 0x0005e40000100a00 */
[----:B--2---:R-:W-:Y:S02]  /*6af70*/  HMMA.16816.F32 R20, R12, R16, R24 ;  /* 0x000000100c14723c */ /* 0x004fe40000001818 */
[----:B------:R-:W-:Y:S04]  /*6af80*/  STL.64 [R1+0x6790], R18 ;  /* 0x0067901201007387 */ /* 0x000fe80000100a00 */
[----:B------:R-:W-:-:S13]  /*6af90*/  STL.64 [R1+0x6788], R16 ;  /* 0x0067881001007387 */ /* 0x000fda0000100a00 */
[----:B------:R-:W-:Y:S04]  /*6afa0*/  STL.64 [R1+0x820], R20 ;  /* 0x0008201401007387 */ /* 0x000fe80000100a00 */
[----:B------:R-:W-:Y:S04]  /*6afb0*/  STL.64 [R1+0x828], R22 ;  /* 0x0008281601007387 */ /* 0x000fe80000100a00 */
[----:B------:R-:W2:Y:S04]  /*6afc0*/  LDL.LU R0, [R1+0x1030] ;  /* 0x0010300001007983 */ /* 0x000ea80000300800 */
[----:B------:R-:W4:Y:S04]  /*6afd0*/  LDL.LU R24, [R1+0x103c] ;  /* 0x00103c0001187983 */ /* 0x000f280000300800 */
[----:B------:R-:W2:Y:S04]  /*6afe0*/  LDL.LU R27, [R1+0x1038] ;  /* 0x00103800011b7983 */ /* 0x000ea80000300800 */
[----:B------:R-:W2:Y:S04]  /*6aff0*/  LDL.LU R26, [R1+0x1044] ;  /* 0x00104400011a7983 */ /* 0x000ea80000300800 */
[----:B------:R-:W4:Y:S01]  /*6b000*/  LDL.LU R25, [R1+0x1040] ;  /* 0x0010400001197983 */ /* 0x000f220000300800 */
[----:B---3--:R-:W-:-:S15]  /*6b010*/  HMMA.16816.F32 R4, R12, R10, R4 ;  /* 0x0000000a0c04723c */ /* 0x008fde0000001804 */
[----:B------:R-:W-:-:S04]  /*6b020*/  NOP ;  /* 0x0000000000007918 */ /* 0x000fc80000000000 */
[----:B------:R-:W-:Y:S04]  /*6b030*/  STL.64 [R1+0x810], R4 ;  /* 0x0008100401007387 */ /* 0x000fe80000100a00 */
[----:B------:R-:W-:Y:S04]  /*6b040*/  STL.64 [R1+0x818], R6 ;  /* 0x0008180601007387 */ /* 0x000fe80000100a00 */
[----:B--2---:R-:W-:Y:S04]  /*6b050*/  STL.64 [R1+0x6750], R26 ;  /* 0x0067501a01007387 */ /* 0x004fe80000100a00 */
[----:B----4-:R0:W-:Y:S04]  /*6b060*/  STL.64 [R1+0x6748], R24 ;  /* 0x0067481801007387 */ /* 0x0101e80000100a00 */
        /* <DEDUP_REMOVED lines=84> */
[----:B------:R0:W-:Y:S04]  /*6b5b0*/  STL [R1+0x6740], R3 ;  /* 0x0067400301007387 */ /* 0x0001e80000100800 */
[----:B0-----:R-:W3:Y:S05]  /*6b5c0*/  LDL.LU R3, [R1+0x1034] ;  /* 0x0010340001037983 */ /* 0x001eea0000300800 */
        /* <DEDUP_REMOVED lines=44> */
[----:B0-----:R-:W2:Y:S04]  /*6b890*/  LDL.LU R8, [R1+0x120] ;  /* 0x0001200001087983 */ /* 0x001ea80000300800 */
[----:B------:R-:W2:Y:S04]  /*6b8a0*/  LDL.LU R9, [R1+0x124] ;  /* 0x0001240001097983 */ /* 0x000ea80000300800 */
[----:B------:R-:W2:Y:S04]  /*6b8b0*/  LDL.LU R10, [R1+0x128] ;  /* 0x00012800010a7983 */ /* 0x000ea80000300800 */
[----:B------:R-:W2:Y:S01]  /*6b8c0*/  LDL.LU R11, [R1+0x12c] ;  /* 0x00012c00010b7983 */ /* 0x000ea20000300800 */
[----:B---3--:R-:W-:Y:S01]  /*6b8d0*/  IMAD R22, R0, 0x100, R3 ;  /* 0x0000010000167824 */ /* 0x008fe200078e0203 */
[----:B--2---:R-:W-:Y:S01]  /*6b8e0*/  HMMA.16816.F32 R8, R12, R6, R8 ;  /* 0x000000060c08723c */ /* 0x004fe20000001808 */
[----:B------:R-:W-:-:S15]  /*6b8f0*/  IMAD R23, R27, 0x100, R24 ;  /* 0x000001001b177824 */ /* 0x000fde00078e0218 */
[----:B------:R-:W-:-:S03]  /*6b900*/  NOP ;  /* 0x0000000000007918 */ /* 0x000fc60000000000 */
[----:B------:R-:W-:Y:S04]  /*6b910*/  STL.64 [R1+0x680], R8 ;  /* 0x0006800801007387 */ /* 0x000fe80000100a00 */
[----:B------:R4:W-:Y:S02]  /*6b920*/  STL.64 [R1+0x688], R10 ;  /* 0x0006880a01007387 */ /* 0x0009e40000100a00 */
[----:B----4-:R-:W-:Y:S02]  /*6b930*/  HMMA.16816.F32 R8, R12, R4, R16 ;  /* 0x000000040c08723c */ /* 0x010fe40000001810 */
[----:B------:R-:W-:Y:S04]  /*6b940*/  STL.64 [R1+0x66e8], R6 ;  /* 0x0066e80601007387 */ /* 0x000fe80000100a00 */
[----:B------:R-:W-:Y:S01]  /*6b950*/  STL.64 [R1+0x66e0], R4 ;  /* 0x0066e00401007387 */ /* 0x000fe20000100a00 */
[----:B------:R-:W-:-:S12]  /*6b960*/  IMAD R28, R25, 0x100, R26 ;  /* 0x00000100191c7824 */ /* 0x000fd800078e021a */
[----:B------:R-:W-:Y:S04]  /*6b970*/  STL.64 [R1+0x670], R8 ;  /* 0x0006700801007387 */ /* 0x000fe80000100a00 */
[----:B------:R-:W-:Y:S04]  /*6b980*/  STL.64 [R1+0x678], R10 ;  /* 0x0006780a01007387 */ /* 0x000fe80000100a00 */
[----:B------:R-:W-:Y:S04]  /*6b990*/  STL.64 [R1+0x6738], R22 ;  /* 0x0067381601007387 */ /* 0x000fe80000100a00 */
[----:B------:R-:W-:Y:S04]  /*6b9a0*/  STL.64 [R1+0x6730], R20 ;  /* 0x0067301401007387 */ /* 0x000fe80000100a00 */
[----:B------:R-:W2:Y:S04]  /*6b9b0*/  LDL.LU R24, [R1+0x70] ;  /* 0x0000700001187983 */ /* 0x000ea80000300800 */
[----:B------:R-:W2:Y:S04]  /*6b9c0*/  LDL.LU R25, [R1+0x74] ;  /* 0x0000740001197983 */ /* 0x000ea80000300800 */
[----:B------:R-:W3:Y:S04]  /*6b9d0*/  LDL.LU R26, [R1+0x78] ;  /* 0x00007800011a7983 */ /* 0x000ee80000300800 */
[----:B------:R-:W3:Y:S04]  /*6b9e0*/  LDL.LU R27, [R1+0x7c] ;  /* 0x00007c00011b7983 */ /* 0x000ee80000300800 */
[----:B------:R-:W4:Y:S04]  /*6b9f0*/  LDL.LU R0, [R1+0x1068] ;  /* 0x0010680001007983 */ /* 0x000f280000300800 */
[----:B----4-:R0:W-:Y:S04]  /*6ba00*/  STL [R1+0x66b0], R0 ;  /* 0x0066b00001007387 */ /* 0x0101e80000100800 */
[----:B0-----:R-:W4:Y:S04]  /*6ba10*/  LDL.LU R0, [R1+0x1064] ;  /* 0x0010640001007983 */ /* 0x001f280000300800 */
[----:B----4-:R0:W-:Y:S04]  /*6ba20*/  STL [R1+0x66b4], R0 ;  /* 0x0066b40001007387 */ /* 0x0101e80000100800 */
[----:B0-----:R-:W4:Y:S04]  /*6ba30*/  LDL.LU R0, [R1+0x105c] ;  /* 0x00105c0001007983 */ /* 0x001f280000300800 */
[----:B----4-:R0:W-:Y:S04]  /*6ba40*/  STL [R1+0x66b8], R0 ;  /* 0x0066b80001007387 */ /* 0x0101e80000100800 */
[----:B0-----:R-:W4:Y:S04]  /*6ba50*/  LDL.LU R0, [R1+0x1054] ;  /* 0x0010540001007983 */ /* 0x001f280000300800 */
        /* <DEDUP_REMOVED lines=48> */
[----:B------:R-:W-:-:S03]  /*6bd60*/  IMAD R29, R29, 0x100, R3 ;  /* 0x000001001d1d7824 */ /* 0x000fc600078e0203 */
[----:B---3--:R-:W-:Y:S04]  /*6bd70*/  STL.64 [R1+0x66d8], R26 ;  /* 0x0066d81a01007387 */ /* 0x008fe80000100a00 */
[----:B--2---:R0:W-:Y:S04]  /*6bd80*/  STL.64 [R1+0x66d0], R24 ;  /* 0x0066d01801007387 */ /* 0x0041e80000100a00 */
[----:B0-----:R-:W2:Y:S04]  /*6bd90*/  LDL.LU R24, [R1+0xb0] ;  /* 0x0000b00001187983 */ /* 0x001ea80000300800 */
[----:B------:R-:W2:Y:S04]  /*6bda0*/  LDL.LU R25, [R1+0xb4] ;  /* 0x0000b40001197983 */ /* 0x000ea80000300800 */
[----:B------:R-:W2:Y:S04]  /*6bdb0*/  LDL.LU R26, [R1+0xb8] ;  /* 0x0000b800011a7983 */ /* 0x000ea80000300800 */
[----:B------:R-:W2:Y:S04]  /*6bdc0*/  LDL.LU R27, [R1+0xbc] ;  /* 0x0000bc00011b7983 */ /* 0x000ea80000300800 */
[----:B------:R-:W3:Y:S02]  /*6bdd0*/  LDL.LU R3, [R1+0x6740] ;  /* 0x0067400001037983 */ /* 0x000ee40000300800 */
[----:B---3--:R-:W-:Y:S02]  /*6bde0*/  HMMA.16816.F32 R12, R12, R2, R20 ;  /* 0x000000020c0c723c */ /* 0x008fe40000001814 */
[----:B------:R-:W3:Y:S04]  /*6bdf0*/  LDL.LU.64 R22, [R1+0x6738] ;  /* 0x0067380001167983 */ /* 0x000ee80000300a00 */
[----:B------:R-:W2:-:S13]  /*6be00*/  LDL.LU.64 R20, [R1+0x6730] ;  /* 0x0067300001147983 */ /* 0x000e9a0000300a00 */
[----:B------:R-:W-:Y:S04]  /*6be10*/  STL.64 [R1+0x660], R12 ;  /* 0x0006600c01007387 */ /* 0x000fe80000100a00 */
[----:B------:R0:W-:Y:S02]  /*6be20*/  STL.64 [R1+0x668], R14 ;  /* 0x0006680e01007387 */ /* 0x0001e40000100a00 */
[----:B0-----:R-:W-:Y:S02]  /*6be30*/  F2FP.F16.E5M2.UNPACK_B R14, R28 ;  /* 0x0000001cff0e723e */ /* 0x001fe400020004ff */
[----:B------:R-:W-:Y:S02]  /*6be40*/  F2FP.F16.E5M2.UNPACK_B R15, R29 ;  /* 0x0000001dff0f723e */ /* 0x000fe400020004ff */
[----:B---3--:R-:W-:-:S02]  /*6be50*/  F2FP.F16.E5M2.UNPACK_B R12, R22 ;  /* 0x00000016ff0c723e */ /* 0x008fc400020004ff */
[----:B------:R-:W-:Y:S01]  /*6be60*/  F2FP.F16.E5M2.UNPACK_B R13, R23 ;  /* 0x00000017ff0d723e */ /* 0x000fe200020004ff */
[----:B------:R-:W4:Y:S04]  /*6be70*/  LDL.LU R22, [R1+0x1050] ;  /* 0x0010500001167983 */ /* 0x000f280000300800 */
        /* <DEDUP_REMOVED lines=46> */
[----:B0-----:R-:W3:Y:S04]  /*6c160*/  LDL.LU R4, [R1] ;  /* 0x0000000001047983 */ /* 0x001ee80000300800 */
        /* <DEDUP_REMOVED lines=8> */
[----:B------:R-:W3:Y:S04]  /*6c1f0*/  LDL.LU R0, [R1+0x66b0] ;  /* 0x0066b00001007983 */ /* 0x000ee80000300800 */
[----:B------:R-:W4:-:S12]  /*6c200*/  LDL.LU R4, [R1+0x60] ;  /* 0x0000600001047983 */ /* 0x000f180000300800 */
[----:B------:R0:W-:Y:S04]  /*6c210*/  STL.64 [R1+0x3b0], R12 ;  /* 0x0003b00c01007387 */ /* 0x0001e80000100a00 */
[----:B------:R1:W-:Y:S04]  /*6c220*/  STL.64 [R1+0x3b8], R14 ;  /* 0x0003b80e01007387 */ /* 0x0003e80000100a00 */
[----:B------:R-:W4:Y:S04]  /*6c230*/  LDL.LU R5, [R1+0x64] ;  /* 0x0000640001057983 */ /* 0x000f280000300800 */
[----:B------:R-:W4:Y:S04]  /*6c240*/  LDL.LU R6, [R1+0x68] ;  /* 0x0000680001067983 */ /* 0x000f280000300800 */
[----:B------:R-:W4:Y:S01]  /*6c250*/  LDL.LU R7, [R1+0x6c] ;  /* 0x00006c0001077983 */ /* 0x000f220000300800 */
[----:B0-----:R-:W-:-:S02]  /*6c260*/  F2FP.F16.E5M2.UNPACK_B R12, R22 ;  /* 0x00000016ff0c723e */ /* 0x001fc400020004ff */
[----:B------:R-:W-:Y:S02]  /*6c270*/  F2FP.F16.E5M2.UNPACK_B R13, R23 ;  /* 0x00000017ff0d723e */ /* 0x000fe400020004ff */
[----:B-1----:R-:W-:Y:S01]  /*6c280*/  F2FP.F16.E5M2.UNPACK_B R14, R28 ;  /* 0x0000001cff0e723e */ /* 0x002fe200020004ff */
[----:B---3--:R-:W-:-:S05]  /*6c290*/  IMAD R29, R0, 0x100, R29 ;  /* 0x00000100001d7824 */ /* 0x008fca00078e021d */
        /* <DEDUP_REMOVED lines=15> */
[----:B------:R0:W-:Y:S04]  /*6c390*/  STL.64 [R1+0x380], R24 ;  /* 0x0003801801007387 */ /* 0x0001e80000100a00 */
[----:B------:R1:W-:Y:S04]  /*6c3a0*/  STL.64 [R1+0x388], R26 ;  /* 0x0003881a01007387 */ /* 0x0003e80000100a00 */
[----:B0-----:R-:W2:Y:S04]  /*6c3b0*/  LDL.LU R24, [R1+0x6688] ;  /* 0x0066880001187983 */ /* 0x001ea80000300800 */
[----:B------:R-:W3:Y:S04]  /*6c3c0*/  LDL.LU R25, [R1+0x1074] ;  /* 0x0010740001197983 */ /* 0x000ee80000300800 */
[----:B------:R-:W2:Y:S04]  /*6c3d0*/  LDL.LU R22, [R1+0x1070] ;  /* 0x0010700001167983 */ /* 0x000ea80000300800 */
[----:B-1----:R-:W2:Y:S04]  /*6c3e0*/  LDL.LU R26, [R1+0x107c] ;  /* 0x00107c00011a7983 */ /* 0x002ea80000300800 */
        /* <DEDUP_REMOVED lines=39> */
[----:B0-----:R-:W2:Y:S04]  /*6c660*/  LDL.LU R8, [R1+0x1d0] ;  /* 0x0001d00001087983 */ /* 0x001ea80000300800 */
[----:B------:R-:W2:Y:S04]  /*6c670*/  LDL.LU R9, [R1+0x1d4] ;  /* 0x0001d40001097983 */ /* 0x000ea80000300800 */
[----:B------:R-:W2:Y:S04]  /*6c680*/  LDL.LU R10, [R1+0x1d8] ;  /* 0x0001d800010a7983 */ /* 0x000ea80000300800 */
[----:B------:R-:W2:Y:S01]  /*6c690*/  LDL.LU R11, [R1+0x1dc] ;  /* 0x0001dc00010b7983 */ /* 0x000ea20000300800 */
[C---:B----4-:R-:W-:Y:S03]  /*6c6a0*/  HMMA.16816.F32 R20, R12.reuse, R6, R20 ;  /* 0x000000060c14723c */ /* 0x050fe60000001814 */
        /* <DEDUP_REMOVED lines=16> */
[----:B------:R-:W-:Y:S04]  /*6c7b0*/  STL.64 [R1+0x6610], R6 ;  /* 0x0066100601007387 */ /* 0x000fe80000100a00 */
[----:B------:R0:W-:Y:S01]  /*6c7c0*/  STL.64 [R1+0x6608], R4 ;  /* 0x0066080401007387 */ /* 0x0001e20000100a00 */
[----:B------:R-:W-:-:S03]  /*6c7d0*/  IMAD R28, R28, 0x100, R27 ;  /* 0x000001001c1c7824 */ /* 0x000fc600078e021b */
[----:B0-----:R-:W2:Y:S01]  /*6c7e0*/  LDL.LU R4, [R1+0x1e0] ;  /* 0x0001e00001047983 */ /* 0x001ea20000300800 */
[----:B------:R-:W-:-:S03]  /*6c7f0*/  IMAD.MOV.U32 R5, RZ, RZ, R24 ;  /* 0x000000ffff057224 */ /* 0x000fc600078e0018 */
[----:B------:R-:W2:Y:S04]  /*6c800*/  LDL.LU R24, [R1+0x6654] ;  /* 0x0066540001187983 */ /* 0x000ea80000300800 */
[----:B------:R-:W2:Y:S04]  /*6c810*/  LDL.LU R6, [R1+0x1e8] ;  /* 0x0001e80001067983 */ /* 0x000ea80000300800 */
[----:B------:R-:W2:Y:S01]  /*6c820*/  LDL.LU R7, [R1+0x1ec] ;  /* 0x0001ec0001077983 */ /* 0x000ea20000300800 */
[----:B---3--:R-:W-:Y:S02]  /*6c830*/  IMAD R22, R22, 0x100, R25 ;  /* 0x0000010016167824 */ /* 0x008fe400078e0219 */
[----:B------:R-:W-:Y:S01]  /*6c840*/  IMAD R23, R23, 0x100, R26 ;  /* 0x0000010017177824 */ /* 0x000fe200078e021a */
[----:B------:R-:W2:Y:S04]  /*6c850*/  LDL.LU R25, [R1+0x6650] ;  /* 0x0066500001197983 */ /* 0x000ea80000300800 */
[----:B------:R-:W2:Y:S04]  /*6c860*/  LDL.LU R26, [R1+0x664c] ;  /* 0x00664c00011a7983 */ /* 0x000ea80000300800 */
[----:B------:R-:W2:Y:S01]  /*6c870*/  LDL.LU R27, [R1+0x6648] ;  /* 0x00664800011b7983 */ /* 0x000ea20000300800 */
[----:B------:R-:W-:Y:S01]  /*6c880*/  IMAD R29, R0, 0x100, R29 ;  /* 0x00000100001d7824 */ /* 0x000fe200078e021d */
[----:B--2---:R-:W-:Y:S02]  /*6c890*/  HMMA.16816.F32 R12, R12, R2, R24 ;  /* 0x000000020c0c723c */ /* 0x004fe40000001818 */
[----:B------:R-:W2:-:S15]  /*6c8a0*/  LDL.LU R24, [R1+0x200] ;  /* 0x0002000001187983 */ /* 0x000e9e0000300800 */
[----:B------:R-:W-:Y:S02]  /*6c8b0*/  NOP ;  /* 0x0000000000007918 */ /* 0x000fe40000000000 */
[----:B------:R0:W-:Y:S04]  /*6c8c0*/  STL.64 [R1+0x20], R12 ;  /* 0x0000200c01007387 */ /* 0x0001e80000100a00 */
[----:B------:R1:W-:Y:S04]  /*6c8d0*/  STL.64 [R1+0x28], R14 ;  /* 0x0000280e01007387 */ /* 0x0003e80000100a00 */
[----:B------:R-:W2:Y:S04]  /*6c8e0*/  LDL.LU R25, [R1+0x204] ;  /* 0x0002040001197983 */ /* 0x000ea80000300800 */
[----:B------:R-:W2:Y:S04]  /*6c8f0*/  LDL.LU R26, [R1+0x208] ;  /* 0x00020800011a7983 */ /* 0x000ea80000300800 */
[----:B------:R-:W2:Y:S01]  /*6c900*/  LDL.LU R27, [R1+0x20c] ;  /* 0x00020c00011b7983 */ /* 0x000ea20000300800 */
[----:B0-----:R-:W-:-:S02]  /*6c910*/  F2FP.F16.E5M2.UNPACK_B R12, R22 ;  /* 0x00000016ff0c723e */ /* 0x001fc400020004ff */
[----:B------:R-:W-:Y:S02]  /*6c920*/  F2FP.F16.E5M2.UNPACK_B R13, R23 ;  /* 0x00000017ff0d723e */ /* 0x000fe400020004ff */
[----:B-1----:R-:W-:Y:S02]  /*6c930*/  F2FP.F16.E5M2.UNPACK_B R14, R28 ;  /* 0x0000001cff0e723e */ /* 0x002fe400020004ff */
[----:B------:R-:W-:-:S07]  /*6c940*/  F2FP.F16.E5M2.UNPACK_B R15, R29 ;  /* 0x0000001dff0f723e */ /* 0x000fce00020004ff */
[----:B----4-:R-:W-:-:S15]  /*6c950*/  HMMA.16816.F32 R16, R12, R20, R16 ;  /* 0x000000140c10723c */ /* 0x010fde0000001810 */
[----:B------:R-:W-:-:S04]  /*6c960*/  NOP ;  /* 0x0000000000007918 */ /* 0x000fc80000000000 */
        /* <DEDUP_REMOVED lines=16> */
[----:B------:R-:W-:Y:S04]  /*6ca70*/  STL.64 [R1+0x65e0], R18 ;  /* 0x0065e01201007387 */ /* 0x000fe80000100a00 */
[----:B------:R0:W-:Y:S04]  /*6ca80*/  STL.64 [R1+0x65d8], R16 ;  /* 0x0065d81001007387 */ /* 0x0001e80000100a00 */
[----:B0-----:R-:W4:Y:S04]  /*6ca90*/  LDL.LU R16, [R1+0x1f0] ;  /* 0x0001f00001107983 */ /* 0x001f280000300800 */
[----:B------:R-:W4:Y:S04]  /*6caa0*/  LDL.LU R17, [R1+0x1f4] ;  /* 0x0001f40001117983 */ /* 0x000f280000300800 */
[----:B------:R-:W4:Y:S04]  /*6cab0*/  LDL.LU R18, [R1+0x1f8] ;  /* 0x0001f80001127983 */ /* 0x000f280000300800 */
[----:B------:R-:W4:Y:S01]  /*6cac0*/  LDL.LU R19, [R1+0x1fc] ;  /* 0x0001fc0001137983 */ /* 0x000f220000300800 */
[----:B---3--:R-:W-:-:S15]  /*6cad0*/  HMMA.16816.F32 R4, R12, R10, R4 ;  /* 0x0000000a0c04723c */ /* 0x008fde0000001804 */
[----:B------:R-:W-:-:S04]  /*6cae0*/  NOP ;  /* 0x0000000000007918 */ /* 0x000fc80000000000 */
[----:B------:R-:W-:Y:S04]  /*6caf0*/  STL.64 [R1+0x180], R4 ;  /* 0x0001800401007387 */ /* 0x000fe80000100a00 */
[----:B------:R0:W-:Y:S04]  /*6cb00*/  STL.64 [R1+0x188], R6 ;  /* 0x0001880601007387 */ /* 0x0001e80000100a00 */
[----:B0-----:R-:W2:Y:S01]  /*6cb10*/  LDL.LU.64 R6, [R1+0x6610] ;  /* 0x0066100001067983 */ /* 0x001ea20000300a00 */
[C---:B----4-:R-:W-:Y:S03]  /*6cb20*/  HMMA.16816.F32 R16, R12.reuse, R8, R16 ;  /* 0x000000080c10723c */ /* 0x050fe60000001810 */
[----:B------:R-:W3:Y:S04]  /*6cb30*/  LDL.LU.64 R4, [R1+0x6608] ;  /* 0x0066080001047983 */ /* 0x000ee80000300a00 */
[----:B------:R-:W-:Y:S04]  /*6cb40*/  STL.64 [R1+0x65c0], R10 ;  /* 0x0065c00a01007387 */ /* 0x000fe80000100a00 */
[----:B------:R0:W-:Y:S08]  /*6cb50*/  STL.64 [R1+0x65b8], R8 ;  /* 0x0065b80801007387 */ /* 0x0001f00000100a00 */
[----:B------:R-:W-:Y:S04]  /*6cb60*/  STL.64 [R1+0x170], R16 ;  /* 0x0001701001007387 */ /* 0x000fe80000100a00 */
[----:B------:R2:W-:Y:S04]  /*6cb70*/  STL.64 [R1+0x178], R18 ;  /* 0x0001781201007387 */ /* 0x0005e80000100a00 */
[----:B0-----:R-:W4:Y:S01]  /*6cb80*/  LDL.LU R8, [R1+0x250] ;  /* 0x0002500001087983 */ /* 0x001f220000300800 */
[----:B--2---:R-:W-:-:S15]  /*6cb90*/  HMMA.16816.F32 R16, R12, R6, R24 ;  /* 0x000000060c10723c */ /* 0x004fde0000001818 */
[----:B------:R-:W-:-:S04]  /*6cba0*/  NOP ;  /* 0x0000000000007918 */ /* 0x000fc80000000000 */
[----:B------:R-:W-:Y:S04]  /*6cbb0*/  STL.64 [R1+0x160], R16 ;  /* 0x0001601001007387 */ /* 0x000fe80000100a00 */
[----:B------:R-:W-:Y:S04]  /*6cbc0*/  STL.64 [R1+0x168], R18 ;  /* 0x0001681201007387 */ /* 0x000fe80000100a00 */
[----:B------:R-:W4:Y:S04]  /*6cbd0*/  LDL.LU R9, [R1+0x254] ;  /* 0x0002540001097983 */ /* 0x000f280000300800 */
[----:B------:R-:W2:Y:S04]  /*6cbe0*/  LDL.LU R10, [R1+0x258] ;  /* 0x00025800010a7983 */ /* 0x000ea80000300800 */
[----:B------:R-:W2:Y:S04]  /*6cbf0*/  LDL.LU R11, [R1+0x25c] ;  /* 0x00025c00010b7983 */ /* 0x000ea80000300800 */
[----:B------:R-:W2:Y:S04]  /*6cc00*/  LDL.LU R28, [R1+0x1094] ;  /* 0x00109400011c7983 */ /* 0x000ea80000300800 */
[----:B------:R-:W2:Y:S04]  /*6cc10*/  LDL.LU R22, [R1+0x1090] ;  /* 0x0010900001167983 */ /* 0x000ea80000300800 */
[----:B------:R-:W2:Y:S04]  /*6cc20*/  LDL.LU R23, [R1+0x109c] ;  /* 0x00109c0001177983 */ /* 0x000ea80000300800 */
[----:B--2---:R-:W-:Y:S04]  /*6cc30*/  STL.64 [R1+0x6600], R22 ;  /* 0x0066001601007387 */ /* 0x004fe80000100a00 */
[----:B------:R0:W-:Y:S04]  /*6cc40*/  STL.64 [R1+0x65f8], R20 ;  /* 0x0065f81401007387 */ /* 0x0001e80000100a00 */
[----:B0-----:R-:W3:Y:S04]  /*6cc50*/  LDL.LU R20, [R1+0x220] ;  /* 0x0002200001147983 */ /* 0x001ee80000300800 */
[----:B------:R-:W3:Y:S04]  /*6cc60*/  LDL.LU R21, [R1+0x224] ;  /* 0x0002240001157983 */ /* 0x000ee80000300800 */
        /* <DEDUP_REMOVED lines=11> */
[C---:B---3--:R-:W-:Y:S03]  /*6cd20*/  HMMA.16816.F32 R20, R12.reuse, R4, R20 ;  /* 0x000000040c14723c */ /* 0x048fe60000001814 */
[----:B--2---:R-:W-:Y:S04]  /*6cd30*/  STL.64 [R1+0x65f0], R18 ;  /* 0x0065f01201007387 */ /* 0x004fe80000100a00 */
[----:B------:R0:W-:Y:S04]  /*6cd40*/  STL.64 [R1+0x65e8], R16 ;  /* 0x0065e81001007387 */ /* 0x0001e80000100a00 */
[----:B0-----:R-:W2:Y:S04]  /*6cd50*/  LDL.LU R16, [R1+0x210] ;  /* 0x0002100001107983 */ /* 0x001ea80000300800 */
[----:B------:R-:W2:Y:S04]  /*6cd60*/  LDL.LU R17, [R1+0x214] ;  /* 0x0002140001117983 */ /* 0x000ea80000300800 */
[----:B------:R-:W2:Y:S04]  /*6cd70*/  LDL.LU R18, [R1+0x218] ;  /* 0x0002180001127983 */ /* 0x000ea80000300800 */
[----:B------:R-:W2:Y:S04]  /*6cd80*/  LDL.LU R19, [R1+0x21c] ;  /* 0x00021c0001137983 */ /* 0x000ea80000300800 */
[----:B------:R-:W-:Y:S04]  /*6cd90*/  STL.64 [R1+0x65d0], R10 ;  /* 0x0065d00a01007387 */ /* 0x000fe80000100a00 */
[----:B----4-:R0:W-:Y:S04]  /*6cda0*/  STL.64 [R1+0x65c8], R8 ;  /* 0x0065c80801007387 */ /* 0x0101e80000100a00 */
[----:B0-----:R-:W3:Y:S04]  /*6cdb0*/  LDL.LU R8, [R1+0x240] ;  /* 0x0002400001087983 */ /* 0x001ee80000300800 */
[----:B------:R-:W3:Y:S04]  /*6cdc0*/  LDL.LU R9, [R1+0x244] ;  /* 0x0002440001097983 */ /* 0x000ee80000300800 */
[----:B------:R-:W3:Y:S04]  /*6cdd0*/  LDL.LU R10, [R1+0x248] ;  /* 0x00024800010a7983 */ /* 0x000ee80000300800 */
[----:B------:R-:W3:Y:S04]  /*6cde0*/  LDL.LU R11, [R1+0x24c] ;  /* 0x00024c00010b7983 */ /* 0x000ee80000300800 */
[----:B------:R-:W-:Y:S04]  /*6cdf0*/  STL.64 [R1+0x150], R20 ;  /* 0x0001501401007387 */ /* 0x000fe80000100a00 */
[----:B------:R0:W-:Y:S04]  /*6ce00*/  STL.64 [R1+0x158], R22 ;  /* 0x0001581601007387 */ /* 0x0001e80000100a00 */
[----:B0-----:R-:W4:Y:S04]  /*6ce10*/  LDL.LU.64 R22, [R1+0x6600] ;  /* 0x0066000001167983 */ /* 0x001f280000300a00 */
[----:B------:R-:W3:Y:S04]  /*6ce20*/  LDL.LU.64 R20, [R1+0x65f8] ;  /* 0x0065f80001147983 */ /* 0x000ee80000300a00 */
[----:B------:R-:W-:Y:S04]  /*6ce30*/  STL.64 [R1+0x65a0], R6 ;  /* 0x0065a00601007387 */ /* 0x000fe80000100a00 */
[----:B------:R0:W-:Y:S04]  /*6ce40*/  STL.64 [R1+0x6598], R4 ;  /* 0x0065980401007387 */ /* 0x0001e80000100a00 */
[----:B0-----:R-:W3:Y:S04]  /*6ce50*/  LDL.LU R4, [R1+0x270] ;  /* 0x0002700001047983 */ /* 0x001ee80000300800 */
[----:B------:R-:W3:Y:S04]  /*6ce60*/  LDL.LU R5, [R1+0x274] ;  /* 0x0002740001057983 */ /* 0x000ee80000300800 */
[----:B------:R-:W3:Y:S04]  /*6ce70*/  LDL.LU R6, [R1+0x278] ;  /* 0x0002780001067983 */ /* 0x000ee80000300800 */
[----:B------:R-:W3:Y:S01]  /*6ce80*/  LDL.LU R7, [R1+0x27c] ;  /* 0x00027c0001077983 */ /* 0x000ee20000300800 */
[----:B--2---:R-:W-:Y:S03]  /*6ce90*/  HMMA.16816.F32 R12, R12, R2, R16 ;  /* 0x000000020c0c723c */ /* 0x004fe60000001810 */
[----:B---3--:R-:W-:Y:S04]  /*6cea0*/  STL.64 [R1+0x65b0], R6 ;  /* 0x0065b00601007387 */ /* 0x008fe80000100a00 */
[----:B------:R0:W-:Y:S04]  /*6ceb0*/  STL.64 [R1+0x65a8], R4 ;  /* 0x0065a80401007387 */ /* 0x0001e80000100a00 */
[----:B0-----:R-:W2:Y:S04]  /*6cec0*/  LDL.LU R4, [R1+0x260] ;  /* 0x0002600001047983 */ /* 0x001ea80000300800 */
[----:B------:R-:W2:Y:S04]  /*6ced0*/  LDL.LU R5, [R1+0x264] ;  /* 0x0002640001057983 */ /* 0x000ea80000300800 */
[----:B------:R-:W2:Y:S04]  /*6cee0*/  LDL.LU R6, [R1+0x268] ;  /* 0x0002680001067983 */ /* 0x000ea80000300800 */
[----:B------:R-:W2:Y:S04]  /*6cef0*/  LDL.LU R7, [R1+0x26c] ;  /* 0x00026c0001077983 */ /* 0x000ea80000300800 */
[----:B------:R-:W3:Y:S04]  /*6cf00*/  LDL.LU.64 R18, [R1+0x65f0] ;  /* 0x0065f00001127983 */ /* 0x000ee80000300a00 */
[----:B------:R-:W3:Y:S01]  /*6cf10*/  LDL.LU.64 R16, [R1+0x65e8] ;  /* 0x0065e80001107983 */ /* 0x000ee20000300a00 */
[----:B----4-:R-:W-:-:S02]  /*6cf20*/  IMAD R23, R24, 0x100, R23 ;  /* 0x0000010018177824 */ /* 0x010fc400078e0217 */
[----:B------:R-:W-:Y:S02]  /*6cf30*/  IMAD R24, R26, 0x100, R25 ;  /* 0x000001001a187824 */ /* 0x000fe400078e0219 */
[----:B------:R-:W-:Y:S02]  /*6cf40*/  IMAD R22, R22, 0x100, R28 ;  /* 0x0000010016167824 */ /* 0x000fe400078e021c */
[----:B------:R-:W-:Y:S01]  /*6cf50*/  IMAD R25, R0, 0x100, R27 ;  /* 0x0000010000197824 */ /* 0x000fe200078e021b */
[----:B------:R-:W-:Y:S04]  /*6cf60*/  STL [R1+0x6594], R2 ;  /* 0x0065940201007387 */ /* 0x000fe80000100800 */
[----:B------:R-:W-:Y:S04]  /*6cf70*/  STL [R1+0x6590], R3 ;  /* 0x0065900301007387 */ /* 0x000fe80000100800 */
[----:B------:R0:W-:Y:S04]  /*6cf80*/  STL.64 [R1+0x10], R12 ;  /* 0x0000100c01007387 */ /* 0x0001e80000100a00 */
[----:B------:R1:W-:Y:S01]  /*6cf90*/  STL.64 [R1+0x18], R14 ;  /* 0x0000180e01007387 */ /* 0x0003e20000100a00 */
[----:B0-----:R-:W-:-:S02]  /*6cfa0*/  F2FP.F16.E5M2.UNPACK_B R12, R22 ;  /* 0x00000016ff0c723e */ /* 0x001fc400020004ff */
[----:B------:R-:W-:Y:S02]  /*6cfb0*/  F2FP.F16.E5M2.UNPACK_B R13, R23 ;  /* 0x00000017ff0d723e */ /* 0x000fe400020004ff */
[----:B-1----:R-:W-:Y:S02]  /*6cfc0*/  F2FP.F16.E5M2.UNPACK_B R14, R24 ;  /* 0x00000018ff0e723e */ /* 0x002fe400020004ff */
[----:B------:R-:W-:Y:S01]  /*6cfd0*/  F2FP.F16.E5M2.UNPACK_B R15, R25 ;  /* 0x00000019ff0f723e */ /* 0x000fe200020004ff */
[----:B------:R-:W4:Y:S04]  /*6cfe0*/  LDL.LU R24, [R1+0x2a0] ;  /* 0x0002a00001187983 */ /* 0x000f280000300800 */
[----:B------:R-:W4:Y:S04]  /*6cff0*/  LDL.LU R25, [R1+0x2a4] ;  /* 0x0002a40001197983 */ /* 0x000f280000300800 */
[----:B------:R-:W4:Y:S04]  /*6d000*/  LDL.LU R26, [R1+0x2a8] ;  /* 0x0002a800011a7983 */ /* 0x000f280000300800 */
[----:B------:R-:W4:Y:S01]  /*6d010*/  LDL.LU R27, [R1+0x2ac] ;  /* 0x0002ac00011b7983 */ /* 0x000f220000300800 */
        /* <DEDUP_REMOVED lines=35> */
[----:B------:R-:W4:Y:S04]  /*6d250*/  LDL.LU.64 R4, [R1+0x6598] ;  /* 0x0065980001047983 */ /* 0x000f280000300a00 */
[----:B------:R-:W-:Y:S04]  /*6d260*/  STL.64 [R1+0x6558], R10 ;  /* 0x0065580a01007387 */ /* 0x000fe80000100a00 */
[----:B------:R2:W-:Y:S04]  /*6d270*/  STL.64 [R1+0x6550], R8 ;  /* 0x0065500801007387 */ /* 0x0005e80000100a00 */
[----:B------:R-:W3:Y:S04]  /*6d280*/  LDL.LU R28, [R1+0x10e0] ;  /* 0x0010e000011c7983 */ /* 0x000ee80000300800 */
[----:B------:R-:W3:Y:S01]  /*6d290*/  LDL.LU R29, [R1+0x10ec] ;  /* 0x0010ec00011d7983 */ /* 0x000ee20000300800 */
[C---:B--2---:R-:W-:Y:S08]  /*6d2a0*/  HMMA.16816.F32 R8, R12.reuse, R6, R16 ;  /* 0x000000060c08723c */ /* 0x044ff00000001810 */
[----:B----4-:R-:W-:Y:S11]  /*6d2b0*/  HMMA.16816.F32 R16, R12, R4, R24 ;  /* 0x000000040c10723c */ /* 0x010ff60000001818 */
[----:B------:R0:W-:Y:S04]  /*6d2c0*/  STL.64 [R1+0xf0], R8 ;  /* 0x0000f00801007387 */ /* 0x0001e80000100a00 */
[----:B------:R1:W-:Y:S04]  /*6d2d0*/  STL.64 [R1+0xf8], R10 ;  /* 0x0000f80a01007387 */ /* 0x0003e80000100a00 */
[----:B------:R-:W2:Y:S04]  /*6d2e0*/  LDL.LU R0, [R1+0x10e8] ;  /* 0x0010e80001007983 */ /* 0x000ea80000300800 */
[----:B0-----:R-:W4:Y:S04]  /*6d2f0*/  LDL.LU R8, [R1+0x310] ;  /* 0x0003100001087983 */ /* 0x001f280000300800 */
[----:B------:R-:W-:Y:S04]  /*6d300*/  STL.64 [R1+0xe0], R16 ;  /* 0x0000e01001007387 */ /* 0x000fe80000100a00 */
[----:B------:R-:W-:Y:S04]  /*6d310*/  STL.64 [R1+0xe8], R18 ;  /* 0x0000e81201007387 */ /* 0x000fe80000100a00 */
[----:B------:R-:W4:Y:S04]  /*6d320*/  LDL.LU R9, [R1+0x314] ;  /* 0x0003140001097983 */ /* 0x000f280000300800 */
[----:B-1----:R-:W2:Y:S04]  /*6d330*/  LDL.LU R10, [R1+0x318] ;  /* 0x00031800010a7983 */ /* 0x002ea80000300800 */
[----:B------:R-:W2:Y:S04]  /*6d340*/  LDL.LU R11, [R1+0x31c] ;  /* 0x00031c00010b7983 */ /* 0x000ea80000300800 */
        /* <DEDUP_REMOVED lines=24> */
[----:B------:R-:W-:Y:S04]  /*6d4d0*/  STL.64 [R1+0x6538], R6 ;  /* 0x0065380601007387 */ /* 0x000fe80000100a00 */
[----:B------:R0:W-:Y:S04]  /*6d4e0*/  STL.64 [R1+0x6530], R4 ;  /* 0x0065300401007387 */ /* 0x0001e80000100a00 */
[----:B0-----:R-:W2:Y:S04]  /*6d4f0*/  LDL.LU R4, [R1+0x330] ;  /* 0x0003300001047983 */ /* 0x001ea80000300800 */
[----:B------:R-:W2:Y:S04]  /*6d500*/  LDL.LU R5, [R1+0x334] ;  /* 0x0003340001057983 */ /* 0x000ea80000300800 */
[----:B------:R-:W2:Y:S04]  /*6d510*/  LDL.LU R6, [R1+0x338] ;  /* 0x0003380001067983 */ /* 0x000ea80000300800 */
[----:B------:R-:W2:Y:S01]  /*6d520*/  LDL.LU R7, [R1+0x33c] ;  /* 0x00033c0001077983 */ /* 0x000ea20000300800 */
[----:B---3--:R-:W-:-:S02]  /*6d530*/  IMAD R22, R22, 0x100, R2 ;  /* 0x0000010016167824 */ /* 0x008fc400078e0202 */
[----:B------:R-:W-:Y:S01]  /*6d540*/  IMAD R23, R23, 0x100, R3 ;  /* 0x0000010017177824 */ /* 0x000fe200078e0203 */
[----:B--2---:R-:W-:Y:S04]  /*6d550*/  STL.64 [R1+0x6548], R6 ;  /* 0x0065480601007387 */ /* 0x004fe80000100a00 */
[----:B------:R0:W-:Y:S04]  /*6d560*/  STL.64 [R1+0x6540], R4 ;  /* 0x0065400401007387 */ /* 0x0001e80000100a00 */
[----:B0-----:R-:W2:Y:S04]  /*6d570*/  LDL.LU R4, [R1+0x320] ;  /* 0x0003200001047983 */ /* 0x001ea80000300800 */
[----:B------:R-:W2:Y:S04]  /*6d580*/  LDL.LU R5, [R1+0x324] ;  /* 0x0003240001057983 */ /* 0x000ea80000300800 */
[----:B------:R-:W2:Y:S04]  /*6d590*/  LDL.LU R6, [R1+0x328] ;  /* 0x0003280001067983 */ /* 0x000ea80000300800 */
[----:B------:R-:W2:Y:S04]  /*6d5a0*/  LDL.LU R7, [R1+0x32c] ;  /* 0x00032c0001077983 */ /* 0x000ea80000300800 */
[----:B------:R-:W3:Y:S04]  /*6d5b0*/  LDL.LU R2, [R1+0x6594] ;  /* 0x0065940001027983 */ /* 0x000ee80000300800 */
[----:B------:R-:W3:Y:S01]  /*6d5c0*/  LDL.LU R3, [R1+0x6590] ;  /* 0x0065900001037983 */ /* 0x000ee20000300800 */
[----:B------:R-:W-:-:S02]  /*6d5d0*/  IMAD R24, R24, 0x100, R25 ;  /* 0x0000010018187824 */ /* 0x000fc400078e0219 */
[----:B------:R-:W-:Y:S01]  /*6d5e0*/  IMAD R25, R27, 0x100, R26 ;  /* 0x000001001b197824 */ /* 0x000fe200078e021a */
[----:B---3--:R-:W-:Y:S01]  /*6d5f0*/  HMMA.16816.F32 R12, R12, R2, R8 ;  /* 0x000000020c0c723c */ /* 0x008fe20000001808 */
[----:B------:R-:W3:Y:S04]  /*6d600*/  LDL.LU.64 R10, [R1+0x6588] ;  /* 0x00658800010a7983 */ /* 0x000ee80000300a00 */
[----:B------:R-:W3:-:S14]  /*6d610*/  LDL.LU.64 R8, [R1+0x6580] ;  /* 0x0065800001087983 */ /* 0x000edc0000300a00 */
[----:B------:R0:W-:Y:S04]  /*6d620*/  STL.64 [R1], R12 ;  /* 0x0000000c01007387 */ /* 0x0001e80000100a00 */
[----:B------:R1:W-:Y:S01]  /*6d630*/  STL.64 [R1+0x8], R14 ;  /* 0x0000080e01007387 */ /* 0x0003e20000100a00 */
[----:B0-----:R-:W-:Y:S02]  /*6d640*/  F2FP.F16.E5M2.UNPACK_B R12, R22 ;  /* 0x00000016ff0c723e */ /* 0x001fe400020004ff */
[----:B------:R-:W-:Y:S01]  /*6d650*/  F2FP.F16.E5M2.UNPACK_B R13, R23 ;  /* 0x00000017ff0d723e */ /* 0x000fe200020004ff */
[----:B------:R-:W2:Y:S04]  /*6d660*/  LDL.LU R22, [R1+0x10d0] ;  /* 0x0010d00001167983 */ /* 0x000ea80000300800 */
[----:B------:R-:W2:Y:S01]  /*6d670*/  LDL.LU R23, [R1+0x10d8] ;  /* 0x0010d80001177983 */ /* 0x000ea20000300800 */
[----:B-1----:R-:W-:-:S02]  /*6d680*/  F2FP.F16.E5M2.UNPACK_B R14, R24 ;  /* 0x00000018ff0e723e */ /* 0x002fc400020004ff */
[----:B------:R-:W-:Y:S01]  /*6d690*/  F2FP.F16.E5M2.UNPACK_B R15, R25 ;  /* 0x00000019ff0f723e */ /* 0x000fe200020004ff */
[----:B------:R-:W2:Y:S04]  /*6d6a0*/  LDL.LU R24, [R1+0x360] ;  /* 0x0003600001187983 */ /* 0x000ea80000300800 */
        /* <DEDUP_REMOVED lines=49> */
[C---:B--2---:R-:W-:Y:S08]  /*6d9c0*/  HMMA.16816.F32 R24, R12.reuse, R6, R24 ;  /* 0x000000060c18723c */ /* 0x044ff00000001818 */
[----:B---3--:R-:W-:Y:S11]  /*6d9d0*/  HMMA.16816.F32 R8, R12, R4, R8 ;  /* 0x000000040c08723c */ /* 0x008ff60000001808 */
[----:B------:R-:W-:Y:S04]  /*6d9e0*/  STL.64 [R1+0x80], R24 ;  /* 0x0000801801007387 */ /* 0x000fe80000100a00 */
[----:B------:R0:W-:Y:S04]  /*6d9f0*/  STL.64 [R1+0x88], R26 ;  /* 0x0000881a01007387 */ /* 0x0001e80000100a00 */
[----:B0-----:R-:W2:Y:S04]  /*6da00*/  LDL.LU.64 R26, [R1+0x6528] ;  /* 0x00652800011a7983 */ /* 0x001ea80000300a00 */
[----:B------:R-:W2:Y:S04]  /*6da10*/  LDL.LU.64 R24, [R1+0x6520] ;  /* 0x0065200001187983 */ /* 0x000ea80000300a00 */
[----:B------:R-:W-:Y:S04]  /*6da20*/  STL.64 [R1+0x64d8], R6 ;  /* 0x0064d80601007387 */ /* 0x000fe80000100a00 */
[----:B------:R0:W-:Y:S04]  /*6da30*/  STL.64 [R1+0x64d0], R4 ;  /* 0x0064d00401007387 */ /* 0x0001e80000100a00 */
[----:B------:R-:W-:Y:S04]  /*6da40*/  STL.64 [R1+0x70], R8 ;  /* 0x0000700801007387 */ /* 0x000fe80000100a00 */
[----:B------:R-:W-:Y:S04]  /*6da50*/  STL.64 [R1+0x78], R10 ;  /* 0x0000780a01007387 */ /* 0x000fe80000100a00 */
        /* <DEDUP_REMOVED lines=10> */
[----:B------:R-:W-:-:S02]  /*6db00*/  IMAD R22, R22, 0x100, R17 ;  /* 0x0000010016167824 */ /* 0x000fc400078e0211 */
[----:B------:R-:W-:Y:S02]  /*6db10*/  IMAD R23, R23, 0x100, R18 ;  /* 0x0000010017177824 */ /* 0x000fe400078e0212 */
[----:B------:R-:W-:Y:S01]  /*6db20*/  IMAD R28, R28, 0x100, R19 ;  /* 0x000001001c1c7824 */ /* 0x000fe200078e0213 */
[----:B--2---:R-:W-:Y:S01]  /*6db30*/  HMMA.16816.F32 R24, R12, R2, R24 ;  /* 0x000000020c18723c */ /* 0x004fe20000001818 */
[----:B----4-:R-:W-:Y:S04]  /*6db40*/  STL.64 [R1+0x6508], R6 ;  /* 0x0065080601007387 */ /* 0x010fe80000100a00 */
[----:B---3--:R0:W-:Y:S04]  /*6db50*/  STL.64 [R1+0x6500], R4 ;  /* 0x0065000401007387 */ /* 0x0081e80000100a00 */
[----:B------:R-:W2:Y:S04]  /*6db60*/  LDL.LU R8, [R1+0x3f0] ;  /* 0x0003f00001087983 */ /* 0x000ea80000300800 */
[----:B------:R-:W2:Y:S04]  /*6db70*/  LDL.LU R9, [R1+0x3f4] ;  /* 0x0003f40001097983 */ /* 0x000ea80000300800 */
[----:B------:R-:W2:Y:S04]  /*6db80*/  LDL.LU R10, [R1+0x3f8] ;  /* 0x0003f800010a7983 */ /* 0x000ea80000300800 */
[----:B------:R-:W2:Y:S04]  /*6db90*/  LDL.LU R11, [R1+0x3fc] ;  /* 0x0003fc00010b7983 */ /* 0x000ea80000300800 */
        /* <DEDUP_REMOVED lines=8> */
[----:B------:R0:W-:Y:S04]  /*6dc20*/  STL [R1+0x64a4], R2 ;  /* 0x0064a40201007387 */ /* 0x0001e80000100800 */
[----:B0-----:R-:W2:Y:S01]  /*6dc30*/  LDL.LU R2, [R1+0x10fc] ;  /* 0x0010fc0001027983 */ /* 0x001ea20000300800 */
[----:B------:R-:W-:-:S03]  /*6dc40*/  IMAD R29, R0, 0x100, R29 ;  /* 0x00000100001d7824 */ /* 0x000fc600078e021d */
[----:B--2---:R0:W-:Y:S04]  /*6dc50*/  STL [R1+0x64a8], R2 ;  /* 0x0064a80201007387 */ /* 0x0041e80000100800 */
[----:B0-----:R-:W2:Y:S04]  /*6dc60*/  LDL.LU R2, [R1+0x10f4] ;  /* 0x0010f40001027983 */ /* 0x001ea80000300800 */
[----:B------:R0:W-:Y:S04]  /*6dc70*/  STL [R1+0x64a0], R3 ;  /* 0x0064a00301007387 */ /* 0x0001e80000100800 */
[----:B0-----:R-:W2:Y:S04]  /*6dc80*/  LDL.LU R3, [R1+0x1104] ;  /* 0x0011040001037983 */ /* 0x001ea80000300800 */
[----:B------:R-:W2:Y:S04]  /*6dc90*/  LDL.LU R0, [R1+0x1108] ;  /* 0x0011080001007983 */ /* 0x000ea80000300800 */
[----:B------:R-:W-:Y:S04]  /*6dca0*/  STL.64 [R1+0x5dd0], R26 ;  /* 0x005dd01a01007387 */ /* 0x000fe80000100a00 */
[----:B------:R0:W-:Y:S04]  /*6dcb0*/  STL.64 [R1+0x5dc8], R24 ;  /* 0x005dc81801007387 */ /* 0x0001e80000100a00 */
[----:B0-----:R-:W2:Y:S04]  /*6dcc0*/  LDL.LU R24, [R1+0x460] ;  /* 0x0004600001187983 */ /* 0x001ea80000300800 */
[----:B------:R-:W2:Y:S04]  /*6dcd0*/  LDL.LU R25, [R1+0x464] ;  /* 0x0004640001197983 */ /* 0x000ea80000300800 */
[----:B------:R-:W2:Y:S04]  /*6dce0*/  LDL.LU R26, [R1+0x468] ;  /* 0x00046800011a7983 */ /* 0x000ea80000300800 */
[----:B------:R-:W2:Y:S01]  /*6dcf0*/  LDL.LU R27, [R1+0x46c] ;  /* 0x00046c00011b7983 */ /* 0x000ea20000300800 */
[----:B------:R-:W-:-:S02]  /*6dd00*/  F2FP.F16.E5M2.UNPACK_B R12, R22 ;  /* 0x00000016ff0c723e */ /* 0x000fc400020004ff */
[----:B------:R-:W-:Y:S02]  /*6dd10*/  F2FP.F16.E5M2.UNPACK_B R13, R23 ;  /* 0x00000017ff0d723e */ /* 0x000fe400020004ff */
[----:B------:R-:W-:Y:S02]  /*6dd20*/  F2FP.F16.E5M2.UNPACK_B R14, R28 ;  /* 0x0000001cff0e723e */ /* 0x000fe400020004ff */
[----:B------:R-:W-:Y:S01]  /*6dd30*/  F2FP.F16.E5M2.UNPACK_B R15, R29 ;  /* 0x0000001dff0f723e */ /* 0x000fe200020004ff */
[----:B--2---:R-:W-:Y:S04]  /*6dd40*/  STL.64 [R1+0x64b8], R26 ;  /* 0x0064b81a01007387 */ /* 0x004fe80000100a00 */
        /* <DEDUP_REMOVED lines=16> */
[----:B------:R-:W-:Y:S04]  /*6de50*/  STL.64 [R1+0x60], R16 ;  /* 0x0000601001007387 */ /* 0x000fe80000100a00 */
[----:B------:R0:W-:Y:S04]  /*6de60*/  STL.64 [R1+0x68], R18 ;  /* 0x0000681201007387 */ /* 0x0001e80000100a00 */
[----:B0-----:R-:W3:Y:S04]  /*6de70*/  LDL.LU.64 R18, [R1+0x6518] ;  /* 0x0065180001127983 */ /* 0x001ee80000300a00 */
[----:B------:R-:W2:Y:S01]  /*6de80*/  LDL.LU.64 R16, [R1+0x6510] ;  /* 0x0065100001107983 */ /* 0x000ea20000300a00 */
[C---:B---3--:R-:W-:Y:S08]  /*6de90*/  HMMA.16816.F32 R4, R12.reuse, R18, R4 ;  /* 0x000000120c04723c */ /* 0x048ff00000001804 */
        /* <DEDUP_REMOVED lines=49> */
[----:B------:R-:W3:Y:S04]  /*6e1b0*/  LDL.LU R2, [R1+0x64a4] ;  /* 0x0064a40001027983 */ /* 0x000ee80000300800 */
[----:B------:R-:W3:Y:S01]  /*6e1c0*/  LDL.LU R3, [R1+0x64a0] ;  /* 0x0064a00001037983 */ /* 0x000ee20000300800 */
[----:B------:R-:W-:Y:S01]  /*6e1d0*/  IMAD R29, R0, 0x100, R29 ;  /* 0x00000100001d7824 */ /* 0x000fe200078e021d */
[----:B---3--:R-:W-:Y:S01]  /*6e1e0*/  HMMA.16816.F32 R4, R12, R2, R4 ;  /* 0x000000020c04723c */ /* 0x008fe20000001804 */
[----:B------:R-:W-:Y:S02]  /*6e1f0*/  F2FP.F16.E5M2.UNPACK_B R12, R22 ;  /* 0x00000016ff0c723e */ /* 0x000fe400020004ff */
[----:B------:R-:W-:-:S02]  /*6e200*/  F2FP.F16.E5M2.UNPACK_B R13, R23 ;  /* 0x00000017ff0d723e */ /* 0x000fc400020004ff */
[----:B------:R-:W-:Y:S02]  /*6e210*/  F2FP.F16.E5M2.UNPACK_B R14, R28 ;  /* 0x0000001cff0e723e */ /* 0x000fe400020004ff */
[----:B------:R-:W-:Y:S01]  /*6e220*/  F2FP.F16.E5M2.UNPACK_B R15, R29 ;  /* 0x0000001dff0f723e */ /* 0x000fe200020004ff */
[----:B------:R-:W-:Y:S04]  /*6e230*/  STL [R1+0x6444], R2 ;  /* 0x0064440201007387 */ /* 0x000fe80000100800 */
[----:B------:R-:W-:Y:S07]  /*6e240*/  STL [R1+0x6440], R3 ;  /* 0x0064400301007387 */ /* 0x000fee0000100800 */
[----:B------:R-:W-:Y:S04]  /*6e250*/  STL.64 [R1+0x1e0], R4 ;  /* 0x0001e00401007387 */ /* 0x000fe80000100a00 */
[----:B------:R0:W-:Y:S02]  /*6e260*/  STL.64 [R1+0x1e8], R6 ;  /* 0x0001e80601007387 */ /* 0x0001e40000100a00 */
[----:B0-----:R-:W-:Y:S02]  /*6e270*/  HMMA.16816.F32 R4, R12, R20, R8 ;  /* 0x000000140c04723c */ /* 0x001fe40000001808 */
[----:B------:R-:W-:Y:S04]  /*6e280*/  STL [R1+0x644c], R20 ;  /* 0x00644c1401007387 */ /* 0x000fe80000100800 */
[----:B------:R-:W-:-:S13]  /*6e290*/  STL [R1+0x6448], R21 ;  /* 0x0064481501007387 */ /* 0x000fda0000100800 */
[----:B------:R-:W-:Y:S04]  /*6e2a0*/  STL.64 [R1+0x200], R4 ;  /* 0x0002000401007387 */ /* 0x000fe80000100a00 */
[----:B------:R2:W-:Y:S02]  /*6e2b0*/  STL.64 [R1+0x208], R6 ;  /* 0x0002080601007387 */ /* 0x0005e40000100a00 */
[----:B--2---:R-:W-:Y:S02]  /*6e2c0*/  HMMA.16816.F32 R4, R12, R18, R24 ;  /* 0x000000120c04723c */ /* 0x004fe40000001818 */
[----:B------:R-:W2:Y:S04]  /*6e2d0*/  LDL.LU R25, [R1+0x1174] ;  /* 0x0011740001197983 */ /* 0x000ea80000300800 */
[----:B------:R-:W3:-:S13]  /*6e2e0*/  LDL.LU R26, [R1+0x1170] ;  /* 0x00117000011a7983 */ /* 0x000eda0000300800 */
[----:B------:R-:W-:Y:S04]  /*6e2f0*/  STL.64 [R1+0x210], R4 ;  /* 0x0002100401007387 */ /* 0x000fe80000100a00 */
[----:B------:R-:W-:Y:S04]  /*6e300*/  STL.64 [R1+0x218], R6 ;  /* 0x0002180601007387 */ /* 0x000fe80000100a00 */
[----:B------:R-:W3:Y:S04]  /*6e310*/  LDL.LU R27, [R1+0x117c] ;  /* 0x00117c00011b7983 */ /* 0x000ee80000300800 */
[----:B---3--:R-:W-:Y:S04]  /*6e320*/  STL.64 [R1+0x63e8], R26 ;  /* 0x0063e81a01007387 */ /* 0x008fe80000100a00 */
[----:B--2---:R0:W-:Y:S04]  /*6e330*/  STL [R1+0x63e0], R25 ;  /* 0x0063e01901007387 */ /* 0x0041e80000100800 */
        /* <DEDUP_REMOVED lines=150> */
[----:B------:R-:W2:Y:S04]  /*6eca0*/  LDL.LU R25, [R1+0x63e0] ;  /* 0x0063e00001197983 */ /* 0x000ea80000300800 */
        /* <DEDUP_REMOVED lines=14> */
[----:B------:R0:W-:-:S13]  /*6ed90*/  STL.64 [R1+0x6378], R4 ;  /* 0x0063780401007387 */ /* 0x0001da0000100a00 */
[----:B------:R1:W-:Y:S04]  /*6eda0*/  STL.64 [R1+0x320], R8 ;  /* 0x0003200801007387 */ /* 0x0003e80000100a00 */
[----:B------:R2:W-:Y:S04]  /*6edb0*/  STL.64 [R1+0x328], R10 ;  /* 0x0003280a01007387 */ /* 0x0005e80000100a00 */
[----:B------:R-:W-:Y:S04]  /*6edc0*/  STL.64 [R1+0x63d0], R22 ;  /* 0x0063d01601007387 */ /* 0x000fe80000100a00 */
[----:B------:R3:W-:Y:S04]  /*6edd0*/  STL.64 [R1+0x63c8], R20 ;  /* 0x0063c81401007387 */ /* 0x0007e80000100a00 */
[----:B------:R-:W4:Y:S04]  /*6ede0*/  LDL.LU R24, [R1+0x5d0] ;  /* 0x0005d00001187983 */ /* 0x000f280000300800 */
[----:B----4-:R-:W-:Y:S04]  /*6edf0*/  STL [R1+0x634c], R24 ;  /* 0x00634c1801007387 */ /* 0x010fe80000100800 */
[----:B------:R-:W4:Y:S04]  /*6ee00*/  LDL.LU R25, [R1+0x5d4] ;  /* 0x0005d40001197983 */ /* 0x000f280000300800 */
[----:B----4-:R-:W-:Y:S04]  /*6ee10*/  STL [R1+0x6350], R25 ;  /* 0x0063501901007387 */ /* 0x010fe80000100800 */
[----:B------:R-:W4:Y:S04]  /*6ee20*/  LDL.LU R26, [R1+0x5d8] ;  /* 0x0005d800011a7983 */ /* 0x000f280000300800 */
[----:B----4-:R-:W-:Y:S04]  /*6ee30*/  STL [R1+0x6354], R26 ;  /* 0x0063541a01007387 */ /* 0x010fe80000100800 */
[----:B------:R-:W4:Y:S04]  /*6ee40*/  LDL.LU R27, [R1+0x5dc] ;  /* 0x0005dc00011b7983 */ /* 0x000f280000300800 */
[----:B0-----:R-:W4:Y:S04]  /*6ee50*/  LDL.LU R4, [R1+0x5b0] ;  /* 0x0005b00001047983 */ /* 0x001f280000300800 */
[----:B------:R-:W4:Y:S04]  /*6ee60*/  LDL.LU R5, [R1+0x5b4] ;  /* 0x0005b40001057983 */ /* 0x000f280000300800 */
[----:B------:R-:W4:Y:S04]  /*6ee70*/  LDL.LU R6, [R1+0x5b8] ;  /* 0x0005b80001067983 */ /* 0x000f280000300800 */
[----:B------:R-:W4:Y:S04]  /*6ee80*/  LDL.LU R7, [R1+0x5bc] ;  /* 0x0005bc0001077983 */ /* 0x000f280000300800 */
[----:B-1----:R-:W4:Y:S04]  /*6ee90*/  LDL.LU R8, [R1+0x580] ;  /* 0x0005800001087983 */ /* 0x002f280000300800 */
[----:B------:R-:W4:Y:S04]  /*6eea0*/  LDL.LU R9, [R1+0x584] ;  /* 0x0005840001097983 */ /* 0x000f280000300800 */
[----:B--2---:R-:W2:Y:S04]  /*6eeb0*/  LDL.LU R10, [R1+0x588] ;  /* 0x00058800010a7983 */ /* 0x004ea80000300800 */
[----:B------:R-:W2:Y:S04]  /*6eec0*/  LDL.LU R11, [R1+0x58c] ;  /* 0x00058c00010b7983 */ /* 0x000ea80000300800 */
[----:B---3--:R-:W3:Y:S04]  /*6eed0*/  LDL.LU R20, [R1+0x530] ;  /* 0x0005300001147983 */ /* 0x008ee80000300800 */
        /* <DEDUP_REMOVED lines=127> */
[----:B---3--:R-:W-:Y:S01]  /*6f6d0*/  IMAD.MOV.U32 R27, RZ, RZ, R0 ;  /* 0x000000ffff1b7224 */ /* 0x008fe200078e0000 */
[----:B0-----:R-:W-:-:S02]  /*6f6e0*/  F2FP.F16.E5M2.UNPACK_B R12, R22 ;  /* 0x00000016ff0c723e */ /* 0x001fc400020004ff */
[----:B------:R-:W-:Y:S02]  /*6f6f0*/  F2FP.F16.E5M2.UNPACK_B R13, R23 ;  /* 0x00000017ff0d723e */ /* 0x000fe400020004ff */
[----:B-1----:R-:W-:Y:S02]  /*6f700*/  F2FP.F16.E5M2.UNPACK_B R14, R28 ;  /* 0x0000001cff0e723e */ /* 0x002fe400020004ff */
[----:B------:R-:W-:Y:S01]  /*6f710*/  F2FP.F16.E5M2.UNPACK_B R15, R29 ;  /* 0x0000001dff0f723e */ /* 0x000fe200020004ff */
[----:B----4-:R-:W-:Y:S04]  /*6f720*/  STL.64 [R1+0x6278], R26 ;  /* 0x0062781a01007387 */ /* 0x010fe80000100a00 */
[----:B--2---:R0:W-:Y:S02]  /*6f730*/  STL.64 [R1+0x6270], R24 ;  /* 0x0062701801007387 */ /* 0x0041e40000100a00 */
[C---:B0-----:R-:W-:Y:S08]  /*6f740*/  HMMA.16816.F32 R24, R12.reuse, R20, R4 ;  /* 0x000000140c18723c */ /* 0x041ff00000001804 */
[C---:B------:R-:W-:Y:S01]  /*6f750*/  HMMA.16816.F32 R4, R12.reuse, R18, R8 ;  /* 0x000000120c04723c */ /* 0x040fe20000001808 */
[----:B------:R-:W-:Y:S10]  /*6f760*/  STL [R1+0x62f4], R21 ;  /* 0x0062f41501007387 */ /* 0x000ff40000100800 */
[----:B------:R0:W-:Y:S04]  /*6f770*/  STL.64 [R1+0x4e0], R24 ;  /* 0x0004e01801007387 */ /* 0x0001e80000100a00 */
[----:B------:R1:W-:Y:S04]  /*6f780*/  STL.64 [R1+0x4e8], R26 ;  /* 0x0004e81a01007387 */ /* 0x0003e80000100a00 */
[----:B0-----:R-:W2:Y:S04]  /*6f790*/  LDL.LU R24, [R1+0x750] ;  /* 0x0007500001187983 */ /* 0x001ea80000300800 */
[----:B------:R-:W-:Y:S04]  /*6f7a0*/  STL.64 [R1+0x4f0], R4 ;  /* 0x0004f00401007387 */ /* 0x000fe80000100a00 */
[----:B------:R-:W-:Y:S04]  /*6f7b0*/  STL.64 [R1+0x4f8], R6 ;  /* 0x0004f80601007387 */ /* 0x000fe80000100a00 */
        /* <DEDUP_REMOVED lines=99> */
[----:B------:R-:W4:Y:S01]  /*6fdf0*/  LDL.LU.64 R20, [R1+0x62f8] ;  /* 0x0062f80001147983 */ /* 0x000f220000300a00 */
[----:B------:R-:W-:-:S02]  /*6fe00*/  IMAD R28, R28, 0x100, R3 ;  /* 0x000001001c1c7824 */ /* 0x000fc400078e0203 */
[----:B---3--:R-:W-:Y:S02]  /*6fe10*/  IMAD R23, R23, 0x100, R2 ;  /* 0x0000010017177824 */ /* 0x008fe400078e0202 */
[----:B----4-:R-:W-:Y:S02]  /*6fe20*/  IMAD R22, R22, 0x100, R21 ;  /* 0x0000010016167824 */ /* 0x010fe400078e0215 */
[----:B------:R-:W3:Y:S04]  /*6fe30*/  LDL.LU R21, [R1+0x62f4] ;  /* 0x0062f40001157983 */ /* 0x000ee80000300800 */
[----:B------:R-:W2:Y:S04]  /*6fe40*/  LDL.LU R2, [R1+0x62f0] ;  /* 0x0062f00001027983 */ /* 0x000ea80000300800 */
[----:B------:R-:W2:Y:S01]  /*6fe50*/  LDL.LU R3, [R1+0x62ec] ;  /* 0x0062ec0001037983 */ /* 0x000ea20000300800 */
[----:B------:R-:W-:-:S03]  /*6fe60*/  IMAD R29, R29, 0x100, R0 ;  /* 0x000001001d1d7824 */ /* 0x000fc600078e0200 */
[----:B------:R-:W4:Y:S01]  /*6fe70*/  LDL.LU R0, [R1+0x62e8] ;  /* 0x0062e80001007983 */ /* 0x000f220000300800 */
[----:B--2---:R-:W-:Y:S03]  /*6fe80*/  HMMA.16816.F32 R12, R12, R2, R24 ;  /* 0x000000020c0c723c */ /* 0x004fe60000001818 */
[----:B------:R-:W3:Y:S04]  /*6fe90*/  LDL.LU.64 R26, [R1+0x62e0] ;  /* 0x0062e000011a7983 */ /* 0x000ee80000300a00 */
[----:B------:R-:W3:-:S12]  /*6fea0*/  LDL.LU.64 R24, [R1+0x62d8] ;  /* 0x0062d80001187983 */ /* 0x000ed80000300a00 */
        /* <DEDUP_REMOVED lines=45> */
[----:B----4-:R-:W-:-:S03]  /*70180*/  IMAD.MOV.U32 R11, RZ, RZ, R0 ;  /* 0x000000ffff0b7224 */ /* 0x010fc600078e0000 */
[----:B------:R-:W4:Y:S01]  /*70190*/  LDL.LU R0, [R1+0x6280] ;  /* 0x0062800001007983 */ /* 0x000f220000300800 */
[----:B---3--:R-:W-:-:S15]  /*701a0*/  HMMA.16816.F32 R24, R12, R6, R24 ;  /* 0x000000060c18723c */ /* 0x008fde0000001818 */
[----:B------:R-:W-:-:S04]  /*701b0*/  NOP ;  /* 0x0000000000007918 */ /* 0x000fc80000000000 */
[----:B------:R-:W-:Y:S04]  /*701c0*/  STL.64 [R1+0x5a0], R24 ;  /* 0x0005a01801007387 */ /* 0x000fe80000100a00 */
[----:B------:R0:W-:Y:S04]  /*701d0*/  STL.64 [R1+0x5a8], R26 ;  /* 0x0005a81a01007387 */ /* 0x0001e80000100a00 */
[----:B0-----:R-:W3:Y:S04]  /*701e0*/  LDL.LU.64 R26, [R1+0x6278] ;  /* 0x00627800011a7983 */ /* 0x001ee80000300a00 */
[----:B------:R-:W3:Y:S01]  /*701f0*/  LDL.LU.64 R24, [R1+0x6270] ;  /* 0x0062700001187983 */ /* 0x000ee20000300a00 */
[----:B--2---:R-:W-:-:S15]  /*70200*/  HMMA.16816.F32 R8, R12, R4, R8 ;  /* 0x000000040c08723c */ /* 0x004fde0000001808 */
[----:B------:R-:W-:-:S04]  /*70210*/  NOP ;  /* 0x0000000000007918 */ /* 0x000fc80000000000 */
[----:B------:R-:W-:Y:S04]  /*70220*/  STL.64 [R1+0x590], R8 ;  /* 0x0005900801007387 */ /* 0x000fe80000100a00 */
[----:B------:R3:W-:Y:S02]  /*70230*/  STL.64 [R1+0x598], R10 ;  /* 0x0005980a01007387 */ /* 0x0007e40000100a00 */
[----:B---3--:R-:W-:-:S15]  /*70240*/  HMMA.16816.F32 R8, R12, R2, R24 ;  /* 0x000000020c08723c */ /* 0x008fde0000001818 */
[----:B------:R-:W-:-:S04]  /*70250*/  NOP ;  /* 0x0000000000007918 */ /* 0x000fc80000000000 */
[----:B------:R-:W-:Y:S04]  /*70260*/  STL.64 [R1+0x560], R8 ;  /* 0x0005600801007387 */ /* 0x000fe80000100a00 */
[----:B------:R0:W-:Y:S04]  /*70270*/  STL [R1+0x568], R10 ;  /* 0x0005680a01007387 */ /* 0x0001e80000100800 */
[----:B------:R-:W2:Y:S04]  /*70280*/  LDL.LU R24, [R1+0x9c0] ;  /* 0x0009c00001187983 */ /* 0x000ea80000300800 */
[----:B------:R-:W2:Y:S04]  /*70290*/  LDL.LU R25, [R1+0x9c4] ;  /* 0x0009c40001197983 */ /* 0x000ea80000300800 */
[----:B------:R-:W3:Y:S04]  /*702a0*/  LDL.LU R26, [R1+0x9c8] ;  /* 0x0009c800011a7983 */ /* 0x000ee80000300800 */
[----:B------:R-:W3:Y:S01]  /*702b0*/  LDL.LU R27, [R1+0x9cc] ;  /* 0x0009cc00011b7983 */ /* 0x000ee20000300800 */
[----:B------:R-:W-:-:S02]  /*702c0*/  IMAD R4, R20, 0x100, R19 ;  /* 0x0000010014047824 */ /* 0x000fc400078e0213 */
[----:B------:R-:W-:Y:S01]  /*702d0*/  IMAD R5, R29, 0x100, R21 ;  /* 0x000001001d057824 */ /* 0x000fe200078e0215 */
[----:B------:R-:W2:Y:S04]  /*702e0*/  LDL.LU R20, [R1+0xa08] ;  /* 0x000a080001147983 */ /* 0x000ea80000300800 */
[----:B------:R-:W4:Y:S04]  /*702f0*/  LDL.LU R21, [R1+0xa0c] ;  /* 0x000a0c0001157983 */ /* 0x000f280000300800 */
[----:B------:R-:W4:Y:S04]  /*70300*/  LDL.LU R17, [R1+0x9dc] ;  /* 0x0009dc0001117983 */ /* 0x000f280000300800 */
        /* <DEDUP_REMOVED lines=8> */
[----:B------:R-:W4:Y:S04]  /*70390*/  LDL.LU R19, [R1+0x9fc] ;  /* 0x0009fc0001137983 */ /* 0x000f280000300800 */
[----:B------:R-:W4:Y:S04]  /*703a0*/  LDL.LU R16, [R1+0x9d8] ;  /* 0x0009d80001107983 */ /* 0x000f280000300800 */
        /* <DEDUP_REMOVED lines=8> */
[----:B---3--:R-:W-:Y:S04]  /*70430*/  STL.64 [R1+0x6268], R26 ;  /* 0x0062681a01007387 */ /* 0x008fe80000100a00 */
[----:B--2---:R0:W-:Y:S04]  /*70440*/  STL.64 [R1+0x6260], R24 ;  /* 0x0062601801007387 */ /* 0x0041e80000100a00 */
[----:B0-----:R-:W2:Y:S04]  /*70450*/  LDL.LU R24, [R1+0x840] ;  /* 0x0008400001187983 */ /* 0x001ea80000300800 */
[----:B------:R-:W2:Y:S04]  /*70460*/  LDL.LU R25, [R1+0x844] ;  /* 0x0008440001197983 */ /* 0x000ea80000300800 */
[----:B------:R-:W2:Y:S04]  /*70470*/  LDL.LU R26, [R1+0x848] ;  /* 0x00084800011a7983 */ /* 0x000ea80000300800 */
[----:B------:R-:W2:Y:S01]  /*70480*/  LDL.LU R27, [R1+0x84c] ;  /* 0x00084c00011b7983 */ /* 0x000ea20000300800 */
[----:B------:R-:W-:-:S02]  /*70490*/  F2FP.F16.E5M2.UNPACK_B R20, R20.H1 ;  /* 0x00000014ff14723e */ /* 0x000fc400030004ff */
[----:B------:R-:W-:Y:S02]  /*704a0*/  F2FP.F16.E5M2.UNPACK_B R21, R21.H1 ;  /* 0x00000015ff15723e */ /* 0x000fe400030004ff */
[----:B------:R-:W-:Y:S02]  /*704b0*/  F2FP.F16.E5M2.UNPACK_B R12, R4 ;  /* 0x00000004ff0c723e */ /* 0x000fe400020004ff */
[----:B------:R-:W-:Y:S02]  /*704c0*/  F2FP.F16.E5M2.UNPACK_B R13, R5 ;  /* 0x00000005ff0d723e */ /* 0x000fe400020004ff */
[----:B------:R-:W-:Y:S02]  /*704d0*/  F2FP.F16.E5M2.UNPACK_B R14, R6 ;  /* 0x00000006ff0e723e */ /* 0x000fe400020004ff */
[----:B------:R-:W-:Y:S01]  /*704e0*/  F2FP.F16.E5M2.UNPACK_B R15, R7 ;  /* 0x00000007ff0f723e */ /* 0x000fe200020004ff */
[----:B------:R-:W-:Y:S02]  /*704f0*/  IMAD.MOV.U32 R0, RZ, RZ, R11 ;  /* 0x000000ffff007224 */ /* 0x000fe400078e000b */
[----:B------:R-:W3:Y:S04]  /*70500*/  LDL.LU R11, [R1+0x9ec] ;  /* 0x0009ec00010b7983 */ /* 0x000ee80000300800 */
[----:B------:R-:W4:Y:S04]  /*70510*/  LDL.LU R9, [R1+0xa18] ;  /* 0x000a180001097983 */ /* 0x000f280000300800 */
[----:B------:R-:W3:Y:S04]  /*70520*/  LDL.LU R29, [R1+0xa2c] ;  /* 0x000a2c00011d7983 */ /* 0x000ee80000300800 */
[----:B------:R-:W3:Y:S04]  /*70530*/  LDL.LU R28, [R1+0xa38] ;  /* 0x000a3800011c7983 */ /* 0x000ee80000300800 */
[----:B------:R-:W3:Y:S04]  /*70540*/  LDL.LU R23, [R1+0xa3c] ;  /* 0x000a3c0001177983 */ /* 0x000ee80000300800 */
[----:B------:R-:W3:Y:S04]  /*70550*/  LDL.LU R22, [R1+0xa48] ;  /* 0x000a480001167983 */ /* 0x000ee80000300800 */
[----:B------:R0:W-:Y:S04]  /*70560*/  STL [R1+0x5ba0], R0 ;  /* 0x005ba00001007387 */ /* 0x0001e80000100800 */
[----:B------:R-:W3:Y:S04]  /*70570*/  LDL.LU R3, [R1+0xa1c] ;  /* 0x000a1c0001037983 */ /* 0x000ee80000300800 */
[----:B0-----:R-:W3:Y:S04]  /*70580*/  LDL.LU R0, [R1+0xa28] ;  /* 0x000a280001007983 */ /* 0x001ee80000300800 */
        /* <DEDUP_REMOVED lines=12> */
[----:B------:R-:W-:Y:S04]  /*70650*/  STL [R1+0x6234], R20 ;  /* 0x0062341401007387 */ /* 0x000fe80000100800 */
[----:B------:R-:W-:Y:S02]  /*70660*/  STL [R1+0x6230], R21 ;  /* 0x0062301501007387 */ /* 0x000fe40000100800 */
        /* <DEDUP_REMOVED lines=9> */
[----:B---3--:R-:W-:-:S07]  /*70700*/  F2FP.F16.E5M2.UNPACK_B R11, R11.H1 ;  /* 0x0000000bff0b723e */ /* 0x008fce00030004ff */
[----:B------:R-:W-:Y:S01]  /*70710*/  HMMA.16816.F32 R4, R12, R10, R4 ;  /* 0x0000000a0c04723c */ /* 0x000fe20000001804 */
[----:B----4-:R-:W-:-:S07]  /*70720*/  F2FP.F16.E5M2.UNPACK_B R2, R9.H1 ;  /* 0x00000009ff02723e */ /* 0x010fce00030004ff */
        /* <DEDUP_REMOVED lines=12> */
[----:B------:R0:W-:Y:S04]  /*707f0*/  STL [R1+0x623c], R10 ;  /* 0x00623c0a01007387 */ /* 0x0001e80000100800 */
[----:B------:R1:W-:Y:S04]  /*70800*/  STL [R1+0x6238], R11 ;  /* 0x0062380b01007387 */ /* 0x0003e80000100800 */
[----:B------:R4:W-:Y:S04]  /*70810*/  STL.64 [R1+0x770], R4 ;  /* 0x0007700401007387 */ /* 0x0009e80000100a00 */
[----:B------:R0:W-:Y:S04]  /*70820*/  STL.64 [R1+0x778], R6 ;  /* 0x0007780601007387 */ /* 0x0001e80000100a00 */
[----:B------:R-:W2:Y:S04]  /*70830*/  LDL.LU R8, [R1+0x8e0] ;  /* 0x0008e00001087983 */ /* 0x000ea80000300800 */
[----:B------:R-:W2:Y:S04]  /*70840*/  LDL.LU R9, [R1+0x8e4] ;  /* 0x0008e40001097983 */ /* 0x000ea80000300800 */
[----:B0-----:R-:W2:Y:S04]  /*70850*/  LDL.LU R10, [R1+0x8e8] ;  /* 0x0008e800010a7983 */ /* 0x001ea80000300800 */
[----:B-1----:R-:W2:Y:S01]  /*70860*/  LDL.LU R11, [R1+0x8ec] ;  /* 0x0008ec00010b7983 */ /* 0x002ea20000300800 */
[----:B------:R-:W-:-:S02]  /*70870*/  F2FP.F16.E5M2.UNPACK_B R3, R3.H1 ;  /* 0x00000003ff03723e */ /* 0x000fc400030004ff */
[----:B----4-:R-:W-:Y:S02]  /*70880*/  F2FP.F16.E5M2.UNPACK_B R4, R0.H1 ;  /* 0x00000000ff04723e */ /* 0x010fe400030004ff */
[----:B------:R-:W-:Y:S02]  /*70890*/  F2FP.F16.E5M2.UNPACK_B R5, R29.H1 ;  /* 0x0000001dff05723e */ /* 0x000fe400030004ff */
[----:B------:R-:W-:Y:S02]  /*708a0*/  F2FP.F16.E5M2.UNPACK_B R6, R28.H1 ;  /* 0x0000001cff06723e */ /* 0x000fe400030004ff */
[----:B------:R-:W-:-:S03]  /*708b0*/  F2FP.F16.E5M2.UNPACK_B R7, R23.H1 ;  /* 0x00000017ff07723e */ /* 0x000fc600030004ff */
[C---:B---3--:R-:W-:Y:S08]  /*708c0*/  HMMA.16816.F32 R16, R12.reuse, R4, R16 ;  /* 0x000000040c10723c */ /* 0x048ff00000001810 */
[----:B--2---:R-:W-:-:S15]  /*708d0*/  HMMA.16816.F32 R8, R12, R2, R8 ;  /* 0x000000020c08723c */ /* 0x004fde0000001808 */
[----:B------:R-:W-:-:S04]  /*708e0*/  NOP ;  /* 0x0000000000007918 */ /* 0x000fc80000000000 */
[----:B------:R-:W-:Y:S04]  /*708f0*/  STL.64 [R1+0x7a0], R8 ;  /* 0x0007a00801007387 */ /* 0x000fe80000100a00 */
[----:B------:R-:W-:Y:S04]  /*70900*/  STL.64 [R1+0x7a8], R10 ;  /* 0x0007a80a01007387 */ /* 0x000fe80000100a00 */
[----:B------:R-:W-:Y:S04]  /*70910*/  STL.64 [R1+0x880], R16 ;  /* 0x0008801001007387 */ /* 0x000fe80000100a00 */
[----:B------:R0:W-:Y:S02]  /*70920*/  STL.64 [R1+0x888], R18 ;  /* 0x0008881201007387 */ /* 0x0001e40000100a00 */
[----:B0-----:R-:W-:Y:S02]  /*70930*/  HMMA.16816.F32 R16, R12, R6, R24 ;  /* 0x000000060c10723c */ /* 0x001fe40000001818 */
[----:B------:R-:W-:Y:S04]  /*70940*/  STL.64 [R1+0x61d8], R6 ;  /* 0x0061d80601007387 */ /* 0x000fe80000100a00 */
[----:B------:R-:W-:-:S13]  /*70950*/  STL.64 [R1+0x61d0], R4 ;  /* 0x0061d00401007387 */ /* 0x000fda0000100a00 */
[----:B------:R-:W-:Y:S04]  /*70960*/  STL.64 [R1+0x9c0], R16 ;  /* 0x0009c01001007387 */ /* 0x000fe80000100a00 */
[----:B------:R-:W-:Y:S04]  /*70970*/  STL.64 [R1+0x9c8], R18 ;  /* 0x0009c81201007387 */ /* 0x000fe80000100a00 */
[----:B------:R-:W2:Y:S04]  /*70980*/  LDL.LU R0, [R1+0x122c] ;  /* 0x00122c0001007983 */ /* 0x000ea80000300800 */
[----:B--2---:R0:W-:Y:S04]  /*70990*/  STL [R1+0x61a0], R0 ;  /* 0x0061a00001007387 */ /* 0x0041e80000100800 */
[----:B0-----:R-:W2:Y:S04]  /*709a0*/  LDL.LU R0, [R1+0x1228] ;  /* 0x0012280001007983 */ /* 0x001ea80000300800 */
[----:B--2---:R0:W-:Y:S04]  /*709b0*/  STL [R1+0x61a4], R0 ;  /* 0x0061a40001007387 */ /* 0x0041e80000100800 */
[----:B0-----:R-:W2:Y:S04]  /*709c0*/  LDL.LU R0, [R1+0x121c] ;  /* 0x00121c0001007983 */ /* 0x001ea80000300800 */
[----:B--2---:R0:W-:Y:S04]  /*709d0*/  STL [R1+0x61a8], R0 ;  /* 0x0061a80001007387 */ /* 0x0041e80000100800 */
[----:B0-----:R-:W2:Y:S04]  /*709e0*/  LDL.LU R0, [R1+0x1214] ;  /* 0x0012140001007983 */ /* 0x001ea80000300800 */
        /* <DEDUP_REMOVED lines=14> */
[----:B------:R-:W-:-:S03]  /*70ad0*/  F2FP.F16.E5M2.UNPACK_B R8, R22.H1 ;  /* 0x00000016ff08723e */ /* 0x000fc600030004ff */
        /* <DEDUP_REMOVED lines=36> */
[----:B------:R-:W4:Y:S01]  /*70d20*/  LDL.LU R27, [R1+0x92c] ;  /* 0x00092c00011b7983 */ /* 0x000f220000300800 */
[----:B------:R-:W-:Y:S01]  /*70d30*/  F2FP.F16.E5M2.UNPACK_B R9, R9.H1 ;  /* 0x00000009ff09723e */ /* 0x000fe200030004ff */
[----:B------:R-:W-:-:S02]  /*70d40*/  IMAD R22, R22, 0x100, R10 ;  /* 0x0000010016167824 */ /* 0x000fc400078e020a */
[----:B------:R-:W-:Y:S02]  /*70d50*/  IMAD R23, R23, 0x100, R11 ;  /* 0x0000010017177824 */ /* 0x000fe400078e020b */
[----:B------:R-:W-:Y:S02]  /*70d60*/  IMAD R28, R28, 0x100, R20 ;  /* 0x000001001c1c7824 */ /* 0x000fe400078e0214 */
[----:B------:R-:W-:Y:S01]  /*70d70*/  IMAD R29, R29, 0x100, R21 ;  /* 0x000001001d1d7824 */ /* 0x000fe200078e0215 */
[----:B--2---:R-:W-:Y:S01]  /*70d80*/  HMMA.16816.F32 R12, R12, R8, R16 ;  /* 0x000000080c0c723c */ /* 0x004fe20000001810 */
[----:B----4-:R-:W-:Y:S04]  /*70d90*/  STL.64 [R1+0x61c8], R26 ;  /* 0x0061c81a01007387 */ /* 0x010fe80000100a00 */
[----:B---3--:R0:W-:Y:S04]  /*70da0*/  STL.64 [R1+0x61c0], R24 ;  /* 0x0061c01801007387 */ /* 0x0081e80000100a00 */
        /* <DEDUP_REMOVED lines=8> */
[----:B------:R-:W4:Y:S04]  /*70e30*/  LDL.LU.64 R18, [R1+0x6228] ;  /* 0x0062280001127983 */ /* 0x000f280000300a00 */
[----:B------:R-:W4:Y:S04]  /*70e40*/  LDL.LU.64 R16, [R1+0x6220] ;  /* 0x0062200001107983 */ /* 0x000f280000300a00 */
[----:B------:R0:W-:Y:S04]  /*70e50*/  STL.64 [R1+0x8e0], R12 ;  /* 0x0008e00c01007387 */ /* 0x0001e80000100a00 */
[----:B------:R1:W-:Y:S01]  /*70e60*/  STL.64 [R1+0x8e8], R14 ;  /* 0x0008e80e01007387 */ /* 0x0003e20000100a00 */
[----:B0-----:R-:W-:-:S02]  /*70e70*/  F2FP.F16.E5M2.UNPACK_B R12, R22 ;  /* 0x00000016ff0c723e */ /* 0x001fc400020004ff */
[----:B------:R-:W-:Y:S02]  /*70e80*/  F2FP.F16.E5M2.UNPACK_B R13, R23 ;  /* 0x00000017ff0d723e */ /* 0x000fe400020004ff */
[----:B-1----:R-:W-:Y:S02]  /*70e90*/  F2FP.F16.E5M2.UNPACK_B R14, R28 ;  /* 0x0000001cff0e723e */ /* 0x002fe400020004ff */
[----:B------:R-:W-:Y:S01]  /*70ea0*/  F2FP.F16.E5M2.UNPACK_B R15, R29 ;  /* 0x0000001dff0f723e */ /* 0x000fe200020004ff */
[----:B------:R-:W2:Y:S04]  /*70eb0*/  LDL.LU R22, [R1+0x1210] ;  /* 0x0012100001167983 */ /* 0x000ea80000300800 */
        /* <DEDUP_REMOVED lines=32> */
[----:B------:R-:W3:Y:S02]  /*710c0*/  LDL.LU.64 R4, [R1+0x61d0] ;  /* 0x0061d00001047983 */ /* 0x000ee40000300a00 */
[----:B---3--:R-:W-:-:S15]  /*710d0*/  HMMA.16816.F32 R24, R12, R4, R24 ;  /* 0x000000040c18723c */ /* 0x008fde0000001818 */
[----:B------:R-:W-:-:S04]  /*710e0*/  NOP ;  /* 0x0000000000007918 */ /* 0x000fc80000000000 */
[----:B------:R-:W-:Y:S04]  /*710f0*/  STL.64 [R1+0x960], R24 ;  /* 0x0009601801007387 */ /* 0x000fe80000100a00 */
[----:B------:R0:W-:Y:S04]  /*71100*/  STL.64 [R1+0x968], R26 ;  /* 0x0009681a01007387 */ /* 0x0001e80000100a00 */
[----:B0-----:R-:W2:Y:S04]  /*71110*/  LDL.LU.64 R26, [R1+0x61c8] ;  /* 0x0061c800011a7983 */ /* 0x001ea80000300a00 */
[----:B------:R-:W2:Y:S01]  /*71120*/  LDL.LU.64 R24, [R1+0x61c0] ;  /* 0x0061c00001187983 */ /* 0x000ea20000300a00 */
[----:B------:R-:W-:Y:S01]  /*71130*/  IMAD R22, R22, 0x100, R0 ;  /* 0x0000010016167824 */ /* 0x000fe200078e0200 */
        /* <DEDUP_REMOVED lines=29> */
[----:B--2---:R-:W-:-:S15]  /*71310*/  HMMA.16816.F32 R4, R12, R20, R24 ;  /* 0x000000140c04723c */ /* 0x004fde0000001818 */
[----:B------:R-:W-:-:S04]  /*71320*/  NOP ;  /* 0x0000000000007918 */ /* 0x000fc80000000000 */
[----:B------:R-:W-:Y:S04]  /*71330*/  STL.64 [R1+0x940], R4 ;  /* 0x0009400401007387 */ /* 0x000fe80000100a00 */
[----:B------:R-:W-:Y:S04]  /*71340*/  STL.64 [R1+0x948], R6 ;  /* 0x0009480601007387 */ /* 0x000fe80000100a00 */
[----:B------:R-:W2:Y:S04]  /*71350*/  LDL.LU R0, [R1+0x126c] ;  /* 0x00126c0001007983 */ /* 0x000ea80000300800 */
        /* <DEDUP_REMOVED lines=45> */
[----:B------:R-:W-:Y:S04]  /*71630*/  STL.64 [R1+0x6170], R20 ;  /* 0x0061701401007387 */ /* 0x000fe80000100a00 */
        /* <DEDUP_REMOVED lines=58> */
[----:B------:R-:W3:Y:S01]  /*719e0*/  LDL.LU.64 R4, [R1+0x6180] ;  /* 0x0061800001047983 */ /* 0x000ee20000300a00 */
[----:B------:R-:W-:-:S15]  /*719f0*/  HMMA.16816.F32 R20, R12, R10, R20 ;  /* 0x0000000a0c14723c */ /* 0x000fde0000001814 */
[----:B------:R-:W-:-:S04]  /*71a00*/  NOP ;  /* 0x0000000000007918 */ /* 0x000fc80000000000 */
[----:B------:R-:W-:Y:S04]  /*71a10*/  STL.64 [R1+0x900], R20 ;  /* 0x0009001401007387 */ /* 0x000fe80000100a00 */
[----:B------:R0:W-:Y:S04]  /*71a20*/  STL.64 [R1+0x908], R22 ;  /* 0x0009081601007387 */ /* 0x0001e80000100a00 */
[----:B0-----:R-:W4:Y:S04]  /*71a30*/  LDL.LU.64 R22, [R1+0x6178] ;  /* 0x0061780001167983 */ /* 0x001f280000300a00 */
[----:B------:R-:W4:Y:S01]  /*71a40*/  LDL.LU.64 R20, [R1+0x6170] ;  /* 0x0061700001147983 */ /* 0x000f220000300a00 */
[----:B---3--:R-:W-:-:S15]  /*71a50*/  HMMA.16816.F32 R4, R12, R2, R4 ;  /* 0x000000020c04723c */ /* 0x008fde0000001804 */
[----:B------:R-:W-:-:S04]  /*71a60*/  NOP ;  /* 0x0000000000007918 */ /* 0x000fc80000000000 */
[----:B------:R-:W-:Y:S04]  /*71a70*/  STL.64 [R1+0x8f0], R4 ;  /* 0x0008f00401007387 */ /* 0x000fe80000100a00 */
[----:B------:R0:W-:Y:S04]  /*71a80*/  STL.64 [R1+0x8f8], R6 ;  /* 0x0008f80601007387 */ /* 0x0001e80000100a00 */
[----:B0-----:R-:W3:Y:S04]  /*71a90*/  LDL.LU.64 R6, [R1+0x6168] ;  /* 0x0061680001067983 */ /* 0x001ee80000300a00 */
[----:B------:R-:W4:Y:S02]  /*71aa0*/  LDL.LU.64 R4, [R1+0x6160] ;  /* 0x0061600001047983 */ /* 0x000f240000300a00 */
[----:B----4-:R-:W-:-:S15]  /*71ab0*/  HMMA.16816.F32 R20, R12, R4, R20 ;  /* 0x000000040c14723c */ /* 0x010fde0000001814 */
        /* <DEDUP_REMOVED lines=11> */
[----:B------:R-:W-:-:S02]  /*71b70*/  IMAD R28, R28, 0x100, R8 ;  /* 0x000001001c1c7824 */ /* 0x000fc400078e0208 */
[----:B------:R-:W-:Y:S02]  /*71b80*/  IMAD R29, R29, 0x100, R9 ;  /* 0x000001001d1d7824 */ /* 0x000fe400078e0209 */
[----:B---3--:R-:W-:Y:S02]  /*71b90*/  IMAD R22, R22, 0x100, R20 ;  /* 0x0000010016167824 */ /* 0x008fe400078e0214 */
[----:B------:R-:W-:Y:S01]  /*71ba0*/  IMAD R23, R23, 0x100, R21 ;  /* 0x0000010017177824 */ /* 0x000fe200078e0215 */
[----:B------:R-:W3:Y:S04]  /*71bb0*/  LDL.LU R20, [R1+0x613c] ;  /* 0x00613c0001147983 */ /* 0x000ee80000300800 */
[----:B------:R-:W3:Y:S04]  /*71bc0*/  LDL.LU R21, [R1+0x6138] ;  /* 0x0061380001157983 */ /* 0x000ee80000300800 */
[----:B------:R-:W2:Y:S04]  /*71bd0*/  LDL.LU R8, [R1+0x6134] ;  /* 0x0061340001087983 */ /* 0x000ea80000300800 */
[----:B------:R-:W2:Y:S02]  /*71be0*/  LDL.LU R9, [R1+0x6130] ;  /* 0x0061300001097983 */ /* 0x000ea40000300800 */
[----:B--2---:R-:W-:Y:S02]  /*71bf0*/  HMMA.16816.F32 R12, R12, R8, R24 ;  /* 0x000000080c0c723c */ /* 0x004fe40000001818 */
[----:B------:R-:W3:Y:S04]  /*71c00*/  LDL.LU.64 R26, [R1+0x6128] ;  /* 0x00612800011a7983 */ /* 0x000ee80000300a00 */
[----:B------:R-:W3:-:S13]  /*71c10*/  LDL.LU.64 R24, [R1+0x6120] ;  /* 0x0061200001187983 */ /* 0x000eda0000300a00 */
[----:B------:R0:W-:Y:S04]  /*71c20*/  STL.64 [R1+0x8a0], R12 ;  /* 0x0008a00c01007387 */ /* 0x0001e80000100a00 */
[----:B------:R1:W-:Y:S01]  /*71c30*/  STL.64 [R1+0x8a8], R14 ;  /* 0x0008a80e01007387 */ /* 0x0003e20000100a00 */
[----:B0-----:R-:W-:Y:S02]  /*71c40*/  F2FP.F16.E5M2.UNPACK_B R12, R22 ;  /* 0x00000016ff0c723e */ /* 0x001fe400020004ff */
[----:B------:R-:W-:Y:S02]  /*71c50*/  F2FP.F16.E5M2.UNPACK_B R13, R23 ;  /* 0x00000017ff0d723e */ /* 0x000fe400020004ff */
[----:B-1----:R-:W-:Y:S02]  /*71c60*/  F2FP.F16.E5M2.UNPACK_B R14, R28 ;  /* 0x0000001cff0e723e */ /* 0x002fe400020004ff */
[----:B------:R-:W-:Y:S01]  /*71c70*/  F2FP.F16.E5M2.UNPACK_B R15, R29 ;  /* 0x0000001dff0f723e */ /* 0x000fe200020004ff */
[----:B------:R-:W2:Y:S04]  /*71c80*/  LDL.LU R22, [R1+0x1254] ;  /* 0x0012540001167983 */ /* 0x000ea80000300800 */
[----:B------:R-:W4:Y:S04]  /*71c90*/  LDL.LU R23, [R1+0x125c] ;  /* 0x00125c0001177983 */ /* 0x000f280000300800 */
        /* <DEDUP_REMOVED lines=19> */
[----:B------:R-:W3:Y:S04]  /*71dd0*/  LDL.LU.64 R24, [R1+0x60f0] ;  /* 0x0060f00001187983 */ /* 0x000ee80000300a00 */
[----:B------:R0:W-:Y:S04]  /*71de0*/  STL.64 [R1+0x60a8], R18 ;  /* 0x0060a81201007387 */ /* 0x0001e80000100a00 */
[----:B0-----:R-:W4:Y:S04]  /*71df0*/  LDL.LU R18, [R1+0x1260] ;  /* 0x0012600001127983 */ /* 0x001f280000300800 */
[----:B------:R-:W2:Y:S04]  /*71e00*/  LDL.LU R19, [R1+0x1268] ;  /* 0x0012680001137983 */ /* 0x000ea80000300800 */
[----:B------:R0:W-:Y:S04]  /*71e10*/  STL.64 [R1+0x60a0], R16 ;  /* 0x0060a01001007387 */ /* 0x0001e80000100a00 */
[----:B0-----:R-:W2:Y:S01]  /*71e20*/  LDL.LU R17, [R1+0x1258] ;  /* 0x0012580001117983 */ /* 0x001ea20000300800 */
        /* <DEDUP_REMOVED lines=24> */
[----:B------:R-:W-:Y:S04]  /*71fb0*/  STL.64 [R1+0x6068], R6 ;  /* 0x0060680601007387 */ /* 0x000fe80000100a00 */
[----:B------:R3:W-:Y:S04]  /*71fc0*/  STL.64 [R1+0x6060], R4 ;  /* 0x0060600401007387 */ /* 0x0007e80000100a00 */
[----:B------:R-:W-:Y:S04]  /*71fd0*/  STL [R1+0x6034], R8 ;  /* 0x0060340801007387 */ /* 0x000fe80000100800 */
[----:B------:R-:W-:Y:S01]  /*71fe0*/  STL [R1+0x6030], R9 ;  /* 0x0060300901007387 */ /* 0x000fe20000100800 */
[----:B---3--:R-:W-:-:S15]  /*71ff0*/  HMMA.16816.F32 R4, R12, R8, R24 ;  /* 0x000000080c04723c */ /* 0x008fde0000001818 */
[----:B------:R-:W-:-:S04]  /*72000*/  NOP ;  /* 0x0000000000007918 */ /* 0x000fc80000000000 */
[----:B------:R-:W-:Y:S04]  /*72010*/  STL.64 [R1+0x820], R4 ;  /* 0x0008200401007387 */ /* 0x000fe80000100a00 */
[----:B------:R-:W-:Y:S04]  /*72020*/  STL.64 [R1+0x828], R6 ;  /* 0x0008280601007387 */ /* 0x000fe80000100a00 */
[----:B------:R-:W3:Y:S04]  /*72030*/  LDL.LU R24, [R1+0x3d0] ;  /* 0x0003d00001187983 */ /* 0x000ee80000300800 */
        /* <DEDUP_REMOVED lines=21> */
[----:B------:R-:W2:Y:S04]  /*72190*/  LDL.LU R8, [R1+0x1280] ;  /* 0x0012800001087983 */ /* 0x000ea80000300800 */
[----:B--2---:R0:W-:Y:S04]  /*721a0*/  STL [R1+0x6038], R8 ;  /* 0x0060380801007387 */ /* 0x0041e80000100800 */
[----:B0-----:R-:W2:Y:S04]  /*721b0*/  LDL.LU R8, [R1+0x1278] ;  /* 0x0012780001087983 */ /* 0x001ea80000300800 */
[----:B------:R-:W2:Y:S04]  /*721c0*/  LDL.LU R9, [R1+0x1288] ;  /* 0x0012880001097983 */ /* 0x000ea80000300800 */
[----:B------:R-:W-:Y:S01]  /*721d0*/  STL.64 [R1+0x6088], R10 ;  /* 0x0060880a01007387 */ /* 0x000fe20000100a00 */
[----:B------:R-:W-:-:S03]  /*721e0*/  IMAD R29, R0, 0x100, R29 ;  /* 0x00000100001d7824 */ /* 0x000fc600078e021d */
[----:B--2---:R-:W-:Y:S04]  /*721f0*/  STL.64 [R1+0x6080], R8 ;  /* 0x0060800801007387 */ /* 0x004fe80000100a00 */
        /* <DEDUP_REMOVED lines=22> */
[----:B----4-:R-:W-:Y:S02]  /*72360*/  IMAD R23, R23, 0x100, R18 ;  /* 0x0000010017177824 */ /* 0x010fe400078e0212 */
        /* <DEDUP_REMOVED lines=38> */
[----:B------:R-:W2:Y:S04]  /*725d0*/  LDL.LU R26, [R1+0x688] ;  /* 0x00068800011a7983 */ /* 0x000ea80000300800 */
[----:B------:R-:W2:Y:S04]  /*725e0*/  LDL.LU R27, [R1+0x68c] ;  /* 0x00068c00011b7983 */ /* 0x000ea80000300800 */
[----:B------:R-:W3:Y:S04]  /*725f0*/  LDL.LU R22, [R1+0x1274] ;  /* 0x0012740001167983 */ /* 0x000ee80000300800 */
[----:B------:R-:W4:Y:S04]  /*72600*/  LDL.LU R23, [R1+0x127c] ;  /* 0x00127c0001177983 */ /* 0x000f280000300800 */
        /* <DEDUP_REMOVED lines=36> */
[----:B---3--:R-:W-:Y:S01]  /*72850*/  IMAD R22, R22, 0x100, R8 ;  /* 0x0000010016167824 */ /* 0x008fe200078e0208 */
[----:B--2---:R-:W-:-:S15]  /*72860*/  HMMA.16816.F32 R24, R12, R6, R24 ;  /* 0x000000060c18723c */ /* 0x004fde0000001818 */
[----:B------:R-:W-:-:S04]  /*72870*/  NOP ;  /* 0x0000000000007918 */ /* 0x000fc80000000000 */
[----:B------:R-:W-:Y:S04]  /*72880*/  STL.64 [R1+0x7b0], R24 ;  /* 0x0007b01801007387 */ /* 0x000fe80000100a00 */
[----:B------:R0:W-:Y:S04]  /*72890*/  STL.64 [R1+0x7b8], R26 ;  /* 0x0007b81a01007387 */ /* 0x0001e80000100a00 */
[----:B0-----:R-:W2:Y:S04]  /*728a0*/  LDL.LU.64 R26, [R1+0x6048] ;  /* 0x00604800011a7983 */ /* 0x001ea80000300a00 */
[----:B------:R-:W2:Y:S04]  /*728b0*/  LDL.LU.64 R24, [R1+0x6040] ;  /* 0x0060400001187983 */ /* 0x000ea80000300a00 */
        /* <DEDUP_REMOVED lines=23> */
[----:B------:R-:W-:Y:S01]  /*72a30*/  STL [R1+0x5fc8], R21 ;  /* 0x005fc81501007387 */ /* 0x000fe20000100800 */
        /* <DEDUP_REMOVED lines=30> */
[----:B---3--:R-:W-:-:S15]  /*72c20*/  HMMA.16816.F32 R16, R12, R4, R16 ;  /* 0x000000040c10723c */ /* 0x008fde0000001810 */
[----:B------:R-:W-:-:S04]  /*72c30*/  NOP ;  /* 0x0000000000007918 */ /* 0x000fc80000000000 */
[----:B------:R-:W-:Y:S04]  /*72c40*/  STL.64 [R1+0x710], R16 ;  /* 0x0007101001007387 */ /* 0x000fe80000100a00 */
[----:B------:R2:W-:Y:S04]  /*72c50*/  STL.64 [R1+0x718], R18 ;  /* 0x0007181201007387 */ /* 0x0005e80000100a00 */
[----:B------:R-:W-:Y:S04]  /*72c60*/  STL.64 [R1+0x5f68], R6 ;  /* 0x005f680601007387 */ /* 0x000fe80000100a00 */
[----:B------:R0:W-:Y:S01]  /*72c70*/  STL.64 [R1+0x5f60], R4 ;  /* 0x005f600401007387 */ /* 0x0001e20000100a00 */
[----:B--2---:R-:W-:-:S15]  /*72c80*/  HMMA.16816.F32 R16, R12, R6, R24 ;  /* 0x000000060c10723c */ /* 0x004fde0000001818 */
[----:B------:R-:W-:-:S04]  /*72c90*/  NOP ;  /* 0x0000000000007918 */ /* 0x000fc80000000000 */
        /* <DEDUP_REMOVED lines=40> */
[----:B------:R-:W2:Y:S04]  /*72f20*/  LDL.LU R6, [R1+0x398] ;  /* 0x0003980001067983 */ /* 0x000ea80000300800 */
[----:B------:R-:W2:Y:S04]  /*72f30*/  LDL.LU R7, [R1+0x39c] ;  /* 0x00039c0001077983 */ /* 0x000ea80000300800 */
[----:B------:R-:W3:Y:S04]  /*72f40*/  LDL.LU R26, [R1+0x12bc] ;  /* 0x0012bc00011a7983 */ /* 0x000ee80000300800 */
[----:B------:R-:W3:Y:S01]  /*72f50*/  LDL.LU R27, [R1+0x12b8] ;  /* 0x0012b800011b7983 */ /* 0x000ee20000300800 */
[----:B----4-:R-:W-:-:S02]  /*72f60*/  IMAD R22, R22, 0x100, R21 ;  /* 0x0000010016167824 */ /* 0x010fc400078e0215 */
[----:B------:R-:W-:Y:S02]  /*72f70*/  IMAD R23, R23, 0x100, R8 ;  /* 0x0000010017177824 */ /* 0x000fe400078e0208 */
[----:B------:R-:W-:Y:S01]  /*72f80*/  IMAD R28, R28, 0x100, R9 ;  /* 0x000001001c1c7824 */ /* 0x000fe200078e0209 */
[----:B---3--:R0:W-:Y:S04]  /*72f90*/  STL.64 [R1+0x5f58], R26 ;  /* 0x005f581a01007387 */ /* 0x0081e80000100a00 */
[----:B------:R-:W3:Y:S04]  /*72fa0*/  LDL.LU R24, [R1+0x2e0] ;  /* 0x0002e00001187983 */ /* 0x000ee80000300800 */
[----:B------:R-:W3:Y:S04]  /*72fb0*/  LDL.LU R25, [R1+0x2e4] ;  /* 0x0002e40001197983 */ /* 0x000ee80000300800 */
[----:B0-----:R-:W3:Y:S04]  /*72fc0*/  LDL.LU R26, [R1+0x2e8] ;  /* 0x0002e800011a7983 */ /* 0x001ee80000300800 */
[----:B------:R-:W3:Y:S04]  /*72fd0*/  LDL.LU R27, [R1+0x2ec] ;  /* 0x0002ec00011b7983 */ /* 0x000ee80000300800 */
[----:B------:R-:W4:Y:S04]  /*72fe0*/  LDL.LU R21, [R1+0x5fc8] ;  /* 0x005fc80001157983 */ /* 0x000f280000300800 */
[----:B------:R-:W2:Y:S04]  /*72ff0*/  LDL.LU R8, [R1+0x5fc4] ;  /* 0x005fc40001087983 */ /* 0x000ea80000300800 */
[----:B------:R-:W2:Y:S01]  /*73000*/  LDL.LU R9, [R1+0x5fc0] ;  /* 0x005fc00001097983 */ /* 0x000ea20000300800 */
[----:B------:R-:W-:Y:S01]  /*73010*/  IMAD R29, R0, 0x100, R29 ;  /* 0x00000100001d7824 */ /* 0x000fe200078e021d */
[----:B--2---:R-:W-:Y:S02]  /*73020*/  HMMA.16816.F32 R12, R12, R8, R16 ;  /* 0x000000080c0c723c */ /* 0x004fe40000001810 */
[----:B------:R-:W4:Y:S04]  /*73030*/  LDL.LU.64 R18, [R1+0x5fb8] ;  /* 0x005fb80001127983 */ /* 0x000f280000300a00 */
[----:B------:R-:W4:Y:S04]  /*73040*/  LDL.LU.64 R16, [R1+0x5fb0] ;  /* 0x005fb00001107983 */ /* 0x000f280000300a00 */
        /* <DEDUP_REMOVED lines=12> */
[----:B0-----:R-:W2:Y:S04]  /*73110*/  LDL.LU.64 R18, [R1+0x5fa8] ;  /* 0x005fa80001127983 */ /* 0x001ea80000300a00 */
[----:B------:R-:W4:Y:S04]  /*73120*/  LDL.LU.64 R16, [R1+0x5fa0] ;  /* 0x005fa00001107983 */ /* 0x000f280000300a00 */
[----:B------:R-:W-:Y:S01]  /*73130*/  STL [R1+0x5f50], R21 ;  /* 0x005f501501007387 */ /* 0x000fe20000100800 */
        /* <DEDUP_REMOVED lines=29> */
[----:B------:R-:W3:Y:S02]  /*73310*/  LDL.LU.64 R4, [R1+0x5f60] ;  /* 0x005f600001047983 */ /* 0x000ee40000300a00 */
[----:B---3--:R-:W-:-:S15]  /*73320*/  HMMA.16816.F32 R24, R12, R4, R24 ;  /* 0x000000040c18723c */ /* 0x008fde0000001818 */
[----:B------:R-:W-:-:S04]  /*73330*/  NOP ;  /* 0x0000000000007918 */ /* 0x000fc80000000000 */
[----:B------:R-:W-:Y:S04]  /*73340*/  STL.64 [R1+0x670], R24 ;  /* 0x0006701801007387 */ /* 0x000fe80000100a00 */
[----:B------:R0:W-:Y:S04]  /*73350*/  STL.64 [R1+0x678], R26 ;  /* 0x0006781a01007387 */ /* 0x0001e80000100a00 */
[----:B0-----:R-:W2:Y:S04]  /*73360*/  LDL.LU.64 R26, [R1+0x5f58] ;  /* 0x005f5800011a7983 */ /* 0x001ea80000300a00 */
[----:B------:R-:W3:Y:S01]  /*73370*/  LDL.LU R0, [R1+0x12f0] ;  /* 0x0012f00001007983 */ /* 0x000ee20000300800 */
[----:B----4-:R-:W-:Y:S03]  /*73380*/  HMMA.16816.F32 R16, R12, R6, R16 ;  /* 0x000000060c10723c */ /* 0x010fe60000001810 */
[----:B---3--:R0:W-:Y:S04]  /*73390*/  STL [R1+0x5eb8], R0 ;  /* 0x005eb80001007387 */ /* 0x0081e80000100800 */
[----:B------:R-:W-:Y:S04]  /*733a0*/  STL.64 [R1+0x5ef0], R6 ;  /* 0x005ef00601007387 */ /* 0x000fe80000100a00 */
[----:B------:R-:W-:Y:S08]  /*733b0*/  STL.64 [R1+0x5ee8], R4 ;  /* 0x005ee80401007387 */ /* 0x000ff00000100a00 */
[----:B------:R-:W-:Y:S04]  /*733c0*/  STL.64 [R1+0x660], R16 ;  /* 0x0006601001007387 */ /* 0x000fe80000100a00 */
[----:B------:R-:W-:Y:S04]  /*733d0*/  STL.64 [R1+0x668], R18 ;  /* 0x0006681201007387 */ /* 0x000fe80000100a00 */
[----:B0-----:R-:W3:Y:S04]  /*733e0*/  LDL.LU R0, [R1+0x12ec] ;  /* 0x0012ec0001007983 */ /* 0x001ee80000300800 */
[----:B---3--:R0:W-:Y:S04]  /*733f0*/  STL [R1+0x5ebc], R0 ;  /* 0x005ebc0001007387 */ /* 0x0081e80000100800 */
[----:B0-----:R-:W3:Y:S04]  /*73400*/  LDL.LU R0, [R1+0x12e4] ;  /* 0x0012e40001007983 */ /* 0x001ee80000300800 */
[----:B---3--:R0:W-:Y:S04]  /*73410*/  STL [R1+0x5ec0], R0 ;  /* 0x005ec00001007387 */ /* 0x0081e80000100800 */
[----:B0-----:R-:W3:Y:S04]  /*73420*/  LDL.LU R0, [R1+0x12dc] ;  /* 0x0012dc0001007983 */ /* 0x001ee80000300800 */
[----:B------:R-:W4:Y:S04]  /*73430*/  LDL.LU R4, [R1+0x170] ;  /* 0x0001700001047983 */ /* 0x000f280000300800 */
        /* <DEDUP_REMOVED lines=24> */
[----:B------:R-:W3:Y:S01]  /*735c0*/  LDL.LU R29, [R1+0x12d0] ;  /* 0x0012d000011d7983 */ /* 0x000ee20000300800 */
[----:B------:R-:W-:-:S03]  /*735d0*/  IMAD R22, R27, 0x100, R26 ;  /* 0x000001001b167824 */ /* 0x000fc600078e021a */
[----:B--2---:R-:W-:Y:S04]  /*735e0*/  STL.64 [R1+0x5f40], R18 ;  /* 0x005f401201007387 */ /* 0x004fe80000100a00 */
[----:B------:R0:W-:Y:S04]  /*735f0*/  STL.64 [R1+0x5f38], R16 ;  /* 0x005f381001007387 */ /* 0x0001e80000100a00 */
[----:B0-----:R-:W2:Y:S04]  /*73600*/  LDL.LU R16, [R1+0x20] ;  /* 0x0000200001107983 */ /* 0x001ea80000300800 */
[----:B------:R-:W2:Y:S04]  /*73610*/  LDL.LU R17, [R1+0x24] ;  /* 0x0000240001117983 */ /* 0x000ea80000300800 */
[----:B------:R-:W2:Y:S04]  /*73620*/  LDL.LU R18, [R1+0x28] ;  /* 0x0000280001127983 */ /* 0x000ea80000300800 */
[----:B------:R-:W2:Y:S04]  /*73630*/  LDL.LU R19, [R1+0x2c] ;  /* 0x00002c0001137983 */ /* 0x000ea80000300800 */
[----:B----4-:R-:W-:Y:S04]  /*73640*/  STL.64 [R1+0x5f20], R6 ;  /* 0x005f200601007387 */ /* 0x010fe80000100a00 */
[----:B------:R0:W-:Y:S04]  /*73650*/  STL.64 [R1+0x5f18], R4 ;  /* 0x005f180401007387 */ /* 0x0001e80000100a00 */
        /* <DEDUP_REMOVED lines=14> */
[----:B---3--:R-:W-:-:S02]  /*73740*/  IMAD R23, R23, 0x100, R21 ;  /* 0x0000010017177824 */ /* 0x008fc400078e0215 */
        /* <DEDUP_REMOVED lines=28> */
[----:B0-----:R-:W4:Y:S04]  /*73910*/  LDL.LU.64 R18, [R1+0x5f30] ;  /* 0x005f300001127983 */ /* 0x001f280000300a00 */
[----:B------:R-:W3:Y:S01]  /*73920*/  LDL.LU.64 R16, [R1+0x5f28] ;  /* 0x005f280001107983 */ /* 0x000ee20000300a00 */
        /* <DEDUP_REMOVED lines=29> */
[----:B------:R-:W3:Y:S01]  /*73b00*/  LDL.LU.64 R24, [R1+0x5ed8] ;  /* 0x005ed80001187983 */ /* 0x000ee20000300a00 */
[----:B--2---:R-:W-:Y:S01]  /*73b10*/  IMAD R22, R22, 0x100, R0 ;  /* 0x0000010016167824 */ /* 0x004fe200078e0200 */
        /* <DEDUP_REMOVED lines=18> */
[----:B------:R-:W-:Y:S04]  /*73c40*/  STL [R1+0x5e4c], R8 ;  /* 0x005e4c0801007387 */ /* 0x000fe80000100800 */
[----:B------:R-:W-:Y:S08]  /*73c50*/  STL [R1+0x5e48], R9 ;  /* 0x005e480901007387 */ /* 0x000ff00000100800 */
[----:B------:R-:W-:Y:S04]  /*73c60*/  STL.64 [R1+0x4d0], R4 ;  /* 0x0004d00401007387 */ /* 0x000fe80000100a00 */
[----:B------:R2:W-:Y:S01]  /*73c70*/  STL.64 [R1+0x4d8], R6 ;  /* 0x0004d80601007387 */ /* 0x0005e20000100a00 */
[----:B------:R-:W-:-:S02]  /*73c80*/  F2FP.F16.E5M2.UNPACK_B R12, R22 ;  /* 0x00000016ff0c723e */ /* 0x000fc400020004ff */
[----:B------:R-:W-:Y:S02]  /*73c90*/  F2FP.F16.E5M2.UNPACK_B R13, R23 ;  /* 0x00000017ff0d723e */ /* 0x000fe400020004ff */
[----:B------:R-:W-:Y:S01]  /*73ca0*/  F2FP.F16.E5M2.UNPACK_B R14, R28 ;  /* 0x0000001cff0e723e */ /* 0x000fe200020004ff */
[----:B---3--:R-:W-:Y:S02]  /*73cb0*/  IMAD R29, R0, 0x100, R29 ;  /* 0x00000100001d7824 */ /* 0x008fe400078e021d */
[----:B------:R-:W3:Y:S03]  /*73cc0*/  LDL.LU R0, [R1+0x1330] ;  /* 0x0013300001007983 */ /* 0x000ee60000300800 */
[----:B------:R-:W-:-:S07]  /*73cd0*/  F2FP.F16.E5M2.UNPACK_B R15, R29 ;  /* 0x0000001dff0f723e */ /* 0x000fce00020004ff */
[C---:B--2---:R-:W-:Y:S01]  /*73ce0*/  HMMA.16816.F32 R4, R12.reuse, R20, R24 ;  /* 0x000000140c04723c */ /* 0x044fe20000001818 */
[----:B---3--:R-:W-:Y:S04]  /*73cf0*/  STL [R1+0x5e50], R0 ;  /* 0x005e500001007387 */ /* 0x008fe80000100800 */
[----:B------:R-:W-:Y:S04]  /*73d00*/  STL [R1+0x5e54], R21 ;  /* 0x005e541501007387 */ /* 0x000fe80000100800 */
[----:B------:R-:W2:Y:S10]  /*73d10*/  LDL.LU R24, [R1+0x70] ;  /* 0x0000700001187983 */ /* 0x000eb40000300800 */
[----:B------:R-:W-:Y:S04]  /*73d20*/  STL.64 [R1+0x4c0], R4 ;  /* 0x0004c00401007387 */ /* 0x000fe80000100a00 */
[----:B------:R-:W-:Y:S04]  /*73d30*/  STL.64 [R1+0x4c8], R6 ;  /* 0x0004c80601007387 */ /* 0x000fe80000100a00 */
        /* <DEDUP_REMOVED lines=38> */
[----:B--2---:R-:W-:Y:S04]  /*73fa0*/  STL.64 [R1+0x5e88], R20 ;  /* 0x005e881401007387 */ /* 0x004fe80000100a00 */
[----:B------:R-:W2:Y:S04]  /*73fb0*/  LDL.LU R4, [R1+0x100] ;  /* 0x0001000001047983 */ /* 0x000ea80000300800 */
        /* <DEDUP_REMOVED lines=44> */
[----:B0-----:R-:W2:Y:S04]  /*74280*/  LDL.LU R24, [R1] ;  /* 0x0000000001187983 */ /* 0x001ea80000300800 */
        /* <DEDUP_REMOVED lines=37> */
[----:B------:R-:W-:-:S02]  /*744e0*/  IMAD R28, R28, 0x100, R8 ;  /* 0x000001001c1c7824 */ /* 0x000fc400078e0208 */
[----:B------:R-:W-:Y:S02]  /*744f0*/  IMAD R29, R29, 0x100, R9 ;  /* 0x000001001d1d7824 */ /* 0x000fe400078e0209 */
[----:B---3--:R-:W-:Y:S02]  /*74500*/  IMAD R23, R23, 0x100, R0 ;  /* 0x0000010017177824 */ /* 0x008fe400078e0200 */
[----:B----4-:R-:W-:Y:S02]  /*74510*/  IMAD R22, R22, 0x100, R21 ;  /* 0x0000010016167824 */ /* 0x010fe400078e0215 */
[----:B------:R-:W3:Y:S04]  /*74520*/  LDL.LU R21, [R1+0x5e54] ;  /* 0x005e540001157983 */ /* 0x000ee80000300800 */
[----:B------:R-:W4:Y:S04]  /*74530*/  LDL.LU R0, [R1+0x5e50] ;  /* 0x005e500001007983 */ /* 0x000f280000300800 */
        /* <DEDUP_REMOVED lines=14> */
[----:B------:R-:W4:Y:S01]  /*74620*/  LDL.LU R29, [R1+0x1334] ;  /* 0x00133400011d7983 */ /* 0x000f220000300800 */
        /* <DEDUP_REMOVED lines=49> */
[----:B------:R-:W-:Y:S04]  /*74940*/  STL.64 [R1+0x5da0], R10 ;  /* 0x005da00a01007387 */ /* 0x000fe80000100a00 */
[----:B------:R-:W-:Y:S01]  /*74950*/  STL.64 [R1+0x5d98], R8 ;  /* 0x005d980801007387 */ /* 0x000fe20000100a00 */
[----:B---3--:R-:W-:-:S15]  /*74960*/  HMMA.16816.F32 R4, R12, R8, R24 ;  /* 0x000000080c04723c */ /* 0x008fde0000001818 */
[----:B------:R-:W-:-:S04]  /*74970*/  NOP ;  /* 0x0000000000007918 */ /* 0x000fc80000000000 */
[----:B------:R0:W-:Y:S04]  /*74980*/  STL.64 [R1+0x360], R4 ;  /* 0x0003600401007387 */ /* 0x0001e80000100a00 */
[----:B------:R1:W-:Y:S04]  /*74990*/  STL.64 [R1+0x368], R6 ;  /* 0x0003680601007387 */ /* 0x0003e80000100a00 */
[----:B0-----:R-:W3:Y:S04]  /*749a0*/  LDL.LU R4, [R1+0x1c0] ;  /* 0x0001c00001047983 */ /* 0x001ee80000300800 */
[----:B------:R-:W3:Y:S04]  /*749b0*/  LDL.LU R5, [R1+0x1c4] ;  /* 0x0001c40001057983 */ /* 0x000ee80000300800 */
[----:B-1----:R-:W3:Y:S04]  /*749c0*/  LDL.LU R6, [R1+0x1c8] ;  /* 0x0001c80001067983 */ /* 0x002ee80000300800 */
[----:B------:R-:W3:Y:S04]  /*749d0*/  LDL.LU R7, [R1+0x1cc] ;  /* 0x0001cc0001077983 */ /* 0x000ee80000300800 */
[----:B------:R-:W3:Y:S04]  /*749e0*/  LDL.LU R8, [R1+0x40] ;  /* 0x0000400001087983 */ /* 0x000ee80000300800 */
[----:B------:R-:W3:Y:S04]  /*749f0*/  LDL.LU R9, [R1+0x44] ;  /* 0x0000440001097983 */ /* 0x000ee80000300800 */
[----:B------:R-:W3:Y:S04]  /*74a00*/  LDL.LU R10, [R1+0x48] ;  /* 0x00004800010a7983 */ /* 0x000ee80000300800 */
[----:B------:R-:W3:Y:S01]  /*74a10*/  LDL.LU R11, [R1+0x4c] ;  /* 0x00004c00010b7983 */ /* 0x000ee20000300800 */
[----:B--2---:R-:W-:-:S03]  /*74a20*/  IMAD R22, R22, 0x100, R17 ;  /* 0x0000010016167824 */ /* 0x004fc600078e0211 */
[----:B------:R-:W2:Y:S01]  /*74a30*/  LDL.LU R16, [R1+0x60] ;  /* 0x0000600001107983 */ /* 0x000ea20000300800 */
[----:B------:R-:W-:-:S03]  /*74a40*/  IMAD R23, R23, 0x100, R18 ;  /* 0x0000010017177824 */ /* 0x000fc600078e0212 */
[----:B------:R-:W2:Y:S01]  /*74a50*/  LDL.LU R17, [R1+0x64] ;  /* 0x0000640001117983 */ /* 0x000ea20000300800 */
[----:B------:R-:W-:-:S03]  /*74a60*/  IMAD R28, R28, 0x100, R19 ;  /* 0x000001001c1c7824 */ /* 0x000fc600078e0213 */
[----:B------:R-:W2:Y:S04]  /*74a70*/  LDL.LU R18, [R1+0x68] ;  /* 0x0000680001127983 */ /* 0x000ea80000300800 */
[----:B------:R-:W2:Y:S04]  /*74a80*/  LDL.LU R19, [R1+0x6c] ;  /* 0x00006c0001137983 */ /* 0x000ea80000300800 */
[----:B---3--:R-:W-:Y:S04]  /*74a90*/  STL.64 [R1+0x5db0], R10 ;  /* 0x005db00a01007387 */ /* 0x008fe80000100a00 */
[----:B------:R0:W-:Y:S04]  /*74aa0*/  STL.64 [R1+0x5da8], R8 ;  /* 0x005da80801007387 */ /* 0x0001e80000100a00 */
[----:B0-----:R-:W3:Y:S04]  /*74ab0*/  LDL.LU R8, [R1+0x50] ;  /* 0x0000500001087983 */ /* 0x001ee80000300800 */
        /* <DEDUP_REMOVED lines=12> */
[----:B------:R-:W2:Y:S01]  /*74b80*/  LDL.LU R27, [R1+0x1350] ;  /* 0x00135000011b7983 */ /* 0x000ea20000300800 */
[----:B----4-:R-:W-:Y:S01]  /*74b90*/  IMAD R29, R0, 0x100, R29 ;  /* 0x00000100001d7824 */ /* 0x010fe200078e021d */
        /* <DEDUP_REMOVED lines=8> */
[----:B------:R-:W4:Y:S04]  /*74c20*/  LDL.LU R26, [R1+0x1f8] ;  /* 0x0001f800011a7983 */ /* 0x000f280000300800 */
[----:B------:R-:W4:Y:S01]  /*74c30*/  LDL.LU R27, [R1+0x1fc] ;  /* 0x0001fc00011b7983 */ /* 0x000f220000300800 */
[C---:B------:R-:W-:Y:S03]  /*74c40*/  HMMA.16816.F32 R16, R12.reuse, R20, R16 ;  /* 0x000000140c10723c */ /* 0x040fe60000001810 */
[----:B----4-:R-:W-:Y:S04]  /*74c50*/  STL.64 [R1+0x5d70], R26 ;  /* 0x005d701a01007387 */ /* 0x010fe80000100a00 */
[----:B--2---:R0:W-:Y:S04]  /*74c60*/  STL.64 [R1+0x5d68], R24 ;  /* 0x005d681801007387 */ /* 0x0041e80000100a00 */
[----:B0-----:R-:W2:Y:S04]  /*74c70*/  LDL.LU R24, [R1+0x1d0] ;  /* 0x0001d00001187983 */ /* 0x001ea80000300800 */
[----:B------:R-:W2:Y:S04]  /*74c80*/  LDL.LU R25, [R1+0x1d4] ;  /* 0x0001d40001197983 */ /* 0x000ea80000300800 */
[----:B------:R-:W2:Y:S04]  /*74c90*/  LDL.LU R26, [R1+0x1d8] ;  /* 0x0001d800011a7983 */ /* 0x000ea80000300800 */
[----:B------:R-:W2:Y:S04]  /*74ca0*/  LDL.LU R27, [R1+0x1dc] ;  /* 0x0001dc00011b7983 */ /* 0x000ea80000300800 */
[----:B------:R-:W4:Y:S04]  /*74cb0*/  LDL.LU R22, [R1+0x1338] ;  /* 0x0013380001167983 */ /* 0x000f280000300800 */
        /* <DEDUP_REMOVED lines=17> */
[----:B------:R0:W-:Y:S04]  /*74dd0*/  STL.64 [R1+0x5d40], R18 ;  /* 0x005d401201007387 */ /* 0x0001e80000100a00 */
[----:B0-----:R-:W4:Y:S04]  /*74de0*/  LDL.LU R18, [R1+0x133c] ;  /* 0x00133c0001127983 */ /* 0x001f280000300800 */
[----:B------:R-:W3:Y:S04]  /*74df0*/  LDL.LU R19, [R1+0x1344] ;  /* 0x0013440001137983 */ /* 0x000ee80000300800 */
[----:B------:R-:W-:Y:S01]  /*74e00*/  STL.64 [R1+0x5d38], R16 ;  /* 0x005d381001007387 */ /* 0x000fe20000100a00 */
        /* <DEDUP_REMOVED lines=18> */
[----:B------:R-:W2:Y:S04]  /*74f30*/  LDL.LU R29, [R1+0x1368] ;  /* 0x00136800011d7983 */ /* 0x000ea80000300800 */
[----:B------:R-:W2:Y:S04]  /*74f40*/  LDL.LU R28, [R1+0x1374] ;  /* 0x00137400011c7983 */ /* 0x000ea80000300800 */
[----:B------:R-:W2:Y:S01]  /*74f50*/  LDL.LU R0, [R1+0x1370] ;  /* 0x0013700001007983 */ /* 0x000ea20000300800 */
[----:B----4-:R-:W-:-:S02]  /*74f60*/  IMAD R22, R22, 0x100, R18 ;  /* 0x0000010016167824 */ /* 0x010fc400078e0212 */
[----:B---3--:R-:W-:Y:S01]  /*74f70*/  IMAD R23, R23, 0x100, R19 ;  /* 0x0000010017177824 */ /* 0x008fe200078e0213 */
[----:B--2---:R-:W-:-:S15]  /*74f80*/  HMMA.16816.F32 R24, R12, R6, R24 ;  /* 0x000000060c18723c */ /* 0x004fde0000001818 */
[----:B------:R-:W-:-:S04]  /*74f90*/  NOP ;  /* 0x0000000000007918 */ /* 0x000fc80000000000 */
[----:B------:R-:W-:Y:S04]  /*74fa0*/  STL.64 [R1+0x180], R24 ;  /* 0x0001801801007387 */ /* 0x000fe80000100a00 */
[----:B------:R0:W-:Y:S04]  /*74fb0*/  STL.64 [R1+0x188], R26 ;  /* 0x0001881a01007387 */ /* 0x0001e80000100a00 */
[----:B0-----:R-:W2:Y:S04]  /*74fc0*/  LDL.LU.64 R26, [R1+0x5d60] ;  /* 0x005d6000011a7983 */ /* 0x001ea80000300a00 */
[----:B------:R-:W3:Y:S04]  /*74fd0*/  LDL.LU.64 R24, [R1+0x5d58] ;  /* 0x005d580001187983 */ /* 0x000ee80000300a00 */
[----:B------:R-:W-:Y:S04]  /*74fe0*/  STL.64 [R1+0x5d00], R6 ;  /* 0x005d000601007387 */ /* 0x000fe80000100a00 */
[----:B------:R-:W-:Y:S04]  /*74ff0*/  STL.64 [R1+0x5cf8], R4 ;  /* 0x005cf80401007387 */ /* 0x000fe80000100a00 */
[----:B------:R-:W-:Y:S04]  /*75000*/  STL.64 [R1+0x5d50], R22 ;  /* 0x005d501601007387 */ /* 0x000fe80000100a00 */
        /* <DEDUP_REMOVED lines=24> */
[----:B------:R-:W2:Y:S01]  /*75190*/  LDL.LU R7, [R1+0x22c] ;  /* 0x00022c0001077983 */ /* 0x000ea20000300800 */
[----:B----4-:R-:W-:Y:S03]  /*751a0*/  HMMA.16816.F32 R12, R12, R8, R20 ;  /* 0x000000080c0c723c */ /* 0x010fe60000001814 */
[----:B--2---:R-:W-:Y:S04]  /*751b0*/  STL.64 [R1+0x5d30], R6 ;  /* 0x005d300601007387 */ /* 0x004fe80000100a00 */
[----:B------:R0:W-:Y:S04]  /*751c0*/  STL.64 [R1+0x5d28], R4 ;  /* 0x005d280401007387 */ /* 0x0001e80000100a00 */
[----:B0-----:R-:W2:Y:S04]  /*751d0*/  LDL.LU R4, [R1+0x210] ;  /* 0x0002100001047983 */ /* 0x001ea80000300800 */
[----:B------:R-:W2:Y:S04]  /*751e0*/  LDL.LU R5, [R1+0x214] ;  /* 0x0002140001057983 */ /* 0x000ea80000300800 */
[----:B------:R-:W2:Y:S04]  /*751f0*/  LDL.LU R6, [R1+0x218] ;  /* 0x0002180001067983 */ /* 0x000ea80000300800 */
[----:B------:R-:W2:Y:S04]  /*75200*/  LDL.LU R7, [R1+0x21c] ;  /* 0x00021c0001077983 */ /* 0x000ea80000300800 */
[----:B------:R-:W4:Y:S01]  /*75210*/  LDL.LU.64 R22, [R1+0x5d50] ;  /* 0x005d500001167983 */ /* 0x000f220000300a00 */
[----:B---3--:R-:W-:-:S02]  /*75220*/  IMAD R24, R25, 0x100, R24 ;  /* 0x0000010019187824 */ /* 0x008fc400078e0218 */
[----:B------:R-:W-:Y:S01]  /*75230*/  IMAD R25, R27, 0x100, R26 ;  /* 0x000001001b197824 */ /* 0x000fe200078e021a */
[----:B------:R-:W3:Y:S04]  /*75240*/  LDL.LU.64 R20, [R1+0x5d48] ;  /* 0x005d480001147983 */ /* 0x000ee80000300a00 */
[----:B------:R-:W-:Y:S04]  /*75250*/  STL.64 [R1+0x20], R12 ;  /* 0x0000200c01007387 */ /* 0x000fe80000100a00 */
[----:B------:R0:W-:Y:S02]  /*75260*/  STL.64 [R1+0x28], R14 ;  /* 0x0000280e01007387 */ /* 0x0001e40000100a00 */
[----:B0-----:R-:W-:-:S02]  /*75270*/  F2FP.F16.E5M2.UNPACK_B R14, R24 ;  /* 0x00000018ff0e723e */ /* 0x001fc400020004ff */
[----:B------:R-:W-:Y:S02]  /*75280*/  F2FP.F16.E5M2.UNPACK_B R15, R25 ;  /* 0x00000019ff0f723e */ /* 0x000fe400020004ff */
[----:B----4-:R-:W-:Y:S02]  /*75290*/  F2FP.F16.E5M2.UNPACK_B R12, R22 ;  /* 0x00000016ff0c723e */ /* 0x010fe400020004ff */
[----:B------:R-:W-:Y:S01]  /*752a0*/  F2FP.F16.E5M2.UNPACK_B R13, R23 ;  /* 0x00000017ff0d723e */ /* 0x000fe200020004ff */
[----:B------:R-:W4:Y:S04]  /*752b0*/  LDL.LU R22, [R1+0x1358] ;  /* 0x0013580001167983 */ /* 0x000f280000300800 */
[----:B------:R-:W2:Y:S04]  /*752c0*/  LDL.LU R23, [R1+0x1360] ;  /* 0x0013600001177983 */ /* 0x000ea80000300800 */
[----:B------:R-:W2:Y:S04]  /*752d0*/  LDL.LU R24, [R1+0x136c] ;  /* 0x00136c0001187983 */ /* 0x000ea80000300800 */
[----:B------:R-:W2:Y:S01]  /*752e0*/  LDL.LU R25, [R1+0x1364] ;  /* 0x0013640001197983 */ /* 0x000ea20000300800 */
        /* <DEDUP_REMOVED lines=55> */
[----:B------:R-:W-:Y:S04]  /*75660*/  STL.64 [R1+0x118], R26 ;  /* 0x0001181a01007387 */ /* 0x000fe80000100a00 */
[----:B0-----:R-:W2:Y:S04]  /*75670*/  LDL.LU.64 R24, [R1+0x5ce0] ;  /* 0x005ce00001187983 */ /* 0x001ea80000300a00 */
[----:B------:R0:W-:Y:S04]  /*75680*/  STL.64 [R1+0x5c98], R6 ;  /* 0x005c980601007387 */ /* 0x0001e80000100a00 */
[----:B0-----:R-:W4:Y:S04]  /*75690*/  LDL.LU R7, [R1+0x135c] ;  /* 0x00135c0001077983 */ /* 0x001f280000300800 */
[----:B------:R3:W-:Y:S04]  /*756a0*/  STL.64 [R1+0x5c90], R4 ;  /* 0x005c900401007387 */ /* 0x0007e80000100a00 */
[----:B------:R-:W2:Y:S04]  /*756b0*/  LDL.LU R26, [R1+0x1394] ;  /* 0x00139400011a7983 */ /* 0x000ea80000300800 */
[----:B------:R-:W2:Y:S04]  /*756c0*/  LDL.LU R27, [R1+0x1390] ;  /* 0x00139000011b7983 */ /* 0x000ea80000300800 */
[----:B------:R-:W-:Y:S04]  /*756d0*/  STL.64 [R1+0x5cb8], R10 ;  /* 0x005cb80a01007387 */ /* 0x000fe80000100a00 */
[----:B------:R0:W-:Y:S01]  /*756e0*/  STL.64 [R1+0x5cb0], R8 ;  /* 0x005cb00801007387 */ /* 0x0001e20000100a00 */
[----:B----4-:R-:W-:-:S02]  /*756f0*/  IMAD R22, R22, 0x100, R7 ;  /* 0x0000010016167824 */ /* 0x010fc400078e0207 */
[----:B---3--:R-:W-:-:S15]  /*75700*/  HMMA.16816.F32 R4, R12, R8, R16 ;  /* 0x000000080c04723c */ /* 0x008fde0000001810 */
[----:B------:R-:W-:-:S04]  /*75710*/  NOP ;  /* 0x0000000000007918 */ /* 0x000fc80000000000 */
        /* <DEDUP_REMOVED lines=16> */
[----:B------:R-:W3:Y:S04]  /*75820*/  LDL.LU R4, [R1+0x2d0] ;  /* 0x0002d00001047983 */ /* 0x000ee80000300800 */
[----:B------:R-:W3:Y:S04]  /*75830*/  LDL.LU R5, [R1+0x2d4] ;  /* 0x0002d40001057983 */ /* 0x000ee80000300800 */
[----:B------:R-:W3:Y:S04]  /*75840*/  LDL.LU R6, [R1+0x2d8] ;  /* 0x0002d80001067983 */ /* 0x000ee80000300800 */
[----:B------:R-:W3:Y:S01]  /*75850*/  LDL.LU R7, [R1+0x2dc] ;  /* 0x0002dc0001077983 */ /* 0x000ee20000300800 */
[----:B--2---:R-:W-:-:S02]  /*75860*/  IMAD R23, R23, 0x100, R25 ;  /* 0x0000010017177824 */ /* 0x004fc400078e0219 */
[----:B------:R-:W-:Y:S02]  /*75870*/  IMAD R24, R29, 0x100, R24 ;  /* 0x000001001d187824 */ /* 0x000fe400078e0218 */
[----:B------:R-:W-:Y:S01]  /*75880*/  IMAD R25, R0, 0x100, R28 ;  /* 0x0000010000197824 */ /* 0x000fe200078e021c */
[----:B------:R-:W-:Y:S02]  /*75890*/  F2FP.F16.E5M2.UNPACK_B R12, R22 ;  /* 0x00000016ff0c723e */ /* 0x000fe400020004ff */
[----:B------:R-:W-:Y:S02]  /*758a0*/  F2FP.F16.E5M2.UNPACK_B R13, R23 ;  /* 0x00000017ff0d723e */ /* 0x000fe400020004ff */
[----:B------:R-:W-:Y:S02]  /*758b0*/  F2FP.F16.E5M2.UNPACK_B R14, R24 ;  /* 0x00000018ff0e723e */ /* 0x000fe400020004ff */
[----:B------:R-:W-:Y:S01]  /*758c0*/  F2FP.F16.E5M2.UNPACK_B R15, R25 ;  /* 0x00000019ff0f723e */ /* 0x000fe200020004ff */
[----:B---3--:R-:W-:Y:S04]  /*758d0*/  STL.64 [R1+0x5ca8], R6 ;  /* 0x005ca80601007387 */ /* 0x008fe80000100a00 */
[----:B------:R0:W-:Y:S04]  /*758e0*/  STL.64 [R1+0x5ca0], R4 ;  /* 0x005ca00401007387 */ /* 0x0001e80000100a00 */
[----:B0-----:R-:W2:Y:S04]  /*758f0*/  LDL.LU R4, [R1+0x2b0] ;  /* 0x0002b00001047983 */ /* 0x001ea80000300800 */
[----:B------:R-:W2:Y:S04]  /*75900*/  LDL.LU R5, [R1+0x2b4] ;  /* 0x0002b40001057983 */ /* 0x000ea80000300800 */
[----:B------:R-:W2:Y:S04]  /*75910*/  LDL.LU R6, [R1+0x2b8] ;  /* 0x0002b80001067983 */ /* 0x000ea80000300800 */
[----:B------:R-:W2:Y:S04]  /*75920*/  LDL.LU R7, [R1+0x2bc] ;  /* 0x0002bc0001077983 */ /* 0x000ea80000300800 */
[----:B------:R-:W3:Y:S04]  /*75930*/  LDL.LU R22, [R1+0x1378] ;  /* 0x0013780001167983 */ /* 0x000ee80000300800 */
[----:B------:R-:W2:Y:S04]  /*75940*/  LDL.LU R23, [R1+0x1380] ;  /* 0x0013800001177983 */ /* 0x000ea80000300800 */
[----:B------:R-:W2:Y:S04]  /*75950*/  LDL.LU R24, [R1+0x1388] ;  /* 0x0013880001187983 */ /* 0x000ea80000300800 */
[----:B------:R-:W2:Y:S04]  /*75960*/  LDL.LU R25, [R1+0x138c] ;  /* 0x00138c0001197983 */ /* 0x000ea80000300800 */
[----:B------:R-:W-:Y:S01]  /*75970*/  STL.64 [R1+0x5c78], R26 ;  /* 0x005c781a01007387 */ /* 0x000fe20000100a00 */
[C---:B----4-:R-:W-:Y:S03]  /*75980*/  HMMA.16816.F32 R16, R12.reuse, R20, R16 ;  /* 0x000000140c10723c */ /* 0x050fe60000001810 */
        /* <DEDUP_REMOVED lines=38> */
[----:B------:R-:W2:Y:S04]  /*75bf0*/  LDL.LU.64 R4, [R1+0x5ca0] ;  /* 0x005ca00001047983 */ /* 0x000ea80000300a00 */
        /* <DEDUP_REMOVED lines=21> */
[----:B------:R0:W-:Y:S04]  /*75d50*/  STL.64 [R1+0x5c28], R6 ;  /* 0x005c280601007387 */ /* 0x0001e80000100a00 */
[----:B0-----:R-:W3:Y:S04]  /*75d60*/  LDL.LU R6, [R1+0x137c] ;  /* 0x00137c0001067983 */ /* 0x001ee80000300800 */
[----:B------:R-:W2:Y:S04]  /*75d70*/  LDL.LU R7, [R1+0x1384] ;  /* 0x0013840001077983 */ /* 0x000ea80000300800 */
[----:B------:R0:W-:Y:S04]  /*75d80*/  STL.64 [R1+0x5c20], R4 ;  /* 0x005c200401007387 */ /* 0x0001e80000100a00 */
[----:B------:R-:W-:Y:S04]  /*75d90*/  STL.64 [R1+0x5c48], R10 ;  /* 0x005c480a01007387 */ /* 0x000fe80000100a00 */
[----:B----4-:R-:W-:Y:S01]  /*75da0*/  STL.64 [R1+0x5c40], R8 ;  /* 0x005c400801007387 */ /* 0x010fe20000100a00 */
[----:B---3--:R-:W-:-:S02]  /*75db0*/  IMAD R22, R22, 0x100, R6 ;  /* 0x0000010016167824 */ /* 0x008fc400078e0206 */
[----:B--2---:R-:W-:Y:S02]  /*75dc0*/  IMAD R23, R23, 0x100, R7 ;  /* 0x0000010017177824 */ /* 0x004fe400078e0207 */
[----:B0-----:R-:W-:-:S15]  /*75dd0*/  HMMA.16816.F32 R4, R12, R8, R16 ;  /* 0x000000080c04723c */ /* 0x001fde0000001810 */
[----:B------:R-:W-:-:S04]  /*75de0*/  NOP ;  /* 0x0000000000007918 */ /* 0x000fc80000000000 */
[----:B------:R0:W-:Y:S04]  /*75df0*/  STL.64 [R1], R4 ;  /* 0x0000000401007387 */ /* 0x0001e80000100a00 */
[----:B------:R1:W-:Y:S04]  /*75e00*/  STL.64 [R1+0x8], R6 ;  /* 0x0000080601007387 */ /* 0x0003e80000100a00 */
[----:B0-----:R-:W2:Y:S04]  /*75e10*/  LDL.LU R4, [R1+0x460] ;  /* 0x0004600001047983 */ /* 0x001ea80000300800 */
[----:B------:R-:W2:Y:S04]  /*75e20*/  LDL.LU R5, [R1+0x464] ;  /* 0x0004640001057983 */ /* 0x000ea80000300800 */
[----:B-1----:R-:W3:Y:S04]  /*75e30*/  LDL.LU R6, [R1+0x468] ;  /* 0x0004680001067983 */ /* 0x002ee80000300800 */
[----:B------:R-:W3:Y:S04]  /*75e40*/  LDL.LU R7, [R1+0x46c] ;  /* 0x00046c0001077983 */ /* 0x000ee80000300800 */
[----:B------:R-:W4:Y:S04]  /*75e50*/  LDL.LU R8, [R1+0x430] ;  /* 0x0004300001087983 */ /* 0x000f280000300800 */
[----:B------:R-:W4:Y:S04]  /*75e60*/  LDL.LU R9, [R1+0x434] ;  /* 0x0004340001097983 */ /* 0x000f280000300800 */
[----:B------:R-:W2:Y:S04]  /*75e70*/  LDL.LU R10, [R1+0x438] ;  /* 0x00043800010a7983 */ /* 0x000ea80000300800 */
[----:B------:R-:W2:Y:S04]  /*75e80*/  LDL.LU R11, [R1+0x43c] ;  /* 0x00043c00010b7983 */ /* 0x000ea80000300800 */
[----:B------:R-:W3:Y:S04]  /*75e90*/  LDL.LU R16, [R1+0x330] ;  /* 0x0003300001107983 */ /* 0x000ee80000300800 */
[----:B------:R-:W3:Y:S04]  /*75ea0*/  LDL.LU R17, [R1+0x334] ;  /* 0x0003340001117983 */ /* 0x000ee80000300800 */
[----:B------:R-:W3:Y:S04]  /*75eb0*/  LDL.LU R18, [R1+0x338] ;  /* 0x0003380001127983 */ /* 0x000ee80000300800 */
[----:B------:R-:W3:Y:S01]  /*75ec0*/  LDL.LU R19, [R1+0x33c] ;  /* 0x00033c0001137983 */ /* 0x000ee20000300800 */
[----:B------:R-:W-:-:S02]  /*75ed0*/  IMAD R24, R24, 0x100, R25 ;  /* 0x0000010018187824 */ /* 0x000fc400078e0219 */
[----:B------:R-:W-:Y:S01]  /*75ee0*/  IMAD R25, R27, 0x100, R26 ;  /* 0x000001001b197824 */ /* 0x000fe200078e021a */
[----:B------:R-:W-:Y:S02]  /*75ef0*/  F2FP.F16.E5M2.UNPACK_B R12, R22 ;  /* 0x00000016ff0c723e */ /* 0x000fe400020004ff */
        /* <DEDUP_REMOVED lines=15> */
[----:B------:R-:W4:Y:S04]  /*75ff0*/  LDL.LU R22, [R1+0x1398] ;  /* 0x0013980001167983 */ /* 0x000f280000300800 */
        /* <DEDUP_REMOVED lines=38> */
[----:B0-----:R-:W4:Y:S01]  /*76260*/  LDL.LU R17, [R1+0x139c] ;  /* 0x00139c0001117983 */ /* 0x001f220000300800 */
        /* <DEDUP_REMOVED lines=30> */
[----:B----4-:R-:W-:-:S03]  /*76450*/  IMAD R22, R22, 0x100, R17 ;  /* 0x0000010016167824 */ /* 0x010fc600078e0211 */
[----:B------:R-:W4:Y:S01]  /*76460*/  LDL.LU R16, [R1+0x4e0] ;  /* 0x0004e00001107983 */ /* 0x000f220000300800 */
[----:B---3--:R-:W-:-:S03]  /*76470*/  IMAD R23, R23, 0x100, R18 ;  /* 0x0000010017177824 */ /* 0x008fc600078e0212 */
[----:B------:R-:W4:Y:S01]  /*76480*/  LDL.LU R17, [R1+0x4e4] ;  /* 0x0004e40001117983 */ /* 0x000f220000300800 */
[----:B------:R-:W-:-:S03]  /*76490*/  IMAD R28, R28, 0x100, R19 ;  /* 0x000001001c1c7824 */ /* 0x000fc600078e0213 */
[----:B------:R-:W4:Y:S04]  /*764a0*/  LDL.LU R18, [R1+0x4e8] ;  /* 0x0004e80001127983 */ /* 0x000f280000300800 */
[----:B------:R-:W4:Y:S04]  /*764b0*/  LDL.LU R19, [R1+0x4ec] ;  /* 0x0004ec0001137983 */ /* 0x000f280000300800 */
[----:B--2---:R-:W-:Y:S04]  /*764c0*/  STL.64 [R1+0x5bd8], R6 ;  /* 0x005bd80601007387 */ /* 0x004fe80000100a00 */
[----:B------:R0:W-:Y:S04]  /*764d0*/  STL.64 [R1+0x5bd0], R4 ;  /* 0x005bd00401007387 */ /* 0x0001e80000100a00 */
[----:B0-----:R-:W2:Y:S04]  /*764e0*/  LDL.LU R4, [R1+0x500] ;  /* 0x0005000001047983 */ /* 0x001ea80000300800 */
[----:B------:R-:W2:Y:S04]  /*764f0*/  LDL.LU R5, [R1+0x504] ;  /* 0x0005040001057983 */ /* 0x000ea80000300800 */
[----:B------:R-:W3:Y:S04]  /*76500*/  LDL.LU R6, [R1+0x508] ;  /* 0x0005080001067983 */ /* 0x000ee80000300800 */
[----:B------:R-:W3:Y:S01]  /*76510*/  LDL.LU R7, [R1+0x50c] ;  /* 0x00050c0001077983 */ /* 0x000ee20000300800 */
[----:B------:R-:W-:Y:S01]  /*76520*/  HMMA.16816.F32 R24, R12, R8, R24 ;  /* 0x000000080c18723c */ /* 0x000fe20000001818 */
[----:B------:R-:W-:-:S02]  /*76530*/  IMAD R29, R0, 0x100, R29 ;  /* 0x00000100001d7824 */ /* 0x000fc400078e021d */
[----:B---3--:R-:W-:Y:S04]  /*76540*/  STL.64 [R1+0x5be8], R6 ;  /* 0x005be80601007387 */ /* 0x008fe80000100a00 */
[----:B--2---:R0:W-:Y:S04]  /*76550*/  STL.64 [R1+0x5be0], R4 ;  /* 0x005be00401007387 */ /* 0x0041e80000100a00 */
[----:B0-----:R-:W2:Y:S04]  /*76560*/  LDL.LU R4, [R1+0x4f0] ;  /* 0x0004f00001047983 */ /* 0x001ea80000300800 */
[----:B------:R-:W2:Y:S04]  /*76570*/  LDL.LU R5, [R1+0x4f4] ;  /* 0x0004f40001057983 */ /* 0x000ea80000300800 */
[----:B------:R-:W2:Y:S04]  /*76580*/  LDL.LU R6, [R1+0x4f8] ;  /* 0x0004f80001067983 */ /* 0x000ea80000300800 */
[----:B------:R-:W2:Y:S04]  /*76590*/  LDL.LU R7, [R1+0x4fc] ;  /* 0x0004fc0001077983 */ /* 0x000ea80000300800 */
[----:B------:R0:W-:Y:S04]  /*765a0*/  STL [R1+0x5ba8], R8 ;  /* 0x005ba80801007387 */ /* 0x0001e80000100800 */
[----:B0-----:R-:W3:Y:S01]  /*765b0*/  LDL.LU R8, [R1+0x13c4] ;  /* 0x0013c40001087983 */ /* 0x001ee20000300800 */
[----:B------:R-:W-:-:S02]  /*765c0*/  F2FP.F16.E5M2.UNPACK_B R12, R22 ;  /* 0x00000016ff0c723e */ /* 0x000fc400020004ff */
[----:B------:R-:W-:Y:S02]  /*765d0*/  F2FP.F16.E5M2.UNPACK_B R13, R23 ;  /* 0x00000017ff0d723e */ /* 0x000fe400020004ff */
[----:B------:R-:W-:Y:S02]  /*765e0*/  F2FP.F16.E5M2.UNPACK_B R14, R28 ;  /* 0x0000001cff0e723e */ /* 0x000fe400020004ff */
[----:B------:R-:W-:-:S07]  /*765f0*/  F2FP.F16.E5M2.UNPACK_B R15, R29 ;  /* 0x0000001dff0f723e */ /* 0x000fce00020004ff */
[C---:B----4-:R-:W-:Y:S01]  /*76600*/  HMMA.16816.F32 R16, R12.reuse, R20, R16 ;  /* 0x000000140c10723c */ /* 0x050fe20000001810 */
[----:B---3--:R0:W-:Y:S04]  /*76610*/  STL [R1+0x5bac], R8 ;  /* 0x005bac0801007387 */ /* 0x0081e80000100800 */
[----:B0-----:R-:W3:Y:S04]  /*76620*/  LDL.LU R8, [R1+0x13bc] ;  /* 0x0013bc0001087983 */ /* 0x001ee80000300800 */
[----:B------:R0:W-:Y:S04]  /*76630*/  STL [R1+0x5ba4], R9 ;  /* 0x005ba40901007387 */ /* 0x0001e80000100800 */
[----:B0-----:R-:W4:Y:S04]  /*76640*/  LDL.LU R9, [R1+0x13cc] ;  /* 0x0013cc0001097983 */ /* 0x001f280000300800 */
[----:B------:R-:W2:Y:S04]  /*76650*/  LDL.LU R0, [R1+0x13d4] ;  /* 0x0013d40001007983 */ /* 0x000ea80000300800 */
[----:B------:R0:W-:Y:S04]  /*76660*/  STL [R1+0x555c], R24 ;  /* 0x00555c1801007387 */ /* 0x0001e80000100800 */
[----:B------:R1:W-:Y:S04]  /*76670*/  STL [R1+0x5558], R25 ;  /* 0x0055581901007387 */ /* 0x0003e80000100800 */
[----:B------:R1:W-:Y:S04]  /*76680*/  STL [R1+0x5554], R26 ;  /* 0x0055541a01007387 */ /* 0x0003e80000100800 */
[----:B------:R1:W-:Y:S04]  /*76690*/  STL [R1+0x5550], R27 ;  /* 0x0055501b01007387 */ /* 0x0003e80000100800 */
[----:B0-----:R-:W2:Y:S04]  /*766a0*/  LDL.LU R24, [R1+0x550] ;  /* 0x0005500001187983 */ /* 0x001ea80000300800 */
[----:B-1----:R-:W2:Y:S04]  /*766b0*/  LDL.LU R25, [R1+0x554] ;  /* 0x0005540001197983 */ /* 0x002ea80000300800 */
[----:B------:R-:W2:Y:S04]  /*766c0*/  LDL.LU R26, [R1+0x558] ;  /* 0x00055800011a7983 */ /* 0x000ea80000300800 */
[----:B------:R-:W2:Y:S04]  /*766d0*/  LDL.LU R27, [R1+0x55c] ;  /* 0x00055c00011b7983 */ /* 0x000ea80000300800 */
[----:B------:R-:W2:Y:S04]  /*766e0*/  LDL.LU R22, [R1+0x13b8] ;  /* 0x0013b80001167983 */ /* 0x000ea80000300800 */
[----:B------:R-:W2:Y:S04]  /*766f0*/  LDL.LU R23, [R1+0x13c0] ;  /* 0x0013c00001177983 */ /* 0x000ea80000300800 */
[----:B------:R-:W4:Y:S04]  /*76700*/  LDL.LU R28, [R1+0x13c8] ;  /* 0x0013c800011c7983 */ /* 0x000f280000300800 */
[----:B------:R-:W3:Y:S04]  /*76710*/  LDL.LU R29, [R1+0x13d0] ;  /* 0x0013d000011d7983 */ /* 0x000ee80000300800 */
[----:B------:R-:W-:Y:S04]  /*76720*/  STL.64 [R1+0x1c0], R16 ;  /* 0x0001c01001007387 */ /* 0x000fe80000100a00 */
[----:B------:R0:W-:Y:S04]  /*76730*/  STL.64 [R1+0x1c8], R18 ;  /* 0x0001c81201007387 */ /* 0x0001e80000100a00 */
[----:B0-----:R-:W3:Y:S04]  /*76740*/  LDL.LU.64 R18, [R1+0x5bf8] ;  /* 0x005bf80001127983 */ /* 0x001ee80000300a00 */
[----:B------:R-:W4:Y:S04]  /*76750*/  LDL.LU.64 R16, [R1+0x5bf0] ;  /* 0x005bf00001107983 */ /* 0x000f280000300a00 */
[----:B--2---:R-:W-:Y:S04]  /*76760*/  STL.64 [R1+0x5bb8], R22 ;  /* 0x005bb81601007387 */ /* 0x004fe80000100a00 */
[----:B------:R0:W-:Y:S04]  /*76770*/  STL.64 [R1+0x5bb0], R20 ;  /* 0x005bb01401007387 */ /* 0x0001e80000100a00 */
[----:B0-----:R-:W2:Y:S04]  /*76780*/  LDL.LU R20, [R1+0x580] ;  /* 0x0005800001147983 */ /* 0x001ea80000300800 */
[----:B------:R-:W2:Y:S04]  /*76790*/  LDL.LU R21, [R1+0x584] ;  /* 0x0005840001157983 */ /* 0x000ea80000300800 */
[----:B------:R-:W2:Y:S01]  /*767a0*/  LDL.LU R22, [R1+0x588] ;  /* 0x0005880001167983 */ /* 0x000ea20000300800 */
[----:B---3--:R-:W-:Y:S03]  /*767b0*/  HMMA.16816.F32 R4, R12, R18, R4 ;  /* 0x000000120c04723c */ /* 0x008fe60000001804 */
[----:B------:R-:W2:-:S15]  /*767c0*/  LDL.LU R23, [R1+0x58c] ;  /* 0x00058c0001177983 */ /* 0x000e9e0000300800 */
[----:B------:R-:W-:Y:S01]  /*767d0*/  NOP ;  /* 0x0000000000007918 */ /* 0x000fe20000000000 */
        /* <DEDUP_REMOVED lines=20> */
[----:B0-----:R-:W2:Y:S04]  /*76920*/  LDL.LU.64 R6, [R1+0x5bc8] ;  /* 0x005bc80001067983 */ /* 0x001ea80000300a00 */
[----:B------:R-:W3:Y:S01]  /*76930*/  LDL.LU.64 R4, [R1+0x5bc0] ;  /* 0x005bc00001047983 */ /* 0x000ee20000300a00 */
[----:B----4-:R-:W-:-:S15]  /*76940*/  HMMA.16816.F32 R16, R12, R2, R16 ;  /* 0x000000020c10723c */ /* 0x010fde0000001810 */
[----:B------:R-:W-:-:S04]  /*76950*/  NOP ;  /* 0x0000000000007918 */ /* 0x000fc80000000000 */
[----:B------:R0:W-:Y:S04]  /*76960*/  STL.64 [R1+0x240], R16 ;  /* 0x0002401001007387 */ /* 0x0001e80000100a00 */
[----:B------:R1:W-:Y:S04]  /*76970*/  STL.64 [R1+0x248], R18 ;  /* 0x0002481201007387 */ /* 0x0003e80000100a00 */
[----:B0-----:R-:W4:Y:S01]  /*76980*/  LDL.LU R16, [R1+0x5f0] ;  /* 0x0005f00001107983 */ /* 0x001f220000300800 */
[C---:B---3--:R-:W-:Y:S08]  /*76990*/  HMMA.16816.F32 R24, R12.reuse, R4, R24 ;  /* 0x000000040c18723c */ /* 0x048ff00000001818 */
[----:B--2---:R-:W-:Y:S11]  /*769a0*/  HMMA.16816.F32 R20, R12, R6, R20 ;  /* 0x000000060c14723c */ /* 0x004ff60000001814 */
[----:B------:R0:W-:Y:S04]  /*769b0*/  STL.64 [R1+0x260], R24 ;  /* 0x0002601801007387 */ /* 0x0001e80000100a00 */
[----:B------:R2:W-:Y:S04]  /*769c0*/  STL.64 [R1+0x268], R26 ;  /* 0x0002681a01007387 */ /* 0x0005e80000100a00 */
[----:B------:R-:W4:Y:S04]  /*769d0*/  LDL.LU R17, [R1+0x5f4] ;  /* 0x0005f40001117983 */ /* 0x000f280000300800 */
[----:B-1----:R-:W4:Y:S04]  /*769e0*/  LDL.LU R18, [R1+0x5f8] ;  /* 0x0005f80001127983 */ /* 0x002f280000300800 */
[----:B------:R-:W4:Y:S04]  /*769f0*/  LDL.LU R19, [R1+0x5fc] ;  /* 0x0005fc0001137983 */ /* 0x000f280000300800 */
[----:B0-----:R-:W3:Y:S04]  /*76a00*/  LDL.LU R24, [R1+0x5e0] ;  /* 0x0005e00001187983 */ /* 0x001ee80000300800 */
[----:B------:R-:W3:Y:S04]  /*76a10*/  LDL.LU R25, [R1+0x5e4] ;  /* 0x0005e40001197983 */ /* 0x000ee80000300800 */
[----:B--2---:R-:W3:Y:S04]  /*76a20*/  LDL.LU R26, [R1+0x5e8] ;  /* 0x0005e800011a7983 */ /* 0x004ee80000300800 */
[----:B------:R-:W3:Y:S04]  /*76a30*/  LDL.LU R27, [R1+0x5ec] ;  /* 0x0005ec00011b7983 */ /* 0x000ee80000300800 */
        /* <DEDUP_REMOVED lines=10> */
[----:B--2---:R-:W-:-:S03]  /*76ae0*/  IMAD R22, R22, 0x100, R8 ;  /* 0x0000010016167824 */ /* 0x004fc600078e0208 */
[----:B------:R-:W2:Y:S01]  /*76af0*/  LDL.LU R8, [R1+0x5bac] ;  /* 0x005bac0001087983 */ /* 0x000ea20000300800 */
[----:B------:R-:W-:Y:S02]  /*76b00*/  IMAD R28, R28, 0x100, R9 ;  /* 0x000001001c1c7824 */ /* 0x000fe400078e0209 */
[----:B--2---:R-:W-:Y:S02]  /*76b10*/  IMAD R23, R23, 0x100, R8 ;  /* 0x0000010017177824 */ /* 0x004fe400078e0208 */
[----:B------:R-:W3:Y:S04]  /*76b20*/  LDL.LU R8, [R1+0x5ba8] ;  /* 0x005ba80001087983 */ /* 0x000ee80000300800 */
[----:B------:R-:W3:Y:S01]  /*76b30*/  LDL.LU R9, [R1+0x5ba4] ;  /* 0x005ba40001097983 */ /* 0x000ee20000300800 */
[----:B------:R-:W-:-:S03]  /*76b40*/  IMAD R29, R29, 0x100, R0 ;  /* 0x000001001d1d7824 */ /* 0x000fc600078e0200 */
[----:B------:R-:W2:Y:S04]  /*76b50*/  LDL.LU R0, [R1+0x5ba0] ;  /* 0x005ba00001007983 */ /* 0x000ea80000300800 */
[----:B------:R-:W-:Y:S01]  /*76b60*/  STL.64 [R1+0x5b88], R10 ;  /* 0x005b880a01007387 */ /* 0x000fe20000100a00 */
[----:B---3--:R-:W-:Y:S03]  /*76b70*/  HMMA.16816.F32 R4, R12, R8, R4 ;  /* 0x000000080c04723c */ /* 0x008fe60000001804 */
[----:B------:R-:W-:-:S15]  /*76b80*/  STL.64 [R1+0x5b80], R8 ;  /* 0x005b800801007387 */ /* 0x000fde0000100a00 */
[----:B------:R-:W-:Y:S01]  /*76b90*/  NOP ;  /* 0x0000000000007918 */ /* 0x000fe20000000000 */
[----:B------:R0:W-:Y:S04]  /*76ba0*/  STL.64 [R1+0x290], R4 ;  /* 0x0002900401007387 */ /* 0x0001e80000100a00 */
[----:B------:R1:W-:Y:S04]  /*76bb0*/  STL.64 [R1+0x298], R6 ;  /* 0x0002980601007387 */ /* 0x0003e80000100a00 */
[----:B0-----:R-:W3:Y:S04]  /*76bc0*/  LDL.LU R4, [R1+0x5b0] ;  /* 0x0005b00001047983 */ /* 0x001ee80000300800 */
[----:B------:R-:W3:Y:S04]  /*76bd0*/  LDL.LU R5, [R1+0x5b4] ;  /* 0x0005b40001057983 */ /* 0x000ee80000300800 */
[----:B-1----:R-:W2:Y:S04]  /*76be0*/  LDL.LU R6, [R1+0x5b8] ;  /* 0x0005b80001067983 */ /* 0x002ea80000300800 */
[----:B------:R-:W2:Y:S01]  /*76bf0*/  LDL.LU R7, [R1+0x5bc] ;  /* 0x0005bc0001077983 */ /* 0x000ea20000300800 */
[----:B------:R-:W-:-:S02]  /*76c00*/  F2FP.F16.E5M2.UNPACK_B R12, R22 ;  /* 0x00000016ff0c723e */ /* 0x000fc400020004ff */
[----:B------:R-:W-:Y:S02]  /*76c10*/  F2FP.F16.E5M2.UNPACK_B R13, R23 ;  /* 0x00000017ff0d723e */ /* 0x000fe400020004ff */
[----:B------:R-:W-:Y:S02]  /*76c20*/  F2FP.F16.E5M2.UNPACK_B R14, R28 ;  /* 0x0000001cff0e723e */ /* 0x000fe400020004ff */
[----:B------:R-:W-:Y:S01]  /*76c30*/  F2FP.F16.E5M2.UNPACK_B R15, R29 ;  /* 0x0000001dff0f723e */ /* 0x000fe200020004ff */
[----:B------:R-:W3:Y:S04]  /*76c40*/  LDL.LU R8, [R1+0x5d0] ;  /* 0x0005d00001087983 */ /* 0x000ee80000300800 */
[----:B------:R-:W3:Y:S04]  /*76c50*/  LDL.LU R9, [R1+0x5d4] ;  /* 0x0005d40001097983 */ /* 0x000ee80000300800 */
[----:B------:R-:W3:Y:S04]  /*76c60*/  LDL.LU R10, [R1+0x5d8] ;  /* 0x0005d800010a7983 */ /* 0x000ee80000300800 */
[----:B------:R-:W3:Y:S01]  /*76c70*/  LDL.LU R11, [R1+0x5dc] ;  /* 0x0005dc00010b7983 */ /* 0x000ee20000300800 */
[C---:B----4-:R-:W-:Y:S03]  /*76c80*/  HMMA.16816.F32 R16, R12.reuse, R20, R16 ;  /* 0x000000140c10723c */ /* 0x050fe60000001810 */
[----:B--2---:R-:W-:Y:S04]  /*76c90*/  STL.64 [R1+0x5b78], R6 ;  /* 0x005b780601007387 */ /* 0x004fe80000100a00 */
[----:B---3--:R0:W-:Y:S04]  /*76ca0*/  STL.64 [R1+0x5b70], R4 ;  /* 0x005b700401007387 */ /* 0x0081e80000100a00 */
[----:B0-----:R-:W2:Y:S04]  /*76cb0*/  LDL.LU R4, [R1+0x5c0] ;  /* 0x0005c00001047983 */ /* 0x001ea80000300800 */
[----:B------:R-:W2:Y:S04]  /*76cc0*/  LDL.LU R5, [R1+0x5c4] ;  /* 0x0005c40001057983 */ /* 0x000ea80000300800 */
[----:B------:R-:W2:Y:S04]  /*76cd0*/  LDL.LU R6, [R1+0x5c8] ;  /* 0x0005c80001067983 */ /* 0x000ea80000300800 */
[----:B------:R-:W2:Y:S04]  /*76ce0*/  LDL.LU R7, [R1+0x5cc] ;  /* 0x0005cc0001077983 */ /* 0x000ea80000300800 */
[----:B------:R-:W3:Y:S04]  /*76cf0*/  LDL R22, [R1+0x3fe0] ;  /* 0x003fe00001167983 */ /* 0x000ee80000100800 */
[----:B------:R-:W-:Y:S04]  /*76d00*/  STL.64 [R1+0x330], R16 ;  /* 0x0003301001007387 */ /* 0x000fe80000100a00 */
[----:B------:R0:W-:Y:S04]  /*76d10*/  STL.64 [R1+0x338], R18 ;  /* 0x0003381201007387 */ /* 0x0001e80000100a00 */
[----:B0-----:R-:W4:Y:S04]  /*76d20*/  LDL.LU.64 R18, [R1+0x5b98] ;  /* 0x005b980001127983 */ /* 0x001f280000300a00 */
[----:B------:R-:W2:Y:S04]  /*76d30*/  LDL.LU.64 R16, [R1+0x5b90] ;  /* 0x005b900001107983 */ /* 0x000ea80000300a00 */
[----:B------:R-:W2:Y:S01]  /*76d40*/  LDL.LU R29, [R1+0x13d8] ;  /* 0x0013d800011d7983 */ /* 0x000ea20000300800 */
[----:B----4-:R-:W-:-:S15]  /*76d50*/  HMMA.16816.F32 R24, R12, R18, R24 ;  /* 0x000000120c18723c */ /* 0x010fde0000001818 */
[----:B------:R-:W-:-:S04]  /*76d60*/  NOP ;  /* 0x0000000000007918 */ /* 0x000fc80000000000 */
[----:B------:R-:W-:Y:S04]  /*76d70*/  STL.64 [R1+0x320], R24 ;  /* 0x0003201801007387 */ /* 0x000fe80000100a00 */
[----:B------:R0:W-:Y:S04]  /*76d80*/  STL.64 [R1+0x328], R26 ;  /* 0x0003281a01007387 */ /* 0x0001e80000100a00 */
[----:B0-----:R-:W4:Y:S04]  /*76d90*/  LDL.LU R27, [R1+0x13e4] ;  /* 0x0013e400011b7983 */ /* 0x001f280000300800 */
[----:B------:R-:W4:Y:S04]  /*76da0*/  LDL.LU R26, [R1+0x13e0] ;  /* 0x0013e000011a7983 */ /* 0x000f280000300800 */
[----:B------:R-:W2:Y:S04]  /*76db0*/  LDL.LU R25, [R1+0x13ec] ;  /* 0x0013ec0001197983 */ /* 0x000ea80000300800 */
[----:B------:R-:W2:Y:S04]  /*76dc0*/  LDL.LU R24, [R1+0x13e8] ;  /* 0x0013e80001187983 */ /* 0x000ea80000300800 */
[----:B----4-:R-:W-:Y:S04]  /*76dd0*/  STL.64 [R1+0x5b48], R26 ;  /* 0x005b481a01007387 */ /* 0x010fe80000100a00 */
[----:B--2---:R0:W-:Y:S04]  /*76de0*/  STL.64 [R1+0x5b40], R24 ;  /* 0x005b401801007387 */ /* 0x0041e80000100a00 */
[----:B0-----:R-:W2:Y:S04]  /*76df0*/  LDL.LU R24, [R1+0x590] ;  /* 0x0005900001187983 */ /* 0x001ea80000300800 */
[----:B------:R-:W2:Y:S04]  /*76e00*/  LDL.LU R25, [R1+0x594] ;  /* 0x0005940001197983 */ /* 0x000ea80000300800 */
[----:B------:R-:W4:Y:S04]  /*76e10*/  LDL.LU R26, [R1+0x598] ;  /* 0x00059800011a7983 */ /* 0x000f280000300800 */
[----:B------:R-:W4:Y:S01]  /*76e20*/  LDL.LU R27, [R1+0x59c] ;  /* 0x00059c00011b7983 */ /* 0x000f220000300800 */
[----:B------:R-:W-:Y:S03]  /*76e30*/  HMMA.16816.F32 R16, R12, R16, R8 ;  /* 0x000000100c10723c */ /* 0x000fe60000001808 */
[----:B----4-:R-:W-:Y:S04]  /*76e40*/  STL.64 [R1+0x5b58], R26 ;  /* 0x005b581a01007387 */ /* 0x010fe80000100a00 */
[----:B--2---:R0:W-:Y:S04]  /*76e50*/  STL.64 [R1+0x5b50], R24 ;  /* 0x005b501801007387 */ /* 0x0041e80000100a00 */
[----:B0-----:R-:W2:Y:S04]  /*76e60*/  LDL.LU R24, [R1+0x5a0] ;  /* 0x0005a00001187983 */ /* 0x001ea80000300800 */
[----:B------:R-:W2:Y:S04]  /*76e70*/  LDL.LU R25, [R1+0x5a4] ;  /* 0x0005a40001197983 */ /* 0x000ea80000300800 */
[----:B------:R-:W2:Y:S04]  /*76e80*/  LDL.LU R26, [R1+0x5a8] ;  /* 0x0005a800011a7983 */ /* 0x000ea80000300800 */
[----:B------:R-:W2:Y:S04]  /*76e90*/  LDL.LU R27, [R1+0x5ac] ;  /* 0x0005ac00011b7983 */ /* 0x000ea80000300800 */
[----:B------:R-:W4:Y:S04]  /*76ea0*/  LDL.LU.64 R10, [R1+0x5b88] ;  /* 0x005b8800010a7983 */ /* 0x000f280000300a00 */
[----:B------:R-:W2:Y:S04]  /*76eb0*/  LDL.LU.64 R8, [R1+0x5b80] ;  /* 0x005b800001087983 */ /* 0x000ea80000300a00 */
[----:B------:R-:W-:Y:S04]  /*76ec0*/  STL.64 [R1+0x310], R16 ;  /* 0x0003101001007387 */ /* 0x000fe80000100a00 */
[----:B------:R-:W-:Y:S04]  /*76ed0*/  STL.64 [R1+0x318], R18 ;  /* 0x0003181201007387 */ /* 0x000fe80000100a00 */
[----:B---3--:R-:W0:Y:S04]  /*76ee0*/  LDSM.16.M88.4 R16, [R22+UR4] ;  /* 0x000000041610783b */ /* 0x008e280008000200 */
[----:B0-----:R-:W-:Y:S01]  /*76ef0*/  STL.64 [R1+0xe00], R16 ;  /* 0x000e001001007387 */ /* 0x001fe20000100a00 */
[----:B------:R-:W-:-:S03]  /*76f00*/  IMAD.MOV.U32 R20, RZ, RZ, R16 ;  /* 0x000000ffff147224 */ /* 0x000fc600078e0010 */
[----:B------:R4:W-:Y:S01]  /*76f10*/  STL.64 [R1+0xe08], R18 ;  /* 0x000e081201007387 */ /* 0x0009e20000100a00 */
[----:B------:R-:W-:Y:S02]  /*76f20*/  IMAD.MOV.U32 R21, RZ, RZ, R17 ;  /* 0x000000ffff157224 */ /* 0x000fe400078e0011 */
[----:B----4-:R-:W-:Y:S01]  /*76f30*/  HMMA.16816.F32 R16, R12, R10, R4 ;  /* 0x0000000a0c10723c */ /* 0x010fe20000001804 */
[----:B------:R-:W0:-:S15]  /*76f40*/  LDSM.16.M88.4 R4, [R22+UR4+0x400] ;  /* 0x000400041604783b */ /* 0x000e1e0008000200 */
[----:B------:R-:W-:-:S03]  /*76f50*/  NOP ;  /* 0x0000000000007918 */ /* 0x000fc60000000000 */
[----:B------:R-:W-:Y:S04]  /*76f60*/  STL.64 [R1+0x300], R16 ;  /* 0x0003001001007387 */ /* 0x000fe80000100a00 */
[----:B------:R1:W-:Y:S04]  /*76f70*/  STL.64 [R1+0x308], R18 ;  /* 0x0003081201007387 */ /* 0x0003e80000100a00 */
[----:B0-----:R-:W-:Y:S04]  /*76f80*/  STL.64 [R1+0xdf0], R4 ;  /* 0x000df00401007387 */ /* 0x001fe80000100a00 */
[----:B------:R0:W-:Y:S01]  /*76f90*/  STL.64 [R1+0xdf8], R6 ;  /* 0x000df80601007387 */ /* 0x0001e20000100a00 */
[----:B-1----:R-:W-:-:S02]  /*76fa0*/  IMAD.MOV.U32 R18, RZ, RZ, R4 ;  /* 0x000000ffff127224 */ /* 0x002fc400078e0004 */
[----:B------:R-:W-:Y:S01]  /*76fb0*/  IMAD.MOV.U32 R19, RZ, RZ, R5 ;  /* 0x000000ffff137224 */ /* 0x000fe200078e0005 */
[----:B0-----:R-:W3:Y:S04]  /*76fc0*/  LDL.LU.64 R6, [R1+0x5b78] ;  /* 0x005b780001067983 */ /* 0x001ee80000300a00 */
[----:B------:R-:W3:Y:S02]  /*76fd0*/  LDL.LU.64 R4, [R1+0x5b70] ;  /* 0x005b700001047983 */ /* 0x000ee40000300a00 */
[----:B---3--:R-:W-:Y:S02]  /*76fe0*/  HMMA.16816.F32 R4, R12, R2, R4 ;  /* 0x000000020c04723c */ /* 0x008fe40000001804 */
[----:B------:R-:W3:Y:S04]  /*76ff0*/  LDL.LU R3, [R1+0x13dc] ;  /* 0x0013dc0001037983 */ /* 0x000ee80000300800 */
[----:B------:R-:W4:-:S13]  /*77000*/  LDL.LU R28, [R1+0x13f4] ;  /* 0x0013f400011c7983 */ /* 0x000f1a0000300800 */
[----:B------:R-:W-:Y:S04]  /*77010*/  STL.64 [R1+0x2f0], R4 ;  /* 0x0002f00401007387 */ /* 0x000fe80000100a00 */
[----:B------:R-:W-:Y:S04]  /*77020*/  STL.64 [R1+0x2f8], R6 ;  /* 0x0002f80601007387 */ /* 0x000fe80000100a00 */
[----:B------:R-:W0:Y:S04]  /*77030*/  LDSM.16.M88.4 R4, [R22+UR4+0x800] ;  /* 0x000800041604783b */ /* 0x000e280008000200 */
[----:B------:R-:W4:Y:S04]  /*77040*/  LDL.LU R23, [R1+0x13f0] ;  /* 0x0013f00001177983 */ /* 0x000f280000300800 */
[----:B0-----:R-:W-:Y:S04]  /*77050*/  STL.64 [R1+0xde0], R4 ;  /* 0x000de00401007387 */ /* 0x001fe80000100a00 */
[----:B------:R0:W-:Y:S01]  /*77060*/  STL.64 [R1+0xde8], R6 ;  /* 0x000de80601007387 */ /* 0x0001e20000100a00 */
[----:B------:R-:W-:-:S02]  /*77070*/  IMAD.MOV.U32 R16, RZ, RZ, R4 ;  /* 0x000000ffff107224 */ /* 0x000fc400078e0004 */
[----:B------:R-:W-:Y:S01]  /*77080*/  IMAD.MOV.U32 R17, RZ, RZ, R5 ;  /* 0x000000ffff117224 */ /* 0x000fe200078e0005 */
[----:B0-----:R-:W2:Y:S04]  /*77090*/  LDL.LU.64 R6, [R1+0x5b68] ;  /* 0x005b680001067983 */ /* 0x001ea80000300a00 */
[----:B------:R-:W2:Y:S04]  /*770a0*/  LDL.LU.64 R4, [R1+0x5b60] ;  /* 0x005b600001047983 */ /* 0x000ea80000300a00 */
[----:B------:R-:W-:Y:S04]  /*770b0*/  STL.64 [R1+0x5b38], R18 ;  /* 0x005b381201007387 */ /* 0x000fe80000100a00 */
[----:B------:R0:W-:Y:S04]  /*770c0*/  STL.64 [R1+0x5b30], R16 ;  /* 0x005b301001007387 */ /* 0x0001e80000100a00 */
[----:B0-----:R-:W3:Y:S04]  /*770d0*/  LDL.LU R16, [R1+0x560] ;  /* 0x0005600001107983 */ /* 0x001ee80000300800 */
[----:B------:R-:W3:Y:S04]  /*770e0*/  LDL.LU R17, [R1+0x564] ;  /* 0x0005640001117983 */ /* 0x000ee80000300800 */
[----:B------:R-:W3:Y:S01]  /*770f0*/  LDL.LU R18, [R1+0x568] ;  /* 0x0005680001127983 */ /* 0x000ee20000300800 */
[----:B------:R-:W-:Y:S01]  /*77100*/  IMAD.MOV.U32 R19, RZ, RZ, R0 ;  /* 0x000000ffff137224 */ /* 0x000fe200078e0000 */
[----:B--2---:R-:W-:-:S15]  /*77110*/  HMMA.16816.F32 R24, R12, R4, R24 ;  /* 0x000000040c18723c */ /* 0x004fde0000001818 */
[----:B------:R-:W-:-:S04]  /*77120*/  NOP ;  /* 0x0000000000007918 */ /* 0x000fc80000000000 */
[----:B------:R-:W-:Y:S04]  /*77130*/  STL.64 [R1+0x2e0], R24 ;  /* 0x0002e01801007387 */ /* 0x000fe80000100a00 */
[----:B------:R-:W-:Y:S01]  /*77140*/  STL [R1+0x2e8], R26 ;  /* 0x0002e81a01007387 */ /* 0x000fe20000100800 */
[----:B------:R-:W-:-:S03]  /*77150*/  IMAD.MOV.U32 R0, RZ, RZ, R27 ;  /* 0x000000ffff007224 */ /* 0x000fc600078e001b */
[----:B------:R-:W0:Y:S04]  /*77160*/  LDSM.16.M88.4 R24, [R22+UR4+0xc00] ;  /* 0x000c00041618783b */ /* 0x000e280008000200 */
[----:B------:R-:W-:Y:S04]  /*77170*/  STL [R1+0x54e8], R0 ;  /* 0x0054e80001007387 */ /* 0x000fe80000100800 */
[----:B0-----:R-:W-:Y:S04]  /*77180*/  STL.64 [R1+0xdd0], R24 ;  /* 0x000dd01801007387 */ /* 0x001fe80000100a00 */
[----:B------:R0:W-:Y:S01]  /*77190*/  STL.64 [R1+0xdd8], R26 ;  /* 0x000dd81a01007387 */ /* 0x0001e20000100a00 */
[----:B------:R-:W-:-:S02]  /*771a0*/  IMAD.MOV.U32 R10, RZ, RZ, R24 ;  /* 0x000000ffff0a7224 */ /* 0x000fc400078e0018 */
[----:B------:R-:W-:Y:S01]  /*771b0*/  IMAD.MOV.U32 R11, RZ, RZ, R25 ;  /* 0x000000ffff0b7224 */ /* 0x000fe200078e0019 */
[----:B0-----:R-:W2:Y:S04]  /*771c0*/  LDL.LU.64 R26, [R1+0x5b58] ;  /* 0x005b5800011a7983 */ /* 0x001ea80000300a00 */
[----:B------:R-:W2:Y:S02]  /*771d0*/  LDL.LU.64 R24, [R1+0x5b50] ;  /* 0x005b500001187983 */ /* 0x000ea40000300a00 */
[----:B--2---:R-:W-:Y:S02]  /*771e0*/  HMMA.16816.F32 R4, R12, R6, R24 ;  /* 0x000000060c04723c */ /* 0x004fe40000001818 */
[----:B------:R-:W2:Y:S04]  /*771f0*/  LDL.LU.64 R26, [R1+0x5b48] ;  /* 0x005b4800011a7983 */ /* 0x000ea80000300a00 */
[----:B------:R-:W2:-:S13]  /*77200*/  LDL.LU.64 R24, [R1+0x5b40] ;  /* 0x005b400001187983 */ /* 0x000e9a0000300a00 */
[----:B------:R-:W-:Y:S04]  /*77210*/  STL.64 [R1+0x2d0], R4 ;  /* 0x0002d00401007387 */ /* 0x000fe80000100a00 */
[----:B------:R-:W-:Y:S04]  /*77220*/  STL.64 [R1+0x2d8], R6 ;  /* 0x0002d80601007387 */ /* 0x000fe80000100a00 */
[----:B------:R-:W0:Y:S01]  /*77230*/  LDSM.16.M88.4 R4, [R22+UR4+0x1000] ;  /* 0x001000041604783b */ /* 0x000e220008000200 */
[----:B---3--:R-:W-:-:S03]  /*77240*/  IMAD R2, R29, 0x100, R3 ;  /* 0x000001001d027824 */ /* 0x008fc600078e0203 */
[----:B0-----:R2:W-:Y:S04]  /*77250*/  STL.64 [R1+0xdc0], R4 ;  /* 0x000dc00401007387 */ /* 0x0015e80000100a00 */
[----:B------:R-:W-:Y:S01]  /*77260*/  STL.64 [R1+0xdc8], R6 ;  /* 0x000dc80601007387 */ /* 0x000fe20000100a00 */
[----:B--2---:R-:W-:Y:S02]  /*77270*/  IMAD R4, R24, 0x100, R25 ;  /* 0x0000010018047824 */ /* 0x004fe400078e0219 */
[----:B------:R-:W-:Y:S01]  /*77280*/  IMAD R3, R26, 0x100, R27 ;  /* 0x000001001a037824 */ /* 0x000fe200078e021b */
[----:B------:R-:W2:Y:S04]  /*77290*/  LDL.LU R24, [R1+0x740] ;  /* 0x0007400001187983 */ /* 0x000ea80000300800 */
[----:B------:R-:W2:Y:S04]  /*772a0*/  LDL.LU R25, [R1+0x744] ;  /* 0x0007440001197983 */ /* 0x000ea80000300800 */
[----:B------:R-:W3:Y:S04]  /*772b0*/  LDL.LU R26, [R1+0x748] ;  /* 0x00074800011a7983 */ /* 0x000ee80000300800 */
[----:B------:R-:W3:Y:S01]  /*772c0*/  LDL.LU R27, [R1+0x74c] ;  /* 0x00074c00011b7983 */ /* 0x000ee20000300800 */
[----:B------:R-:W-:Y:S03]  /*772d0*/  HMMA.16816.F32 R12, R12, R8, R16 ;  /* 0x000000080c0c723c */ /* 0x000fe60000001810 */
[----:B------:R-:W0:-:S15]  /*772e0*/  LDSM.16.M88.4 R16, [R22+UR4+0x1400] ;  /* 0x001400041610783b */ /* 0x000e1e0008000200 */
[----:B------:R-:W-:Y:S01]  /*772f0*/  NOP ;  /* 0x0000000000007918 */ /* 0x000fe20000000000 */
[----:B------:R-:W-:Y:S02]  /*77300*/  IMAD.MOV.U32 R0, RZ, RZ, R14 ;  /* 0x000000ffff007224 */ /* 0x000fe400078e000e */
[----:B0-----:R-:W-:Y:S02]  /*77310*/  IMAD.MOV.U32 R6, RZ, RZ, R16 ;  /* 0x000000ffff067224 */ /* 0x001fe400078e0010 */
[----:B------:R-:W-:Y:S01]  /*77320*/  IMAD.MOV.U32 R7, RZ, RZ, R17 ;  /* 0x000000ffff077224 */ /* 0x000fe200078e0011 */
[----:B---3--:R-:W-:Y:S04]  /*77330*/  STL.64 [R1+0x5b28], R26 ;  /* 0x005b281a01007387 */ /* 0x008fe80000100a00 */
[----:B--2---:R0:W-:Y:S04]  /*77340*/  STL.64 [R1+0x5b20], R24 ;  /* 0x005b201801007387 */ /* 0x0041e80000100a00 */
[----:B0-----:R-:W2:Y:S04]  /*77350*/  LDL.LU R24, [R1+0x6a0] ;  /* 0x0006a00001187983 */ /* 0x001ea80000300800 */
[----:B------:R-:W2:Y:S04]  /*77360*/  LDL.LU R25, [R1+0x6a4] ;  /* 0x0006a40001197983 */ /* 0x000ea80000300800 */
[----:B------:R-:W2:Y:S04]  /*77370*/  LDL.LU R26, [R1+0x6a8] ;  /* 0x0006a800011a7983 */ /* 0x000ea80000300800 */
[----:B------:R-:W2:Y:S04]  /*77380*/  LDL.LU R27, [R1+0x6ac] ;  /* 0x0006ac00011b7983 */ /* 0x000ea80000300800 */
[----:B------:R-:W-:Y:S04]  /*77390*/  STL.64 [R1+0x280], R12 ;  /* 0x0002800c01007387 */ /* 0x000fe80000100a00 */
[----:B------:R0:W-:Y:S04]  /*773a0*/  STL [R1+0x28c], R15 ;  /* 0x00028c0f01007387 */ /* 0x0001e80000100800 */
[----:B------:R-:W-:Y:S04]  /*773b0*/  STL [R1+0x55c0], R0 ;  /* 0x0055c00001007387 */ /* 0x000fe80000100800 */
[----:B------:R-:W-:Y:S04]  /*773c0*/  STL.64 [R1+0xd90], R16 ;  /* 0x000d901001007387 */ /* 0x000fe80000100a00 */
[----:B------:R-:W-:Y:S04]  /*773d0*/  STL.64 [R1+0xd98], R18 ;  /* 0x000d981201007387 */ /* 0x000fe80000100a00 */
[----:B------:R-:W1:Y:S01]  /*773e0*/  LDSM.16.M88.4 R16, [R22+UR4+0x1800] ;  /* 0x001800041610783b */ /* 0x000e620008000200 */
[----:B----4-:R-:W-:Y:S01]  /*773f0*/  IMAD R5, R23, 0x100, R28 ;  /* 0x0000010017057824 */ /* 0x010fe200078e021c */
[----:B------:R-:W-:-:S02]  /*77400*/  F2FP.F16.E5M2.UNPACK_B R14, R4 ;  /* 0x00000004ff0e723e */ /* 0x000fc400020004ff */
[----:B------:R-:W-:Y:S02]  /*77410*/  F2FP.F16.E5M2.UNPACK_B R20, R20 ;  /* 0x00000014ff14723e */ /* 0x000fe400020004ff */
[----:B------:R-:W-:Y:S02]  /*77420*/  F2FP.F16.E5M2.UNPACK_B R21, R21 ;  /* 0x00000015ff15723e */ /* 0x000fe400020004ff */
[----:B0-----:R-:W-:Y:S02]  /*77430*/  F2FP.F16.E5M2.UNPACK_B R15, R5 ;  /* 0x00000005ff0f723e */ /* 0x001fe400020004ff */
[----:B------:R-:W-:Y:S02]  /*77440*/  F2FP.F16.E5M2.UNPACK_B R12, R2 ;  /* 0x00000002ff0c723e */ /* 0x000fe400020004ff */
[----:B------:R-:W-:Y:S01]  /*77450*/  F2FP.F16.E5M2.UNPACK_B R13, R3 ;  /* 0x00000003ff0d723e */ /* 0x000fe200020004ff */
[----:B-1----:R-:W-:Y:S01]  /*77460*/  IMAD.MOV.U32 R4, RZ, RZ, R16 ;  /* 0x000000ffff047224 */ /* 0x002fe200078e0010 */
[----:B------:R-:W-:Y:S01]  /*77470*/  STL.64 [R1+0xdb0], R16 ;  /* 0x000db01001007387 */ /* 0x000fe20000100a00 */
[----:B------:R-:W-:-:S03]  /*77480*/  IMAD.MOV.U32 R5, RZ, RZ, R17 ;  /* 0x000000ffff057224 */ /* 0x000fc600078e0011 */
        /* <DEDUP_REMOVED lines=14> */
[----:B------:R-:W2:Y:S04]  /*77570*/  LDL.LU.64 R24, [R1+0x5b20] ;  /* 0x005b200001187983 */ /* 0x000ea80000300a00 */
[----:B------:R-:W-:Y:S04]  /*77580*/  STL [R1+0x5ad4], R20 ;  /* 0x005ad41401007387 */ /* 0x000fe80000100800 */
[----:B------:R-:W-:Y:S04]  /*77590*/  STL [R1+0x5ad0], R21 ;  /* 0x005ad01501007387 */ /* 0x000fe80000100800 */
[----:B------:R-:W0:Y:S01]  /*775a0*/  LDSM.16.M88.4 R20, [R22+UR4+0x1c00] ;  /* 0x001c00041614783b */ /* 0x000e220008000200 */
[----:B---3--:R-:W-:-:S02]  /*775b0*/  F2FP.F16.E5M2.UNPACK_B R18, R18 ;  /* 0x00000012ff12723e */ /* 0x008fc400020004ff */
[----:B------:R-:W-:Y:S02]  /*775c0*/  F2FP.F16.E5M2.UNPACK_B R19, R19 ;  /* 0x00000013ff13723e */ /* 0x000fe400020004ff */
[----:B----4-:R-:W-:Y:S02]  /*775d0*/  F2FP.F16.E5M2.UNPACK_B R16, R16 ;  /* 0x00000010ff10723e */ /* 0x010fe400020004ff */
[----:B------:R-:W-:-:S03]  /*775e0*/  F2FP.F16.E5M2.UNPACK_B R17, R17 ;  /* 0x00000011ff11723e */ /* 0x000fc600020004ff */
[----:B------:R-:W-:Y:S01]  /*775f0*/  HMMA.16816.F32 R4, R12, R18, R4 ;  /* 0x000000120c04723c */ /* 0x000fe20000001804 */
[----:B0-----:R-:W-:Y:S04]  /*77600*/  STL.64 [R1+0xda0], R20 ;  /* 0x000da01401007387 */ /* 0x001fe80000100a00 */
[----:B------:R-:W-:-:S14]  /*77610*/  STL.64 [R1+0xda8], R22 ;  /* 0x000da81601007387 */ /* 0x000fdc0000100a00 */
[----:B------:R-:W-:Y:S04]  /*77620*/  STL.64 [R1+0x490], R4 ;  /* 0x0004900401007387 */ /* 0x000fe80000100a00 */
[----:B------:R2:W-:Y:S04]  /*77630*/  STL.64 [R1+0x498], R6 ;  /* 0x0004980601007387 */ /* 0x0005e80000100a00 */
[----:B------:R-:W-:Y:S04]  /*77640*/  STL.64 [R1+0x5ab8], R18 ;  /* 0x005ab81201007387 */ /* 0x000fe80000100a00 */
[----:B------:R0:W-:Y:S01]  /*77650*/  STL.64 [R1+0x5ab0], R16 ;  /* 0x005ab01001007387 */ /* 0x0001e20000100a00 */
[----:B------:R-:W-:Y:S01]  /*77660*/  IMAD.MOV.U32 R2, RZ, RZ, R20 ;  /* 0x000000ffff027224 */ /* 0x000fe200078e0014 */
        /* <DEDUP_REMOVED lines=8> */
[----:B------:R-:W4:Y:S04]  /*776f0*/  LDL.LU R22, [R1+0x13f8] ;  /* 0x0013f80001167983 */ /* 0x000f280000300800 */
[----:B------:R-:W2:Y:S01]  /*77700*/  LDL.LU R20, [R1+0x1404] ;  /* 0x0014040001147983 */ /* 0x000ea20000300800 */
[----:B------:R-:W-:-:S03]  /*77710*/  IMAD.MOV.U32 R3, RZ, RZ, R21 ;  /* 0x000000ffff037224 */ /* 0x000fc600078e0015 */
[----:B--2---:R0:W-:Y:S04]  /*77720*/  STL [R1+0x5ad8], R20 ;  /* 0x005ad81401007387 */ /* 0x0041e80000100800 */
[----:B0-----:R-:W2:Y:S04]  /*77730*/  LDL.LU R20, [R1+0x13fc] ;  /* 0x0013fc0001147983 */ /* 0x001ea80000300800 */
[----:B------:R-:W4:Y:S04]  /*77740*/  LDL.LU R23, [R1+0x1400] ;  /* 0x0014000001177983 */ /* 0x000f280000300800 */
[----:B------:R-:W2:Y:S04]  /*77750*/  LDL.LU R21, [R1+0x140c] ;  /* 0x00140c0001157983 */ /* 0x000ea80000300800 */
[----:B----4-:R-:W-:Y:S04]  /*77760*/  STL.64 [R1+0x5ae8], R22 ;  /* 0x005ae81601007387 */ /* 0x010fe80000100a00 */
[----:B--2---:R0:W-:Y:S04]  /*77770*/  STL.64 [R1+0x5ae0], R20 ;  /* 0x005ae01401007387 */ /* 0x0041e80000100a00 */
[----:B0-----:R-:W2:Y:S04]  /*77780*/  LDL.LU R20, [R1+0x9c0] ;  /* 0x0009c00001147983 */ /* 0x001ea80000300800 */
[----:B------:R-:W2:Y:S04]  /*77790*/  LDL.LU R21, [R1+0x9c4] ;  /* 0x0009c40001157983 */ /* 0x000ea80000300800 */
[----:B------:R-:W4:Y:S04]  /*777a0*/  LDL.LU R22, [R1+0x9c8] ;  /* 0x0009c80001167983 */ /* 0x000f280000300800 */
[----:B------:R-:W4:Y:S04]  /*777b0*/  LDL.LU R23, [R1+0x9cc] ;  /* 0x0009cc0001177983 */ /* 0x000f280000300800 */
[----:B------:R-:W2:Y:S04]  /*777c0*/  LDL.LU R4, [R1+0x770] ;  /* 0x0007700001047983 */ /* 0x000ea80000300800 */
[----:B------:R-:W3:Y:S04]  /*777d0*/  LDL.LU R5, [R1+0x774] ;  /* 0x0007740001057983 */ /* 0x000ee80000300800 */
[----:B------:R-:W3:Y:S04]  /*777e0*/  LDL.LU R6, [R1+0x778] ;  /* 0x0007780001067983 */ /* 0x000ee80000300800 */
[----:B------:R-:W3:Y:S04]  /*777f0*/  LDL.LU R7, [R1+0x77c] ;  /* 0x00077c0001077983 */ /* 0x000ee80000300800 */
[----:B------:R-:W3:Y:S04]  /*77800*/  LDL R8, [R1+0xdc0] ;  /* 0x000dc00001087983 */ /* 0x000ee80000100800 */
[----:B------:R-:W3:Y:S04]  /*77810*/  LDL R9, [R1+0xdc4] ;  /* 0x000dc40001097983 */ /* 0x000ee80000100800 */
[----:B----4-:R-:W-:Y:S04]  /*77820*/  STL.64 [R1+0x5af8], R22 ;  /* 0x005af81601007387 */ /* 0x010fe80000100a00 */
[----:B--2---:R0:W-:Y:S04]  /*77830*/  STL.64 [R1+0x5af0], R20 ;  /* 0x005af01401007387 */ /* 0x0041e80000100a00 */
[----:B0-----:R-:W2:Y:S04]  /*77840*/  LDL.LU R20, [R1+0x880] ;  /* 0x0008800001147983 */ /* 0x001ea80000300800 */
[----:B------:R-:W2:Y:S04]  /*77850*/  LDL.LU R21, [R1+0x884] ;  /* 0x0008840001157983 */ /* 0x000ea80000300800 */
[----:B------:R-:W4:Y:S04]  /*77860*/  LDL.LU R22, [R1+0x888] ;  /* 0x0008880001167983 */ /* 0x000f280000300800 */
[----:B------:R-:W4:Y:S01]  /*77870*/  LDL.LU R23, [R1+0x88c] ;  /* 0x00088c0001177983 */ /* 0x000f220000300800 */
[----:B------:R-:W-:-:S02]  /*77880*/  F2FP.F16.E5M2.UNPACK_B R10, R10 ;  /* 0x0000000aff0a723e */ /* 0x000fc400020004ff */
[----:B------:R-:W-:Y:S01]  /*77890*/  F2FP.F16.E5M2.UNPACK_B R11, R11 ;  /* 0x0000000bff0b723e */ /* 0x000fe200020004ff */
        /* <DEDUP_REMOVED lines=9> */
[----:B---3--:R-:W-:Y:S04]  /*77930*/  STL.64 [R1+0x5ac8], R18 ;  /* 0x005ac81201007387 */ /* 0x008fe80000100a00 */
        /* <DEDUP_REMOVED lines=9> */
[----:B------:R-:W-:-:S02]  /*779d0*/  F2FP.F16.E5M2.UNPACK_B R8, R8 ;  /* 0x00000008ff08723e */ /* 0x000fc400020004ff */
[----:B------:R-:W-:Y:S01]  /*779e0*/  F2FP.F16.E5M2.UNPACK_B R9, R9 ;  /* 0x00000009ff09723e */ /* 0x000fe200020004ff */
[C---:B------:R-:W-:Y:S08]  /*779f0*/  HMMA.16816.F32 R4, R12.reuse, R10, R4 ;  /* 0x0000000a0c04723c */ /* 0x040ff00000001804 */
[----:B--2---:R-:W-:Y:S01]  /*77a00*/  HMMA.16816.F32 R20, R12, R8, R20 ;  /* 0x000000080c14723c */ /* 0x004fe20000001814 */
[----:B---3--:R-:W-:Y:S04]  /*77a10*/  STL.64 [R1+0x5aa8], R26 ;  /* 0x005aa81a01007387 */ /* 0x008fe80000100a00 */
        /* <DEDUP_REMOVED lines=8> */
[----:B------:R-:W2:Y:S04]  /*77aa0*/  LDL.LU.64 R4, [R1+0x5b10] ;  /* 0x005b100001047983 */ /* 0x000ea80000300a00 */
[----:B------:R-:W-:Y:S04]  /*77ab0*/  STL.64 [R1+0x580], R20 ;  /* 0x0005801401007387 */ /* 0x000fe80000100a00 */
[----:B------:R0:W-:Y:S04]  /*77ac0*/  STL.64 [R1+0x588], R22 ;  /* 0x0005881601007387 */ /* 0x0001e80000100a00 */
[----:B0-----:R-:W2:Y:S04]  /*77ad0*/  LDL.LU.64 R22, [R1+0x5b08] ;  /* 0x005b080001167983 */ /* 0x001ea80000300a00 */
[----:B------:R-:W2:Y:S01]  /*77ae0*/  LDL.LU.64 R20, [R1+0x5b00] ;  /* 0x005b000001147983 */ /* 0x000ea20000300a00 */
[----:B---3--:R-:W-:-:S02]  /*77af0*/  F2FP.F16.E5M2.UNPACK_B R6, R6 ;  /* 0x00000006ff06723e */ /* 0x008fc400020004ff */
[----:B------:R-:W-:-:S07]  /*77b00*/  F2FP.F16.E5M2.UNPACK_B R7, R7 ;  /* 0x00000007ff07723e */ /* 0x000fce00020004ff */
[----:B--2---:R-:W-:-:S15]  /*77b10*/  HMMA.16816.F32 R20, R12, R6, R20 ;  /* 0x000000060c14723c */ /* 0x004fde0000001814 */
[----:B------:R-:W-:-:S04]  /*77b20*/  NOP ;  /* 0x0000000000007918 */ /* 0x000fc80000000000 */
[----:B------:R-:W-:Y:S04]  /*77b30*/  STL.64 [R1+0x5b0], R20 ;  /* 0x0005b01401007387 */ /* 0x000fe80000100a00 */
[----:B------:R0:W-:Y:S04]  /*77b40*/  STL.64 [R1+0x5b8], R22 ;  /* 0x0005b81601007387 */ /* 0x0001e80000100a00 */
[----:B0-----:R-:W2:Y:S04]  /*77b50*/  LDL.LU.64 R22, [R1+0x5af8] ;  /* 0x005af80001167983 */ /* 0x001ea80000300a00 */
[----:B------:R-:W2:Y:S01]  /*77b60*/  LDL.LU.64 R20, [R1+0x5af0] ;  /* 0x005af00001147983 */ /* 0x000ea20000300a00 */
[----:B------:R-:W-:-:S02]  /*77b70*/  F2FP.F16.E5M2.UNPACK_B R4, R4 ;  /* 0x00000004ff04723e */ /* 0x000fc400020004ff */
        /* <DEDUP_REMOVED lines=8> */
[----:B------:R-:W-:Y:S01]  /*77c00*/  F2FP.F16.E5M2.UNPACK_B R3, R3 ;  /* 0x00000003ff03723e */ /* 0x000fe200020004ff */
[----:B--2---:R-:W-:Y:S02]  /*77c10*/  IMAD R22, R22, 0x100, R20 ;  /* 0x0000010016167824 */ /* 0x004fe400078e0214 */
[----:B------:R-:W2:Y:S01]  /*77c20*/  LDL.LU R20, [R1+0x5ad8] ;  /* 0x005ad80001147983 */ /* 0x000ea20000300800 */
[----:B----4-:R-:W-:-:S03]  /*77c30*/  IMAD R28, R28, 0x100, R21 ;  /* 0x000001001c1c7824 */ /* 0x010fc600078e0215 */
[----:B------:R-:W-:Y:S01]  /*77c40*/  HMMA.16816.F32 R12, R12, R2, R16 ;  /* 0x000000020c0c723c */ /* 0x000fe20000001810 */
[----:B------:R-:W-:Y:S02]  /*77c50*/  IMAD R29, R29, 0x100, R0 ;  /* 0x000001001d1d7824 */ /* 0x000fe400078e0200 */
[----:B--2---:R-:W-:Y:S02]  /*77c60*/  IMAD R23, R23, 0x100, R20 ;  /* 0x0000010017177824 */ /* 0x004fe400078e0214 */
[----:B------:R-:W2:Y:S04]  /*77c70*/  LDL.LU R20, [R1+0x5ad4] ;  /* 0x005ad40001147983 */ /* 0x000ea80000300800 */
[----:B------:R-:W2:Y:S04]  /*77c80*/  LDL.LU R21, [R1+0x5ad0] ;  /* 0x005ad00001157983 */ /* 0x000ea80000300800 */
[----:B------:R-:W2:Y:S04]  /*77c90*/  LDL.LU.64 R18, [R1+0x5ac8] ;  /* 0x005ac80001127983 */ /* 0x000ea80000300a00 */
[----:B------:R-:W2:Y:S04]  /*77ca0*/  LDL.LU.64 R16, [R1+0x5ac0] ;  /* 0x005ac00001107983 */ /* 0x000ea80000300a00 */
[----:B------:R-:W-:Y:S04]  /*77cb0*/  STL [R1+0x5a84], R2 ;  /* 0x005a840201007387 */ /* 0x000fe80000100800 */
[----:B------:R-:W-:Y:S04]  /*77cc0*/  STL [R1+0x5a80], R3 ;  /* 0x005a800301007387 */ /* 0x000fe80000100800 */
        /* <DEDUP_REMOVED lines=11> */
[----:B------:R-:W3:Y:S04]  /*77d80*/  LDL.LU.64 R16, [R1+0x5ab0] ;  /* 0x005ab00001107983 */ /* 0x000ee80000300a00 */
[----:B------:R0:W-:Y:S04]  /*77d90*/  STL [R1+0x5a8c], R20 ;  /* 0x005a8c1401007387 */ /* 0x0001e80000100800 */
[----:B------:R1:W-:Y:S04]  /*77da0*/  STL [R1+0x5a88], R21 ;  /* 0x005a881501007387 */ /* 0x0003e80000100800 */
[----:B0-----:R-:W4:Y:S04]  /*77db0*/  LDL.LU R20, [R1+0x960] ;  /* 0x0009600001147983 */ /* 0x001f280000300800 */
[----:B-1----:R-:W4:Y:S04]  /*77dc0*/  LDL.LU R21, [R1+0x964] ;  /* 0x0009640001157983 */ /* 0x002f280000300800 */
        /* <DEDUP_REMOVED lines=8> */
[----:B------:R-:W-:Y:S04]  /*77e50*/  STL.64 [R1+0x5a68], R18 ;  /* 0x005a681201007387 */ /* 0x000fe80000100a00 */
[----:B---3--:R0:W-:Y:S01]  /*77e60*/  STL.64 [R1+0x5a60], R16 ;  /* 0x005a601001007387 */ /* 0x0081e20000100a00 */
[----:B--2---:R-:W-:-:S15]  /*77e70*/  HMMA.16816.F32 R24, R12, R16, R24 ;  /* 0x000000100c18723c */ /* 0x004fde0000001818 */
[----:B------:R-:W-:-:S04]  /*77e80*/  NOP ;  /* 0x0000000000007918 */ /* 0x000fc80000000000 */
[----:B------:R1:W-:Y:S04]  /*77e90*/  STL.64 [R1+0x990], R24 ;  /* 0x0009901801007387 */ /* 0x0003e80000100a00 */
[----:B------:R2:W-:Y:S04]  /*77ea0*/  STL.64 [R1+0x998], R26 ;  /* 0x0009981a01007387 */ /* 0x0005e80000100a00 */
[----:B0-----:R-:W3:Y:S04]  /*77eb0*/  LDL.LU R16, [R1+0x970] ;  /* 0x0009700001107983 */ /* 0x001ee80000300800 */
[----:B------:R-:W3:Y:S04]  /*77ec0*/  LDL.LU R17, [R1+0x974] ;  /* 0x0009740001117983 */ /* 0x000ee80000300800 */
[----:B------:R-:W3:Y:S04]  /*77ed0*/  LDL.LU R18, [R1+0x978] ;  /* 0x0009780001127983 */ /* 0x000ee80000300800 */
[----:B------:R-:W3:Y:S04]  /*77ee0*/  LDL.LU R19, [R1+0x97c] ;  /* 0x00097c0001137983 */ /* 0x000ee80000300800 */
[----:B------:R-:W3:Y:S04]  /*77ef0*/  LDL.LU R0, [R1+0x1450] ;  /* 0x0014500001007983 */ /* 0x000ee80000300800 */
[----:B-1----:R-:W3:Y:S04]  /*77f00*/  LDL.LU R24, [R1+0x8a0] ;  /* 0x0008a00001187983 */ /* 0x002ee80000300800 */
[----:B------:R-:W3:Y:S04]  /*77f10*/  LDL.LU R25, [R1+0x8a4] ;  /* 0x0008a40001197983 */ /* 0x000ee80000300800 */
[----:B--2---:R-:W2:Y:S04]  /*77f20*/  LDL.LU R26, [R1+0x8a8] ;  /* 0x0008a800011a7983 */ /* 0x004ea80000300800 */
[----:B------:R-:W2:Y:S04]  /*77f30*/  LDL.LU R27, [R1+0x8ac] ;  /* 0x0008ac00011b7983 */ /* 0x000ea80000300800 */
[----:B--2---:R-:W-:Y:S04]  /*77f40*/  STL.64 [R1+0x5a18], R26 ;  /* 0x005a181a01007387 */ /* 0x004fe80000100a00 */
[----:B---3--:R0:W-:Y:S04]  /*77f50*/  STL.64 [R1+0x5a10], R24 ;  /* 0x005a101801007387 */ /* 0x0081e80000100a00 */
[----:B0-----:R-:W2:Y:S04]  /*77f60*/  LDL.LU R24, [R1+0x980] ;  /* 0x0009800001187983 */ /* 0x001ea80000300800 */
[----:B------:R-:W2:Y:S04]  /*77f70*/  LDL.LU R25, [R1+0x984] ;  /* 0x0009840001197983 */ /* 0x000ea80000300800 */
[----:B------:R-:W2:Y:S04]  /*77f80*/  LDL.LU R26, [R1+0x988] ;  /* 0x00098800011a7983 */ /* 0x000ea80000300800 */
[----:B------:R-:W2:Y:S01]  /*77f90*/  LDL.LU R27, [R1+0x98c] ;  /* 0x00098c00011b7983 */ /* 0x000ea20000300800 */
[C---:B------:R-:W-:Y:S03]  /*77fa0*/  HMMA.16816.F32 R16, R12.reuse, R8, R16 ;  /* 0x000000080c10723c */ /* 0x040fe60000001810 */
[----:B------:R-:W-:Y:S05]  /*77fb0*/  STL.64 [R1+0x5a48], R10 ;  /* 0x005a480a01007387 */ /* 0x000fea0000100a00 */
[----:B--2---:R-:W-:-:S15]  /*77fc0*/  HMMA.16816.F32 R24, R12, R10, R24 ;  /* 0x0000000a0c18723c */ /* 0x004fde0000001818 */
[----:B------:R-:W-:-:S04]  /*77fd0*/  NOP ;  /* 0x0000000000007918 */ /* 0x000fc80000000000 */
[----:B------:R-:W-:Y:S04]  /*77fe0*/  STL.64 [R1+0x980], R24 ;  /* 0x0009801801007387 */ /* 0x000fe80000100a00 */
[----:B------:R-:W-:Y:S04]  /*77ff0*/  STL.64 [R1+0x988], R26 ;  /* 0x0009881a01007387 */ /* 0x000fe80000100a00 */
[----:B------:R0:W-:Y:S04]  /*78000*/  STL.64 [R1+0x5a40], R8 ;  /* 0x005a400801007387 */ /* 0x0001e80000100a00 */
[----:B------:R-:W-:Y:S04]  /*78010*/  STL.64 [R1+0x970], R16 ;  /* 0x0009701001007387 */ /* 0x000fe80000100a00 */
[----:B------:R4:W-:Y:S04]  /*78020*/  STL.64 [R1+0x978], R18 ;  /* 0x0009781201007387 */ /* 0x0009e80000100a00 */
[----:B0-----:R-:W2:Y:S01]  /*78030*/  LDL.LU R8, [R1+0x910] ;  /* 0x0009100001087983 */ /* 0x001ea20000300800 */
[----:B----4-:R-:W-:-:S15]  /*78040*/  HMMA.16816.F32 R16, R12, R6, R20 ;  /* 0x000000060c10723c */ /* 0x010fde0000001814 */
[----:B------:R-:W-:-:S04]  /*78050*/  NOP ;  /* 0x0000000000007918 */ /* 0x000fc80000000000 */
        /* <DEDUP_REMOVED lines=45> */
[----:B------:R-:W-:Y:S03]  /*78330*/  HMMA.16816.F32 R20, R12, R4, R20 ;  /* 0x000000040c14723c */ /* 0x000fe60000001814 */
        /* <DEDUP_REMOVED lines=9> */
[----:B------:R-:W2:Y:S01]  /*783d0*/  LDL.LU.64 R20, [R1+0x5a90] ;  /* 0x005a900001147983 */ /* 0x000ea20000300a00 */
[----:B----4-:R-:W-:-:S02]  /*783e0*/  IMAD R28, R28, 0x100, R2 ;  /* 0x000001001c1c7824 */ /* 0x010fc400078e0202 */
[----:B------:R-:W-:Y:S02]  /*783f0*/  IMAD R29, R29, 0x100, R3 ;  /* 0x000001001d1d7824 */ /* 0x000fe400078e0203 */
[----:B--2---:R-:W-:Y:S02]  /*78400*/  IMAD R22, R22, 0x100, R20 ;  /* 0x0000010016167824 */ /* 0x004fe400078e0214 */
[----:B------:R-:W-:Y:S01]  /*78410*/  IMAD R23, R23, 0x100, R21 ;  /* 0x0000010017177824 */ /* 0x000fe200078e0215 */
[----:B------:R-:W2:Y:S04]  /*78420*/  LDL.LU R20, [R1+0x5a8c] ;  /* 0x005a8c0001147983 */ /* 0x000ea80000300800 */
[----:B------:R-:W2:Y:S04]  /*78430*/  LDL.LU R21, [R1+0x5a88] ;  /* 0x005a880001157983 */ /* 0x000ea80000300800 */
[----:B------:R-:W3:Y:S04]  /*78440*/  LDL.LU R2, [R1+0x5a84] ;  /* 0x005a840001027983 */ /* 0x000ee80000300800 */
[----:B------:R-:W3:Y:S02]  /*78450*/  LDL.LU R3, [R1+0x5a80] ;  /* 0x005a800001037983 */ /* 0x000ee40000300800 */
[----:B---3--:R-:W-:Y:S02]  /*78460*/  HMMA.16816.F32 R12, R12, R2, R8 ;  /* 0x000000020c0c723c */ /* 0x008fe40000001808 */
        /* <DEDUP_REMOVED lines=61> */
[----:B------:R2:W-:-:S12]  /*78840*/  STL.64 [R1+0x59c0], R4 ;  /* 0x0059c00401007387 */ /* 0x0005d80000100a00 */
[----:B------:R-:W-:Y:S04]  /*78850*/  STL.64 [R1+0x8c0], R8 ;  /* 0x0008c00801007387 */ /* 0x000fe80000100a00 */
[----:B------:R-:W-:Y:S04]  /*78860*/  STL.64 [R1+0x8c8], R10 ;  /* 0x0008c80a01007387 */ /* 0x000fe80000100a00 */
[----:B------:R0:W-:Y:S04]  /*78870*/  STL [R1+0x5994], R2 ;  /* 0x0059940201007387 */ /* 0x0001e80000100800 */
[----:B------:R-:W-:Y:S01]  /*78880*/  STL [R1+0x5990], R3 ;  /* 0x0059900301007387 */ /* 0x000fe20000100800 */
[----:B--2---:R-:W-:-:S15]  /*78890*/  HMMA.16816.F32 R4, R12, R2, R24 ;  /* 0x000000020c04723c */ /* 0x004fde0000001818 */
[----:B------:R-:W-:-:S04]  /*788a0*/  NOP ;  /* 0x0000000000007918 */ /* 0x000fc80000000000 */
[----:B------:R-:W-:Y:S04]  /*788b0*/  STL.64 [R1+0x8a0], R4 ;  /* 0x0008a00401007387 */ /* 0x000fe80000100a00 */
[----:B------:R-:W-:Y:S04]  /*788c0*/  STL.64 [R1+0x8a8], R6 ;  /* 0x0008a80601007387 */ /* 0x000fe80000100a00 */
[----:B------:R-:W2:Y:S04]  /*788d0*/  LDL.LU R24, [R1+0x7f0] ;  /* 0x0007f00001187983 */ /* 0x000ea80000300800 */
[----:B------:R-:W2:Y:S04]  /*788e0*/  LDL.LU R25, [R1+0x7f4] ;  /* 0x0007f40001197983 */ /* 0x000ea80000300800 */
[----:B------:R-:W3:Y:S04]  /*788f0*/  LDL.LU R26, [R1+0x7f8] ;  /* 0x0007f800011a7983 */ /* 0x000ee80000300800 */
[----:B------:R-:W3:Y:S04]  /*78900*/  LDL.LU R27, [R1+0x7fc] ;  /* 0x0007fc00011b7983 */ /* 0x000ee80000300800 */
[----:B0-----:R-:W2:Y:S01]  /*78910*/  LDL.LU R2, [R1+0x1464] ;  /* 0x0014640001027983 */ /* 0x001ea20000300800 */
[----:B------:R-:W-:-:S03]  /*78920*/  IMAD R29, R0, 0x100, R29 ;  /* 0x00000100001d7824 */ /* 0x000fc600078e021d */
[----:B--2---:R0:W-:Y:S04]  /*78930*/  STL [R1+0x5998], R2 ;  /* 0x0059980201007387 */ /* 0x0041e80000100800 */
[----:B0-----:R-:W2:Y:S04]  /*78940*/  LDL.LU R2, [R1+0x145c] ;  /* 0x00145c0001027983 */ /* 0x001ea80000300800 */
        /* <DEDUP_REMOVED lines=22> */
[----:B----4-:R-:W-:-:S02]  /*78ab0*/  IMAD R22, R22, 0x100, R17 ;  /* 0x0000010016167824 */ /* 0x010fc400078e0211 */
        /* <DEDUP_REMOVED lines=121> */
[----:B------:R-:W-:Y:S04]  /*79250*/  STL.64 [R1+0x5928], R18 ;  /* 0x0059281201007387 */ /* 0x000fe80000100a00 */
[----:B------:R0:W-:Y:S01]  /*79260*/  STL.64 [R1+0x5920], R16 ;  /* 0x0059201001007387 */ /* 0x0001e20000100a00 */
[----:B--2---:R-:W-:-:S15]  /*79270*/  HMMA.16816.F32 R24, R12, R16, R24 ;  /* 0x000000100c18723c */ /* 0x004fde0000001818 */
[----:B------:R-:W-:-:S04]  /*79280*/  NOP ;  /* 0x0000000000007918 */ /* 0x000fc80000000000 */
[----:B------:R1:W-:Y:S04]  /*79290*/  STL.64 [R1+0x800], R24 ;  /* 0x0008001801007387 */ /* 0x0003e80000100a00 */
[----:B------:R2:W-:Y:S04]  /*792a0*/  STL.64 [R1+0x808], R26 ;  /* 0x0008081a01007387 */ /* 0x0005e80000100a00 */
[----:B0-----:R-:W4:Y:S04]  /*792b0*/  LDL.LU R16, [R1+0x7d0] ;  /* 0x0007d00001107983 */ /* 0x001f280000300800 */
[----:B------:R-:W4:Y:S04]  /*792c0*/  LDL.LU R17, [R1+0x7d4] ;  /* 0x0007d40001117983 */ /* 0x000f280000300800 */
[----:B------:R-:W4:Y:S04]  /*792d0*/  LDL.LU R18, [R1+0x7d8] ;  /* 0x0007d80001127983 */ /* 0x000f280000300800 */
[----:B------:R-:W4:Y:S04]  /*792e0*/  LDL.LU R19, [R1+0x7dc] ;  /* 0x0007dc0001137983 */ /* 0x000f280000300800 */
        /* <DEDUP_REMOVED lines=11> */
[C---:B----4-:R-:W-:Y:S03]  /*793a0*/  HMMA.16816.F32 R16, R12.reuse, R8, R16 ;  /* 0x000000080c10723c */ /* 0x050fe60000001810 */
        /* <DEDUP_REMOVED lines=9> */
[----:B-1----:R-:W-:-:S15]  /*79440*/  HMMA.16816.F32 R16, R12, R6, R20 ;  /* 0x000000060c10723c */ /* 0x002fde0000001814 */
        /* <DEDUP_REMOVED lines=499> */
[----:B------:R-:W-:Y:S04]  /*7b380*/  STL.64 [R1+0x5708], R26 ;  /* 0x0057081a01007387 */ /* 0x000fe80000100a00 */
[----:B---3--:R0:W-:Y:S04]  /*7b390*/  STL.64 [R1+0x5700], R24 ;  /* 0x0057001801007387 */ /* 0x0081e80000100a00 */
        /* <DEDUP_REMOVED lines=100> */
[----:B------:R-:W4:Y:S01]  /*7b9e0*/  LDL.LU R23, [R1+0x34c] ;  /* 0x00034c0001177983 */ /* 0x000f220000300800 */
[C---:B---3--:R-:W-:Y:S03]  /*7b9f0*/  HMMA.16816.F32 R4, R12.reuse, R16, R4 ;  /* 0x000000100c04723c */ /* 0x048fe60000001804 */
[----:B------:R-:W-:Y:S05]  /*7ba00*/  STL.64 [R1+0x5698], R18 ;  /* 0x0056981201007387 */ /* 0x000fea0000100a00 */
[----:B----4-:R-:W-:-:S15]  /*7ba10*/  HMMA.16816.F32 R20, R12, R18, R20 ;  /* 0x000000120c14723c */ /* 0x010fde0000001814 */
[----:B------:R-:W-:-:S04]  /*7ba20*/  NOP ;  /* 0x0000000000007918 */ /* 0x000fc80000000000 */
[----:B------:R-:W-:Y:S04]  /*7ba30*/  STL.64 [R1+0x4b0], R20 ;  /* 0x0004b01401007387 */ /* 0x000fe80000100a00 */
[----:B------:R-:W-:Y:S04]  /*7ba40*/  STL.64 [R1+0x4b8], R22 ;  /* 0x0004b81601007387 */ /* 0x000fe80000100a00 */
[----:B------:R-:W-:Y:S04]  /*7ba50*/  STL.64 [R1+0x5690], R16 ;  /* 0x0056901001007387 */ /* 0x000fe80000100a00 */
[----:B------:R-:W-:Y:S04]  /*7ba60*/  STL.64 [R1+0x4a0], R4 ;  /* 0x0004a00401007387 */ /* 0x000fe80000100a00 */
[----:B------:R2:W-:Y:S04]  /*7ba70*/  STL.64 [R1+0x4a8], R6 ;  /* 0x0004a80601007387 */ /* 0x0005e80000100a00 */
[----:B------:R-:W3:Y:S01]  /*7ba80*/  LDL.LU R0, [R1+0x1560] ;  /* 0x0015600001007983 */ /* 0x000ee20000300800 */
[----:B--2---:R-:W-:Y:S03]  /*7ba90*/  HMMA.16816.F32 R4, R12, R10, R24 ;  /* 0x0000000a0c04723c */ /* 0x004fe60000001818 */
[----:B------:R-:W2:-:S15]  /*7baa0*/  LDL.LU R27, [R1+0x1570] ;  /* 0x00157000011b7983 */ /* 0x000e9e0000300800 */
[----:B------:R-:W-:Y:S01]  /*7bab0*/  NOP ;  /* 0x0000000000007918 */ /* 0x000fe20000000000 */
[----:B------:R-:W-:Y:S04]  /*7bac0*/  STL.64 [R1+0x480], R4 ;  /* 0x0004800401007387 */ /* 0x000fe80000100a00 */
[----:B------:R-:W-:Y:S04]  /*7bad0*/  STL.64 [R1+0x488], R6 ;  /* 0x0004880601007387 */ /* 0x000fe80000100a00 */
[----:B------:R-:W2:Y:S04]  /*7bae0*/  LDL.LU R26, [R1+0x156c] ;  /* 0x00156c00011a7983 */ /* 0x000ea80000300800 */
[----:B------:R-:W4:Y:S04]  /*7baf0*/  LDL.LU R25, [R1+0x1578] ;  /* 0x0015780001197983 */ /* 0x000f280000300800 */
[----:B------:R-:W4:Y:S04]  /*7bb00*/  LDL.LU R24, [R1+0x1574] ;  /* 0x0015740001187983 */ /* 0x000f280000300800 */
[----:B--2---:R-:W-:Y:S04]  /*7bb10*/  STL.64 [R1+0x5658], R26 ;  /* 0x0056581a01007387 */ /* 0x004fe80000100a00 */
[----:B----4-:R0:W-:Y:S04]  /*7bb20*/  STL.64 [R1+0x5650], R24 ;  /* 0x0056501801007387 */ /* 0x0101e80000100a00 */
        /* <DEDUP_REMOVED lines=42> */
[----:B------:R-:W2:Y:S04]  /*7bdd0*/  LDL.LU R26, [R1+0x148] ;  /* 0x00014800011a7983 */ /* 0x000ea80000300800 */
[----:B------:R-:W2:Y:S01]  /*7bde0*/  LDL.LU R27, [R1+0x14c] ;  /* 0x00014c00011b7983 */ /* 0x000ea20000300800 */
[C---:B---3--:R-:W-:Y:S03]  /*7bdf0*/  HMMA.16816.F32 R4, R12.reuse, R8, R4 ;  /* 0x000000080c04723c */ /* 0x048fe60000001804 */
[----:B--2---:R-:W-:Y:S04]  /*7be00*/  STL.64 [R1+0x5678], R26 ;  /* 0x0056781a01007387 */ /* 0x004fe80000100a00 */
[----:B----4-:R0:W-:Y:S04]  /*7be10*/  STL.64 [R1+0x5670], R24 ;  /* 0x0056701801007387 */ /* 0x0101e80000100a00 */
        /* <DEDUP_REMOVED lines=32> */
[----:B------:R-:W4:Y:S04]  /*7c020*/  LDL.LU R2, [R1+0x56b4] ;  /* 0x0056b40001027983 */ /* 0x000f280000300800 */
[----:B------:R-:W4:Y:S02]  /*7c030*/  LDL.LU R3, [R1+0x56b0] ;  /* 0x0056b00001037983 */ /* 0x000f240000300800 */
[----:B----4-:R-:W-:Y:S02]  /*7c040*/  HMMA.16816.F32 R12, R12, R2, R16 ;  /* 0x000000020c0c723c */ /* 0x010fe40000001810 */
        /* <DEDUP_REMOVED lines=9> */
[----:B------:R-:W2:Y:S04]  /*7c0e0*/  LDL.LU R23, [R1+0x1568] ;  /* 0x0015680001177983 */ /* 0x000ea80000300800 */
[----:B------:R-:W4:Y:S01]  /*7c0f0*/  LDL.LU R28, [R1+0x155c] ;  /* 0x00155c00011c7983 */ /* 0x000f220000300800 */
        /* <DEDUP_REMOVED lines=42> */
[----:B----4-:R-:W-:-:S02]  /*7c3a0*/  IMAD R22, R22, 0x100, R28 ;  /* 0x0000010016167824 */ /* 0x010fc400078e021c */
[----:B------:R-:W-:Y:S01]  /*7c3b0*/  IMAD R23, R0, 0x100, R23 ;  /* 0x0000010000177824 */ /* 0x000fe200078e0217 */
[----:B--2---:R-:W-:-:S15]  /*7c3c0*/  HMMA.16816.F32 R8, R12, R6, R8 ;  /* 0x000000060c08723c */ /* 0x004fde0000001808 */
[----:B------:R-:W-:-:S04]  /*7c3d0*/  NOP ;  /* 0x0000000000007918 */ /* 0x000fc80000000000 */
[----:B------:R-:W-:Y:S04]  /*7c3e0*/  STL.64 [R1+0x3d0], R8 ;  /* 0x0003d00801007387 */ /* 0x000fe80000100a00 */
[----:B------:R3:W-:Y:S02]  /*7c3f0*/  STL.64 [R1+0x3d8], R10 ;  /* 0x0003d80a01007387 */ /* 0x0007e40000100a00 */
[----:B---3--:R-:W-:Y:S02]  /*7c400*/  HMMA.16816.F32 R8, R12, R4, R16 ;  /* 0x000000040c08723c */ /* 0x008fe40000001810 */
[----:B------:R-:W-:Y:S04]  /*7c410*/  STL.64 [R1+0x55f8], R6 ;  /* 0x0055f80601007387 */ /* 0x000fe80000100a00 */
[----:B------:R-:W-:Y:S01]  /*7c420*/  STL.64 [R1+0x55f0], R4 ;  /* 0x0055f00401007387 */ /* 0x000fe20000100a00 */
[----:B------:R-:W-:-:S02]  /*7c430*/  IMAD R29, R24, 0x100, R25 ;  /* 0x00000100181d7824 */ /* 0x000fc400078e0219 */
[----:B------:R-:W-:-:S10]  /*7c440*/  IMAD R28, R26, 0x100, R27 ;  /* 0x000001001a1c7824 */ /* 0x000fd400078e021b */
        /* <DEDUP_REMOVED lines=69> */
[----:B0-----:R-:W3:Y:S04]  /*7c8a0*/  LDL.LU R24, [R1] ;  /* 0x0000000001187983 */ /* 0x001ee80000300800 */
        /* <DEDUP_REMOVED lines=9> */
[----:B------:R-:W-:Y:S03]  /*7c940*/  HMMA.16816.F32 R12, R12, R2, R20 ;  /* 0x000000020c0c723c */ /* 0x000fe60000001814 */
[----:B---3--:R-:W-:Y:S04]  /*7c950*/  STL.64 [R1+0x55e8], R26 ;  /* 0x0055e81a01007387 */ /* 0x008fe80000100a00 */
[----:B--2---:R0:W-:Y:S04]  /*7c960*/  STL.64 [R1+0x55e0], R24 ;  /* 0x0055e01801007387 */ /* 0x0041e80000100a00 */
        /* <DEDUP_REMOVED lines=59> */
[----:B------:R-:W3:Y:S02]  /*7cd20*/  LDL.LU R0, [R1+0x55cc] ;  /* 0x0055cc0001007983 */ /* 0x000ee40000300800 */
[----:B---3--:R-:W-:-:S02]  /*7cd30*/  IMAD R23, R23, 0x100, R0 ;  /* 0x0000010017177824 */ /* 0x008fc400078e0200 */
[----:B------:R-:W3:Y:S02]  /*7cd40*/  LDL.LU R0, [R1+0x55c8] ;  /* 0x0055c80001007983 */ /* 0x000ee40000300800 */
[----:B---3--:R-:W-:Y:S02]  /*7cd50*/  IMAD R28, R28, 0x100, R0 ;  /* 0x000001001c1c7824 */ /* 0x008fe400078e0200 */
[----:B------:R-:W3:Y:S01]  /*7cd60*/  LDL.LU R0, [R1+0x55c4] ;  /* 0x0055c40001007983 */ /* 0x000ee20000300800 */
[----:B--2---:R-:W-:Y:S01]  /*7cd70*/  HMMA.16816.F32 R12, R12, R2, R24 ;  /* 0x000000020c0c723c */ /* 0x004fe20000001818 */
[----:B---3--:R-:W-:Y:S02]  /*7cd80*/  IMAD R29, R29, 0x100, R0 ;  /* 0x000001001d1d7824 */ /* 0x008fe400078e0200 */
[----:B------:R-:W2:Y:S04]  /*7cd90*/  LDL.LU R0, [R1+0x55c0] ;  /* 0x0055c00001007983 */ /* 0x000ea80000300800 */
[----:B------:R-:W3:Y:S04]  /*7cda0*/  LDL.LU.64 R26, [R1+0x55b8] ;  /* 0x0055b800011a7983 */ /* 0x000ee80000300a00 */
[----:B------:R-:W3:Y:S08]  /*7cdb0*/  LDL.LU.64 R24, [R1+0x55b0] ;  /* 0x0055b00001187983 */ /* 0x000ef00000300a00 */
[----:B------:R0:W-:Y:S04]  /*7cdc0*/  STL.64 [R1+0x2c0], R12 ;  /* 0x0002c00c01007387 */ /* 0x0001e80000100a00 */
[----:B------:R1:W-:Y:S01]  /*7cdd0*/  STL.64 [R1+0x2c8], R14 ;  /* 0x0002c80e01007387 */ /* 0x0003e20000100a00 */
[----:B0-----:R-:W-:-:S02]  /*7cde0*/  F2FP.F16.E5M2.UNPACK_B R12, R22 ;  /* 0x00000016ff0c723e */ /* 0x001fc400020004ff */
[----:B------:R-:W-:Y:S02]  /*7cdf0*/  F2FP.F16.E5M2.UNPACK_B R13, R23 ;  /* 0x00000017ff0d723e */ /* 0x000fe400020004ff */
[----:B-1----:R-:W-:Y:S02]  /*7ce00*/  F2FP.F16.E5M2.UNPACK_B R14, R28 ;  /* 0x0000001cff0e723e */ /* 0x002fe400020004ff */
[----:B------:R-:W-:-:S07]  /*7ce10*/  F2FP.F16.E5M2.UNPACK_B R15, R29 ;  /* 0x0000001dff0f723e */ /* 0x000fce00020004ff */
        /* <DEDUP_REMOVED lines=29> */
[----:B------:R-:W3:Y:S01]  /*7cff0*/  LDL.LU.64 R24, [R1+0x5570] ;  /* 0x0055700001187983 */ /* 0x000ee20000300a00 */
[----:B----4-:R-:W-:Y:S03]  /*7d000*/  HMMA.16816.F32 R16, R12, R8, R16 ;  /* 0x000000080c10723c */ /* 0x010fe60000001810 */
[----:B------:R-:W-:Y:S04]  /*7d010*/  STL.64 [R1+0x5528], R10 ;  /* 0x0055280a01007387 */ /* 0x000fe80000100a00 */
[----:B------:R3:W-:-:S12]  /*7d020*/  STL.64 [R1+0x5520], R8 ;  /* 0x0055200801007387 */ /* 0x0007d80000100a00 */
[----:B------:R-:W-:Y:S04]  /*7d030*/  STL.64 [R1+0x210], R16 ;  /* 0x0002101001007387 */ /* 0x000fe80000100a00 */
[----:B------:R-:W-:Y:S01]  /*7d040*/  STL.64 [R1+0x218], R18 ;  /* 0x0002181201007387 */ /* 0x000fe20000100a00 */
[----:B---3--:R-:W-:Y:S03]  /*7d050*/  HMMA.16816.F32 R8, R12, R6, R24 ;  /* 0x000000060c08723c */ /* 0x008fe60000001818 */
[----:B------:R-:W3:Y:S04]  /*7d060*/  LDL.LU R24, [R1+0x15a0] ;  /* 0x0015a00001187983 */ /* 0x000ee80000300800 */
[----:B------:R-:W4:-:S12]  /*7d070*/  LDL.LU R22, [R1+0x159c] ;  /* 0x00159c0001167983 */ /* 0x000f180000300800 */
[----:B------:R-:W-:Y:S04]  /*7d080*/  STL.64 [R1+0x1f0], R8 ;  /* 0x0001f00801007387 */ /* 0x000fe80000100a00 */
[----:B------:R-:W-:Y:S04]  /*7d090*/  STL.64 [R1+0x1f8], R10 ;  /* 0x0001f80a01007387 */ /* 0x000fe80000100a00 */
[----:B------:R-:W2:Y:S04]  /*7d0a0*/  LDL.LU R25, [R1+0x15a8] ;  /* 0x0015a80001197983 */ /* 0x000ea80000300800 */
[----:B------:R-:W4:Y:S04]  /*7d0b0*/  LDL.LU R23, [R1+0x15a4] ;  /* 0x0015a40001177983 */ /* 0x000f280000300800 */
        /* <DEDUP_REMOVED lines=17> */
[----:B------:R-:W3:Y:S01]  /*7d1d0*/  LDL.LU R19, [R1+0x1cc] ;  /* 0x0001cc0001137983 */ /* 0x000ee20000300800 */
[----:B----4-:R-:W-:Y:S03]  /*7d1e0*/  HMMA.16816.F32 R20, R12, R4, R20 ;  /* 0x000000040c14723c */ /* 0x010fe60000001814 */
        /* <DEDUP_REMOVED lines=9> */
[----:B------:R-:W4:Y:S04]  /*7d280*/  LDL.LU.64 R20, [R1+0x5560] ;  /* 0x0055600001147983 */ /* 0x000f280000300a00 */
[----:B------:R-:W-:Y:S04]  /*7d290*/  STL.64 [R1+0x5508], R6 ;  /* 0x0055080601007387 */ /* 0x000fe80000100a00 */
[----:B------:R0:W-:Y:S04]  /*7d2a0*/  STL.64 [R1+0x5500], R4 ;  /* 0x0055000401007387 */ /* 0x0001e80000100a00 */
[----:B0-----:R-:W2:Y:S04]  /*7d2b0*/  LDL.LU R4, [R1+0x240] ;  /* 0x0002400001047983 */ /* 0x001ea80000300800 */
[----:B------:R-:W2:Y:S04]  /*7d2c0*/  LDL.LU R5, [R1+0x244] ;  /* 0x0002440001057983 */ /* 0x000ea80000300800 */
[----:B------:R-:W2:Y:S04]  /*7d2d0*/  LDL.LU R6, [R1+0x248] ;  /* 0x0002480001067983 */ /* 0x000ea80000300800 */
[----:B------:R-:W2:Y:S01]  /*7d2e0*/  LDL.LU R7, [R1+0x24c] ;  /* 0x00024c0001077983 */ /* 0x000ea20000300800 */
[----:B------:R-:W-:-:S02]  /*7d2f0*/  IMAD R28, R28, 0x100, R26 ;  /* 0x000001001c1c7824 */ /* 0x000fc400078e021a */
[----:B------:R-:W-:Y:S02]  /*7d300*/  IMAD R29, R29, 0x100, R27 ;  /* 0x000001001d1d7824 */ /* 0x000fe400078e021b */
[----:B---3--:R-:W-:Y:S02]  /*7d310*/  IMAD R22, R22, 0x100, R24 ;  /* 0x0000010016167824 */ /* 0x008fe400078e0218 */
        /* <DEDUP_REMOVED lines=10> */
[----:B------:R-:W3:Y:S02]  /*7d3c0*/  LDL.LU R27, [R1+0x5550] ;  /* 0x00555000011b7983 */ /* 0x000ee40000300800 */
[----:B---3--:R-:W-:Y:S02]  /*7d3d0*/  HMMA.16816.F32 R12, R12, R2, R24 ;  /* 0x000000020c0c723c */ /* 0x008fe40000001818 */
[----:B------:R-:W3:Y:S04]  /*7d3e0*/  LDL.LU R26, [R1+0x15c8] ;  /* 0x0015c800011a7983 */ /* 0x000ee80000300800 */
[----:B------:R-:W3:-:S13]  /*7d3f0*/  LDL.LU R27, [R1+0x15c4] ;  /* 0x0015c400011b7983 */ /* 0x000eda0000300800 */
[----:B------:R0:W-:Y:S04]  /*7d400*/  STL.64 [R1+0x150], R12 ;  /* 0x0001500c01007387 */ /* 0x0001e80000100a00 */
[----:B------:R1:W-:Y:S04]  /*7d410*/  STL.64 [R1+0x158], R14 ;  /* 0x0001580e01007387 */ /* 0x0003e80000100a00 */
[----:B------:R-:W2:Y:S04]  /*7d420*/  LDL.LU R24, [R1+0x15d0] ;  /* 0x0015d00001187983 */ /* 0x000ea80000300800 */
[----:B------:R-:W2:Y:S01]  /*7d430*/  LDL.LU R25, [R1+0x15cc] ;  /* 0x0015cc0001197983 */ /* 0x000ea20000300800 */
[----:B0-----:R-:W-:-:S02]  /*7d440*/  F2FP.F16.E5M2.UNPACK_B R12, R22 ;  /* 0x00000016ff0c723e */ /* 0x001fc400020004ff */
[----:B------:R-:W-:Y:S02]  /*7d450*/  F2FP.F16.E5M2.UNPACK_B R13, R23 ;  /* 0x00000017ff0d723e */ /* 0x000fe400020004ff */
[----:B-1----:R-:W-:Y:S02]  /*7d460*/  F2FP.F16.E5M2.UNPACK_B R14, R28 ;  /* 0x0000001cff0e723e */ /* 0x002fe400020004ff */
[----:B------:R-:W-:Y:S01]  /*7d470*/  F2FP.F16.E5M2.UNPACK_B R15, R29 ;  /* 0x0000001dff0f723e */ /* 0x000fe200020004ff */
[----:B------:R-:W2:Y:S04]  /*7d480*/  LDL.LU R22, [R1+0x15bc] ;  /* 0x0015bc0001167983 */ /* 0x000ea80000300800 */
[----:B------:R-:W2:Y:S02]  /*7d490*/  LDL.LU R23, [R1+0x15c0] ;  /* 0x0015c00001177983 */ /* 0x000ea40000300800 */
        /* <DEDUP_REMOVED lines=43> */
[----:B---3--:R-:W-:Y:S01]  /*7d750*/  IMAD R23, R27, 0x100, R26 ;  /* 0x000001001b177824 */ /* 0x008fe200078e021a */
[----:B--2---:R-:W-:-:S15]  /*7d760*/  HMMA.16816.F32 R8, R12, R6, R8 ;  /* 0x000000060c08723c */ /* 0x004fde0000001808 */
[----:B------:R-:W-:-:S04]  /*7d770*/  NOP ;  /* 0x0000000000007918 */ /* 0x000fc80000000000 */
[----:B------:R-:W-:Y:S04]  /*7d780*/  STL.64 [R1+0x170], R8 ;  /* 0x0001700801007387 */ /* 0x000fe80000100a00 */
[----:B------:R4:W-:Y:S02]  /*7d790*/  STL.64 [R1+0x178], R10 ;  /* 0x0001780a01007387 */ /* 0x0009e40000100a00 */
[----:B----4-:R-:W-:Y:S02]  /*7d7a0*/  HMMA.16816.F32 R8, R12, R4, R16 ;  /* 0x000000040c08723c */ /* 0x010fe40000001810 */
[----:B------:R-:W-:Y:S04]  /*7d7b0*/  STL.64 [R1+0x54a0], R6 ;  /* 0x0054a00601007387 */ /* 0x000fe80000100a00 */
[----:B------:R-:W-:-:S13]  /*7d7c0*/  STL.64 [R1+0x5498], R4 ;  /* 0x0054980401007387 */ /* 0x000fda0000100a00 */
[----:B------:R-:W-:Y:S04]  /*7d7d0*/  STL.64 [R1+0x160], R8 ;  /* 0x0001600801007387 */ /* 0x000fe80000100a00 */
[----:B------:R-:W-:Y:S04]  /*7d7e0*/  STL.64 [R1+0x168], R10 ;  /* 0x0001680a01007387 */ /* 0x000fe80000100a00 */
[----:B------:R-:W2:Y:S04]  /*7d7f0*/  LDL.LU R26, [R1+0x15d8] ;  /* 0x0015d800011a7983 */ /* 0x000ea80000300800 */
[----:B------:R-:W2:Y:S04]  /*7d800*/  LDL.LU R27, [R1+0x15d4] ;  /* 0x0015d400011b7983 */ /* 0x000ea80000300800 */
[----:B------:R-:W-:Y:S04]  /*7d810*/  STL.64 [R1+0x54f8], R22 ;  /* 0x0054f81601007387 */ /* 0x000fe80000100a00 */
        /* <DEDUP_REMOVED lines=16> */
[----:B------:R-:W4:Y:S04]  /*7d920*/  LDL.LU R17, [R1+0x334] ;  /* 0x0003340001117983 */ /* 0x000f280000300800 */
[----:B------:R-:W4:Y:S04]  /*7d930*/  LDL.LU R18, [R1+0x338] ;  /* 0x0003380001127983 */ /* 0x000f280000300800 */
[----:B------:R-:W4:Y:S04]  /*7d940*/  LDL.LU R19, [R1+0x33c] ;  /* 0x00033c0001137983 */ /* 0x000f280000300800 */
[----:B--2---:R-:W-:Y:S04]  /*7d950*/  STL.64 [R1+0x54d0], R10 ;  /* 0x0054d00a01007387 */ /* 0x004fe80000100a00 */
[----:B------:R0:W-:Y:S01]  /*7d960*/  STL.64 [R1+0x54c8], R8 ;  /* 0x0054c80801007387 */ /* 0x0001e20000100a00 */
[----:B---3--:R-:W-:Y:S03]  /*7d970*/  HMMA.16816.F32 R12, R12, R2, R20 ;  /* 0x000000020c0c723c */ /* 0x008fe60000001814 */
[----:B0-----:R-:W2:Y:S04]  /*7d980*/  LDL.LU R8, [R1+0x320] ;  /* 0x0003200001087983 */ /* 0x001ea80000300800 */
[----:B------:R-:W2:Y:S04]  /*7d990*/  LDL.LU R9, [R1+0x324] ;  /* 0x0003240001097983 */ /* 0x000ea80000300800 */
        /* <DEDUP_REMOVED lines=8> */
[----:B------:R-:W2:Y:S04]  /*7da20*/  LDL.LU.64 R22, [R1+0x54f8] ;  /* 0x0054f80001167983 */ /* 0x000ea80000300a00 */
[----:B------:R-:W4:Y:S01]  /*7da30*/  LDL.LU.64 R20, [R1+0x54f0] ;  /* 0x0054f00001147983 */ /* 0x000f220000300a00 */
[----:B------:R-:W-:-:S02]  /*7da40*/  IMAD R24, R25, 0x100, R24 ;  /* 0x0000010019187824 */ /* 0x000fc400078e0218 */
[----:B------:R-:W-:Y:S01]  /*7da50*/  IMAD R25, R27, 0x100, R26 ;  /* 0x000001001b197824 */ /* 0x000fe200078e021a */
[----:B------:R-:W-:Y:S04]  /*7da60*/  STL.64 [R1+0x140], R12 ;  /* 0x0001400c01007387 */ /* 0x000fe80000100a00 */
[----:B------:R0:W-:Y:S01]  /*7da70*/  STL.64 [R1+0x148], R14 ;  /* 0x0001480e01007387 */ /* 0x0001e20000100a00 */
[----:B------:R-:W-:Y:S01]  /*7da80*/  IMAD.MOV.U32 R26, RZ, RZ, R0 ;  /* 0x000000ffff1a7224 */ /* 0x000fe200078e0000 */
[----:B0-----:R-:W-:Y:S02]  /*7da90*/  F2FP.F16.E5M2.UNPACK_B R14, R24 ;  /* 0x00000018ff0e723e */ /* 0x001fe400020004ff */
[----:B------:R-:W-:Y:S02]  /*7daa0*/  F2FP.F16.E5M2.UNPACK_B R15, R25 ;  /* 0x00000019ff0f723e */ /* 0x000fe400020004ff */
[----:B--2---:R-:W-:-:S02]  /*7dab0*/  F2FP.F16.E5M2.UNPACK_B R12, R22 ;  /* 0x00000016ff0c723e */ /* 0x004fc400020004ff */
[----:B------:R-:W-:Y:S01]  /*7dac0*/  F2FP.F16.E5M2.UNPACK_B R13, R23 ;  /* 0x00000017ff0d723e */ /* 0x000fe200020004ff */
[----:B------:R-:W2:Y:S04]  /*7dad0*/  LDL.LU R22, [R1+0x15f4] ;  /* 0x0015f40001167983 */ /* 0x000ea80000300800 */
[----:B------:R-:W2:Y:S04]  /*7dae0*/  LDL.LU R23, [R1+0x15f8] ;  /* 0x0015f80001177983 */ /* 0x000ea80000300800 */
        /* <DEDUP_REMOVED lines=10> */
[----:B------:R-:W-:Y:S04]  /*7db90*/  STL.64 [R1+0x130], R16 ;  /* 0x0001301001007387 */ /* 0x000fe80000100a00 */
[----:B------:R0:W-:Y:S04]  /*7dba0*/  STL.64 [R1+0x138], R18 ;  /* 0x0001381201007387 */ /* 0x0001e80000100a00 */
[----:B0-----:R-:W4:Y:S04]  /*7dbb0*/  LDL.LU.64 R18, [R1+0x54e0] ;  /* 0x0054e00001127983 */ /* 0x001f280000300a00 */
[----:B------:R-:W2:Y:S04]  /*7dbc0*/  LDL.LU.64 R16, [R1+0x54d8] ;  /* 0x0054d80001107983 */ /* 0x000ea80000300a00 */
[----:B------:R-:W2:Y:S04]  /*7dbd0*/  LDL.LU R20, [R1+0x15f0] ;  /* 0x0015f00001147983 */ /* 0x000ea80000300800 */
[----:B------:R-:W2:Y:S01]  /*7dbe0*/  LDL.LU R21, [R1+0x15ec] ;  /* 0x0015ec0001157983 */ /* 0x000ea20000300800 */
[----:B----4-:R-:W-:-:S15]  /*7dbf0*/  HMMA.16816.F32 R8, R12, R18, R8 ;  /* 0x000000120c08723c */ /* 0x010fde0000001808 */
[----:B------:R-:W-:-:S04]  /*7dc00*/  NOP ;  /* 0x0000000000007918 */ /* 0x000fc80000000000 */
[----:B------:R-:W-:Y:S04]  /*7dc10*/  STL.64 [R1+0xa0], R8 ;  /* 0x0000a00801007387 */ /* 0x000fe80000100a00 */
[----:B------:R0:W-:Y:S04]  /*7dc20*/  STL.64 [R1+0xa8], R10 ;  /* 0x0000a80a01007387 */ /* 0x0001e80000100a00 */
[----:B0-----:R-:W2:Y:S04]  /*7dc30*/  LDL.LU.64 R10, [R1+0x54d0] ;  /* 0x0054d000010a7983 */ /* 0x001ea80000300a00 */
[----:B------:R-:W2:Y:S04]  /*7dc40*/  LDL.LU.64 R8, [R1+0x54c8] ;  /* 0x0054c80001087983 */ /* 0x000ea80000300a00 */
[----:B------:R-:W4:Y:S04]  /*7dc50*/  LDL.LU R18, [R1+0x15e8] ;  /* 0x0015e80001127983 */ /* 0x000f280000300800 */
[----:B------:R-:W4:Y:S01]  /*7dc60*/  LDL.LU R19, [R1+0x15e4] ;  /* 0x0015e40001137983 */ /* 0x000f220000300800 */
[----:B--2---:R-:W-:-:S15]  /*7dc70*/  HMMA.16816.F32 R8, R12, R16, R8 ;  /* 0x000000100c08723c */ /* 0x004fde0000001808 */
[----:B------:R-:W-:-:S04]  /*7dc80*/  NOP ;  /* 0x0000000000007918 */ /* 0x000fc80000000000 */
[----:B------:R-:W-:Y:S04]  /*7dc90*/  STL.64 [R1+0x80], R8 ;  /* 0x0000800801007387 */ /* 0x000fe80000100a00 */
[----:B------:R0:W-:Y:S04]  /*7dca0*/  STL.64 [R1+0x88], R10 ;  /* 0x0000880a01007387 */ /* 0x0001e80000100a00 */
[----:B0-----:R-:W3:Y:S04]  /*7dcb0*/  LDL.LU.64 R10, [R1+0x54c0] ;  /* 0x0054c000010a7983 */ /* 0x001ee80000300a00 */
[----:B------:R-:W2:Y:S04]  /*7dcc0*/  LDL.LU.64 R8, [R1+0x54b8] ;  /* 0x0054b80001087983 */ /* 0x000ea80000300a00 */
[----:B------:R-:W2:Y:S04]  /*7dcd0*/  LDL.LU R16, [R1+0x15e0] ;  /* 0x0015e00001107983 */ /* 0x000ea80000300800 */
[----:B------:R-:W2:Y:S01]  /*7dce0*/  LDL.LU R17, [R1+0x15dc] ;  /* 0x0015dc0001117983 */ /* 0x000ea20000300800 */
[----:B------:R-:W-:Y:S01]  /*7dcf0*/  IMAD.MOV.U32 R27, RZ, RZ, R0 ;  /* 0x000000ffff1b7224 */ /* 0x000fe200078e0000 */
[----:B---3--:R-:W-:-:S15]  /*7dd00*/  HMMA.16816.F32 R4, R12, R10, R4 ;  /* 0x0000000a0c04723c */ /* 0x008fde0000001804 */
[----:B------:R-:W-:-:S04]  /*7dd10*/  NOP ;  /* 0x0000000000007918 */ /* 0x000fc80000000000 */
[----:B------:R-:W-:Y:S04]  /*7dd20*/  STL.64 [R1+0x60], R4 ;  /* 0x0000600401007387 */ /* 0x000fe80000100a00 */
[----:B------:R0:W-:Y:S01]  /*7dd30*/  STL [R1+0x68], R6 ;  /* 0x0000680601007387 */ /* 0x0001e20000100800 */
[----:B------:R-:W-:-:S03]  /*7dd40*/  IMAD.MOV.U32 R0, RZ, RZ, R7 ;  /* 0x000000ffff007224 */ /* 0x000fc600078e0007 */
[----:B0-----:R-:W2:Y:S04]  /*7dd50*/  LDL.LU.64 R6, [R1+0x54b0] ;  /* 0x0054b00001067983 */ /* 0x001ea80000300a00 */
[----:B------:R-:W2:Y:S04]  /*7dd60*/  LDL.LU.64 R4, [R1+0x54a8] ;  /* 0x0054a80001047983 */ /* 0x000ea80000300a00 */
[----:B------:R-:W-:Y:S01]  /*7dd70*/  STL [R1+0x4e60], R0 ;  /* 0x004e600001007387 */ /* 0x000fe20000100800 */
[----:B--2---:R-:W-:Y:S03]  /*7dd80*/  HMMA.16816.F32 R8, R12, R8, R4 ;  /* 0x000000080c08723c */ /* 0x004fe60000001804 */
[----:B------:R-:W2:Y:S04]  /*7dd90*/  LDL.LU.64 R6, [R1+0x54a0] ;  /* 0x0054a00001067983 */ /* 0x000ea80000300a00 */
[----:B------:R-:W3:-:S12]  /*7dda0*/  LDL.LU.64 R4, [R1+0x5498] ;  /* 0x0054980001047983 */ /* 0x000ed80000300a00 */
[----:B------:R0:W-:Y:S04]  /*7ddb0*/  STL.64 [R1+0x40], R8 ;  /* 0x0000400801007387 */ /* 0x0001e80000100a00 */
[----:B------:R1:W-:Y:S04]  /*7ddc0*/  STL.64 [R1+0x48], R10 ;  /* 0x0000480a01007387 */ /* 0x0003e80000100a00 */
[----:B0-----:R-:W3:Y:S04]  /*7ddd0*/  LDL.LU R8, [R1+0x2d0] ;  /* 0x0002d00001087983 */ /* 0x001ee80000300800 */
[----:B------:R-:W3:Y:S04]  /*7dde0*/  LDL.LU R9, [R1+0x2d4] ;  /* 0x0002d40001097983 */ /* 0x000ee80000300800 */
[----:B-1----:R-:W3:Y:S04]  /*7ddf0*/  LDL.LU R10, [R1+0x2d8] ;  /* 0x0002d800010a7983 */ /* 0x002ee80000300800 */
[----:B------:R-:W3:Y:S01]  /*7de00*/  LDL.LU R11, [R1+0x2dc] ;  /* 0x0002dc00010b7983 */ /* 0x000ee20000300800 */
[----:B--2---:R-:W-:-:S15]  /*7de10*/  HMMA.16816.F32 R24, R12, R6, R24 ;  /* 0x000000060c18723c */ /* 0x004fde0000001818 */
[----:B------:R-:W-:-:S04]  /*7de20*/  NOP ;  /* 0x0000000000007918 */ /* 0x000fc80000000000 */
[----:B------:R-:W-:Y:S04]  /*7de30*/  STL.64 [R1+0x20], R24 ;  /* 0x0000201801007387 */ /* 0x000fe80000100a00 */
[----:B------:R0:W-:Y:S01]  /*7de40*/  STL [R1+0x28], R26 ;  /* 0x0000281a01007387 */ /* 0x0001e20000100800 */
[----:B------:R-:W-:-:S03]  /*7de50*/  IMAD.MOV.U32 R0, RZ, RZ, R27 ;  /* 0x000000ffff007224 */ /* 0x000fc600078e001b */
[----:B0-----:R-:W2:Y:S04]  /*7de60*/  LDL.LU.64 R26, [R1+0x5490] ;  /* 0x00549000011a7983 */ /* 0x001ea80000300a00 */
[----:B------:R-:W2:Y:S01]  /*7de70*/  LDL.LU.64 R24, [R1+0x5488] ;  /* 0x0054880001187983 */ /* 0x000ea20000300a00 */
[----:B---3--:R-:W-:Y:S03]  /*7de80*/  HMMA.16816.F32 R8, R12, R4, R8 ;  /* 0x000000040c08723c */ /* 0x008fe60000001808 */
[----:B------:R-:W-:-:S15]  /*7de90*/  STL [R1+0x4ea8], R0 ;  /* 0x004ea80001007387 */ /* 0x000fde0000100800 */
[----:B------:R-:W-:Y:S01]  /*7dea0*/  NOP ;  /* 0x0000000000007918 */ /* 0x000fe20000000000 */
[----:B------:R-:W-:Y:S04]  /*7deb0*/  STL.64 [R1], R8 ;  /* 0x0000000801007387 */ /* 0x000fe80000100a00 */
[----:B------:R-:W-:Y:S01]  /*7dec0*/  STL.64 [R1+0x8], R10 ;  /* 0x0000080a01007387 */ /* 0x000fe20000100a00 */
[----:B--2---:R-:W-:-:S15]  /*7ded0*/  HMMA.16816.F32 R24, R12, R2, R24 ;  /* 0x000000020c18723c */ /* 0x004fde0000001818 */
[----:B------:R-:W-:-:S04]  /*7dee0*/  NOP ;  /* 0x0000000000007918 */ /* 0x000fc80000000000 */
[----:B------:R-:W-:Y:S04]  /*7def0*/  STL.64 [R1+0x4dc8], R26 ;  /* 0x004dc81a01007387 */ /* 0x000fe80000100a00 */
[----:B------:R0:W-:Y:S04]  /*7df00*/  STL.64 [R1+0x4dc0], R24 ;  /* 0x004dc01801007387 */ /* 0x0001e80000100a00 */
        /* <DEDUP_REMOVED lines=9> */
[----:B------:R-:W3:Y:S04]  /*7dfa0*/  LDL.LU R26, [R1+0x5b8] ;  /* 0x0005b800011a7983 */ /* 0x000ee80000300800 */
[----:B------:R-:W3:Y:S01]  /*7dfb0*/  LDL.LU R27, [R1+0x5bc] ;  /* 0x0005bc00011b7983 */ /* 0x000ee20000300800 */
[----:B------:R-:W-:-:S03]  /*7dfc0*/  F2FP.F16.E5M2.UNPACK_B R14, R6 ;  /* 0x00000006ff0e723e */ /* 0x000fc600020004ff */
[----:B------:R-:W2:Y:S04]  /*7dfd0*/  LDL.LU R9, [R1+0xdc4] ;  /* 0x000dc40001097983 */ /* 0x000ea80000300800 */
[----:B------:R-:W2:Y:S01]  /*7dfe0*/  LDL.LU R6, [R1+0xd90] ;  /* 0x000d900001067983 */ /* 0x000ea20000300800 */
[----:B----4-:R-:W-:Y:S02]  /*7dff0*/  IMAD R5, R19, 0x100, R18 ;  /* 0x0000010013057824 */ /* 0x010fe400078e0212 */
[----:B------:R-:W-:Y:S01]  /*7e000*/  IMAD R4, R17, 0x100, R16 ;  /* 0x0000010011047824 */ /* 0x000fe200078e0210 */
        /* <DEDUP_REMOVED lines=12> */
[----:B------:R-:W3:Y:S04]  /*7e0d0*/  LDL.LU R8, [R1+0xdc0] ;  /* 0x000dc00001087983 */ /* 0x000ee80000300800 */
        /* <DEDUP_REMOVED lines=18> */
[----:B------:R-:W3:Y:S01]  /*7e200*/  LDL.LU R27, [R1+0x55c] ;  /* 0x00055c00011b7983 */ /* 0x000ee20000300800 */
[----:B------:R-:W-:-:S02]  /*7e210*/  F2FP.F16.E5M2.UNPACK_B R12, R4 ;  /* 0x00000004ff0c723e */ /* 0x000fc400020004ff */
[----:B------:R-:W-:Y:S02]  /*7e220*/  F2FP.F16.E5M2.UNPACK_B R13, R5 ;  /* 0x00000005ff0d723e */ /* 0x000fe400020004ff */
[----:B------:R-:W-:Y:S02]  /*7e230*/  F2FP.F16.E5M2.UNPACK_B R15, R7 ;  /* 0x00000007ff0f723e */ /* 0x000fe400020004ff */
[----:B------:R-:W-:Y:S02]  /*7e240*/  F2FP.F16.E5M2.UNPACK_B R20, R29.H1 ;  /* 0x0000001dff14723e */ /* 0x000fe400030004ff */
[----:B------:R-:W-:-:S07]  /*7e250*/  F2FP.F16.E5M2.UNPACK_B R21, R28.H1 ;  /* 0x0000001cff15723e */ /* 0x000fce00030004ff */
[----:B--2---:R-:W-:Y:S01]  /*7e260*/  HMMA.16816.F32 R8, R12, R20, R8 ;  /* 0x000000140c08723c */ /* 0x004fe20000001808 */
[----:B---3--:R-:W-:Y:S04]  /*7e270*/  STL.64 [R1+0x5460], R26 ;  /* 0x0054601a01007387 */ /* 0x008fe80000100a00 */
        /* <DEDUP_REMOVED lines=18> */
[----:B------:R-:W3:Y:S01]  /*7e3a0*/  LDL.LU.64 R8, [R1+0x5478] ;  /* 0x0054780001087983 */ /* 0x000ee20000300a00 */
[----:B----4-:R-:W-:-:S02]  /*7e3b0*/  F2FP.F16.E5M2.UNPACK_B R18, R18.H1 ;  /* 0x00000012ff12723e */ /* 0x010fc400030004ff */
[----:B------:R-:W-:Y:S02]  /*7e3c0*/  F2FP.F16.E5M2.UNPACK_B R19, R19.H1 ;  /* 0x00000013ff13723e */ /* 0x000fe400030004ff */
[----:B------:R-:W-:Y:S02]  /*7e3d0*/  F2FP.F16.E5M2.UNPACK_B R16, R16.H1 ;  /* 0x00000010ff10723e */ /* 0x000fe400030004ff */
[----:B------:R-:W-:-:S07]  /*7e3e0*/  F2FP.F16.E5M2.UNPACK_B R17, R17.H1 ;  /* 0x00000011ff11723e */ /* 0x000fce00030004ff */
[C---:B--2---:R-:W-:Y:S08]  /*7e3f0*/  HMMA.16816.F32 R24, R12.reuse, R16, R24 ;  /* 0x000000100c18723c */ /* 0x044ff00000001818 */
        /* <DEDUP_REMOVED lines=9> */
[----:B------:R-:W4:Y:S04]  /*7e490*/  LDL.LU.64 R24, [R1+0x5458] ;  /* 0x0054580001187983 */ /* 0x000f280000300a00 */
[----:B------:R0:W-:Y:S04]  /*7e4a0*/  STL.64 [R1+0x5420], R18 ;  /* 0x0054201201007387 */ /* 0x0001e80000100a00 */
[----:B0-----:R-:W3:Y:S04]  /*7e4b0*/  LDL.LU R18, [R1+0x1608] ;  /* 0x0016080001127983 */ /* 0x001ee80000300800 */
[----:B------:R-:W3:Y:S04]  /*7e4c0*/  LDL.LU R19, [R1+0x1610] ;  /* 0x0016100001137983 */ /* 0x000ee80000300800 */
[----:B------:R0:W-:Y:S04]  /*7e4d0*/  STL.64 [R1+0x5418], R16 ;  /* 0x0054181001007387 */ /* 0x0001e80000100a00 */
[----:B0-----:R-:W3:Y:S01]  /*7e4e0*/  LDL.LU R17, [R1+0x1600] ;  /* 0x0016000001117983 */ /* 0x001ee20000300800 */
[----:B--2---:R-:W-:-:S02]  /*7e4f0*/  F2FP.F16.E5M2.UNPACK_B R10, R10.H1 ;  /* 0x0000000aff0a723e */ /* 0x004fc400030004ff */
[----:B------:R-:W-:-:S07]  /*7e500*/  F2FP.F16.E5M2.UNPACK_B R11, R11.H1 ;  /* 0x0000000bff0b723e */ /* 0x000fce00030004ff */
[----:B----4-:R-:W-:-:S15]  /*7e510*/  HMMA.16816.F32 R24, R12, R10, R24 ;  /* 0x0000000a0c18723c */ /* 0x010fde0000001818 */
[----:B------:R-:W-:-:S04]  /*7e520*/  NOP ;  /* 0x0000000000007918 */ /* 0x000fc80000000000 */
[----:B------:R-:W-:Y:S04]  /*7e530*/  STL.64 [R1+0x70], R24 ;  /* 0x0000701801007387 */ /* 0x000fe80000100a00 */
[----:B------:R0:W-:Y:S04]  /*7e540*/  STL.64 [R1+0x78], R26 ;  /* 0x0000781a01007387 */ /* 0x0001e80000100a00 */
[----:B0-----:R-:W2:Y:S04]  /*7e550*/  LDL.LU.64 R26, [R1+0x5450] ;  /* 0x00545000011a7983 */ /* 0x001ea80000300a00 */
[----:B------:R-:W2:Y:S01]  /*7e560*/  LDL.LU.64 R24, [R1+0x5448] ;  /* 0x0054480001187983 */ /* 0x000ea20000300a00 */
[----:B---3--:R-:W-:-:S02]  /*7e570*/  F2FP.F16.E5M2.UNPACK_B R8, R8.H1 ;  /* 0x00000008ff08723e */ /* 0x008fc400030004ff */
        /* <DEDUP_REMOVED lines=24> */
[----:B------:R-:W-:Y:S01]  /*7e700*/  F2FP.F16.E5M2.UNPACK_B R3, R3.H1 ;  /* 0x00000003ff03723e */ /* 0x000fe200030004ff */
[----:B------:R-:W-:Y:S04]  /*7e710*/  STL.64 [R1+0x53e0], R6 ;  /* 0x0053e00601007387 */ /* 0x000fe80000100a00 */
[----:B------:R2:W-:Y:S01]  /*7e720*/  STL.64 [R1+0x53d8], R4 ;  /* 0x0053d80401007387 */ /* 0x0005e20000100a00 */
[----:B---3--:R-:W-:-:S15]  /*7e730*/  HMMA.16816.F32 R8, R12, R4, R8 ;  /* 0x000000040c08723c */ /* 0x008fde0000001808 */
[----:B------:R-:W-:-:S04]  /*7e740*/  NOP ;  /* 0x0000000000007918 */ /* 0x000fc80000000000 */
        /* <DEDUP_REMOVED lines=125> */
[----:B------:R-:W3:Y:S01]  /*7ef20*/  LDL.LU R2, [R1+0x53b0] ;  /* 0x0053b00001027983 */ /* 0x000ee20000300800 */
[----:B------:R-:W-:-:S02]  /*7ef30*/  IMAD R28, R28, 0x100, R3 ;  /* 0x000001001c1c7824 */ /* 0x000fc400078e0203 */
[----:B---3--:R-:W-:Y:S02]  /*7ef40*/  IMAD R23, R23, 0x100, R2 ;  /* 0x0000010017177824 */ /* 0x008fe400078e0202 */
        /* <DEDUP_REMOVED lines=1154> */
[----:B------:R-:W-:Y:S04]  /*83770*/  STL [R1+0x4eb0], R2 ;  /* 0x004eb00201007387 */ /* 0x000fe80000100800 */
        /* <DEDUP_REMOVED lines=15> */
[----:B------:R-:W2:Y:S01]  /*83870*/  LDL.LU R2, [R1+0x17ac] ;  /* 0x0017ac0001027983 */ /* 0x000ea20000300800 */
        /* <DEDUP_REMOVED lines=117> */
[----:B------:R-:W-:-:S03]  /*83fd0*/  IMAD R29, R29, 0x100, R0 ;  /* 0x000001001d1d7824 */ /* 0x000fc600078e0200 */
[----:B------:R-:W3:Y:S01]  /*83fe0*/  LDL.LU R0, [R1+0x4ea8] ;  /* 0x004ea80001007983 */ /* 0x000ee20000300800 */
[----:B--2---:R-:W-:Y:S03]  /*83ff0*/  HMMA.16816.F32 R12, R12, R2, R24 ;  /* 0x000000020c0c723c */ /* 0x004fe60000001818 */
        /* <DEDUP_REMOVED lines=34> */
[C---:B----4-:R-:W-:Y:S03]  /*84220*/  HMMA.16816.F32 R20, R12.reuse, R10, R20 ;  /* 0x0000000a0c14723c */ /* 0x050fe60000001814 */
[----:B------:R-:W-:Y:S04]  /*84230*/  STL.64 [R1+0x4e18], R18 ;  /* 0x004e181201007387 */ /* 0x000fe80000100a00 */
[----:B------:R2:W-:Y:S04]  /*84240*/  STL.64 [R1+0x4e10], R16 ;  /* 0x004e101001007387 */ /* 0x0005e80000100a00 */
[----:B------:R-:W-:Y:S08]  /*84250*/  STL.64 [R1+0x4df8], R10 ;  /* 0x004df80a01007387 */ /* 0x000ff00000100a00 */
[----:B------:R-:W-:Y:S04]  /*84260*/  STL.64 [R1+0x8a0], R20 ;  /* 0x0008a01401007387 */ /* 0x000fe80000100a00 */
[----:B------:R-:W-:Y:S04]  /*84270*/  STL.64 [R1+0x8a8], R22 ;  /* 0x0008a81601007387 */ /* 0x000fe80000100a00 */
[----:B------:R0:W-:Y:S01]  /*84280*/  STL.64 [R1+0x4df0], R8 ;  /* 0x004df00801007387 */ /* 0x0001e20000100a00 */
[----:B--2---:R-:W-:Y:S01]  /*84290*/  HMMA.16816.F32 R16, R12, R8, R24 ;  /* 0x000000080c10723c */ /* 0x004fe20000001818 */
[----:B---3--:R-:W-:-:S15]  /*842a0*/  IMAD.MOV.U32 R27, RZ, RZ, R0 ;  /* 0x000000ffff1b7224 */ /* 0x008fde00078e0000 */
[----:B------:R-:W-:-:S03]  /*842b0*/  NOP ;  /* 0x0000000000007918 */ /* 0x000fc60000000000 */
[----:B------:R-:W-:Y:S04]  /*842c0*/  STL.64 [R1+0x890], R16 ;  /* 0x0008901001007387 */ /* 0x000fe80000100a00 */
[----:B------:R-:W-:Y:S04]  /*842d0*/  STL.64 [R1+0x898], R18 ;  /* 0x0008981201007387 */ /* 0x000fe80000100a00 */
        /* <DEDUP_REMOVED lines=55> */
[----:B------:R-:W2:Y:S01]  /*84650*/  LDL.LU R26, [R1+0x68] ;  /* 0x00006800011a7983 */ /* 0x000ea20000300800 */
[----:B----4-:R-:W-:-:S03]  /*84660*/  IMAD.MOV.U32 R27, RZ, RZ, R0 ;  /* 0x000000ffff1b7224 */ /* 0x010fc600078e0000 */
[----:B------:R-:W-:Y:S04]  /*84670*/  STL.64 [R1+0x880], R20 ;  /* 0x0008801401007387 */ /* 0x000fe80000100a00 */
[----:B------:R0:W-:Y:S01]  /*84680*/  STL [R1+0x888], R22 ;  /* 0x0008881601007387 */ /* 0x0001e20000100800 */
[----:B------:R-:W-:-:S03]  /*84690*/  IMAD.MOV.U32 R0, RZ, RZ, R23 ;  /* 0x000000ffff007224 */ /* 0x000fc600078e0017 */
[----:B0-----:R-:W3:Y:S04]  /*846a0*/  LDL.LU.64 R22, [R1+0x4e58] ;  /* 0x004e580001167983 */ /* 0x001ee80000300a00 */
[----:B------:R-:W3:Y:S04]  /*846b0*/  LDL.LU.64 R20, [R1+0x4e50] ;  /* 0x004e500001147983 */ /* 0x000ee80000300a00 */
[----:B------:R0:W-:Y:S04]  /*846c0*/  STL [R1+0x4850], R0 ;  /* 0x0048500001007387 */ /* 0x0001e80000100800 */
[----:B0-----:R-:W4:Y:S01]  /*846d0*/  LDL.LU R0, [R1+0x17f8] ;  /* 0x0017f80001007983 */ /* 0x001f220000300800 */
        /* <DEDUP_REMOVED lines=59> */
[----:B0-----:R-:W3:Y:S04]  /*84a90*/  LDL.LU R8, [R1] ;  /* 0x0000000001087983 */ /* 0x001ee80000300800 */
[----:B------:R-:W3:Y:S04]  /*84aa0*/  LDL.LU R9, [R1+0x4] ;  /* 0x0000040001097983 */ /* 0x000ee80000300800 */
[----:B-1----:R-:W3:Y:S04]  /*84ab0*/  LDL.LU R10, [R1+0x8] ;  /* 0x00000800010a7983 */ /* 0x002ee80000300800 */
[----:B------:R-:W3:Y:S01]  /*84ac0*/  LDL.LU R11, [R1+0xc] ;  /* 0x00000c00010b7983 */ /* 0x000ee20000300800 */
        /* <DEDUP_REMOVED lines=8> */
[----:B------:R-:W-:Y:S04]  /*84b50*/  STL.64 [R1], R8 ;  /* 0x0000000801007387 */ /* 0x000fe80000100a00 */
[----:B------:R-:W-:Y:S01]  /*84b60*/  STL.64 [R1+0x8], R10 ;  /* 0x0000080a01007387 */ /* 0x000fe20000100a00 */
[----:B--2---:R-:W-:-:S15]  /*84b70*/  HMMA.16816.F32 R24, R12, R2, R24 ;  /* 0x000000020c18723c */ /* 0x004fde0000001818 */
[----:B------:R-:W-:-:S04]  /*84b80*/  NOP ;  /* 0x0000000000007918 */ /* 0x000fc80000000000 */
[----:B------:R-:W-:Y:S04]  /*84b90*/  STL [R1+0x46e8], R27 ;  /* 0x0046e81b01007387 */ /* 0x000fe80000100800 */
[----:B------:R-:W-:Y:S04]  /*84ba0*/  STL [R1+0x4878], R26 ;  /* 0x0048781a01007387 */ /* 0x000fe80000100800 */
[----:B------:R0:W-:Y:S04]  /*84bb0*/  STL.64 [R1+0x4870], R24 ;  /* 0x0048701801007387 */ /* 0x0001e80000100a00 */
        /* <DEDUP_REMOVED lines=11> */
[----:B------:R-:W-:Y:S02]  /*84c70*/  IMAD R6, R23, 0x100, R28 ;  /* 0x0000010017067824 */ /* 0x000fe400078e021c */
[----:B----4-:R-:W-:Y:S01]  /*84c80*/  IMAD R7, R0, 0x100, R22 ;  /* 0x0000010000077824 */ /* 0x010fe200078e0216 */
[----:B------:R-:W4:Y:S04]  /*84c90*/  LDL R28, [R1+0xe08] ;  /* 0x000e0800011c7983 */ /* 0x000f280000100800 */
[----:B------:R-:W4:Y:S04]  /*84ca0*/  LDL R23, [R1+0xe0c] ;  /* 0x000e0c0001177983 */ /* 0x000f280000100800 */
        /* <DEDUP_REMOVED lines=9> */
[----:B------:R-:W-:Y:S01]  /*84d40*/  IMAD R5, R29, 0x100, R21 ;  /* 0x000001001d057824 */ /* 0x000fe200078e0215 */
[----:B------:R-:W-:-:S02]  /*84d50*/  F2FP.F16.E5M2.UNPACK_B R12, R4 ;  /* 0x00000004ff0c723e */ /* 0x000fc400020004ff */
        /* <DEDUP_REMOVED lines=9> */
[----:B----4-:R-:W-:Y:S02]  /*84df0*/  F2FP.F16.E5M2.UNPACK_B R20, R28 ;  /* 0x0000001cff14723e */ /* 0x010fe400020004ff */
[----:B------:R-:W-:Y:S01]  /*84e00*/  F2FP.F16.E5M2.UNPACK_B R21, R23 ;  /* 0x00000017ff15723e */ /* 0x000fe200020004ff */
        /* <DEDUP_REMOVED lines=35> */
[----:B---3--:R-:W-:-:S07]  /*85040*/  F2FP.F16.E5M2.UNPACK_B R17, R17 ;  /* 0x00000011ff11723e */ /* 0x008fce00020004ff */
        /* <DEDUP_REMOVED lines=12> */
[----:B----4-:R-:W-:-:S02]  /*85110*/  F2FP.F16.E5M2.UNPACK_B R10, R10 ;  /* 0x0000000aff0a723e */ /* 0x010fc400020004ff */
[----:B------:R-:W-:Y:S02]  /*85120*/  F2FP.F16.E5M2.UNPACK_B R11, R11 ;  /* 0x0000000bff0b723e */ /* 0x000fe400020004ff */
[----:B------:R-:W-:Y:S02]  /*85130*/  F2FP.F16.E5M2.UNPACK_B R8, R8 ;  /* 0x00000008ff08723e */ /* 0x000fe400020004ff */
[----:B------:R-:W-:-:S03]  /*85140*/  F2FP.F16.E5M2.UNPACK_B R9, R9 ;  /* 0x00000009ff09723e */ /* 0x000fc600020004ff */
[----:B------:R-:W-:-:S15]  /*85150*/  HMMA.16816.F32 R4, R12, R10, R4 ;  /* 0x0000000a0c04723c */ /* 0x000fde0000001804 */
[----:B------:R-:W-:-:S04]  /*85160*/  NOP ;  /* 0x0000000000007918 */ /* 0x000fc80000000000 */
[----:B------:R0:W-:Y:S04]  /*85170*/  STL.64 [R1+0x7a0], R4 ;  /* 0x0007a00401007387 */ /* 0x0001e80000100a00 */
[----:B------:R1:W-:Y:S04]  /*85180*/  STL.64 [R1+0x7a8], R6 ;  /* 0x0007a80601007387 */ /* 0x0003e80000100a00 */
[----:B------:R-:W-:Y:S04]  /*85190*/  STL.64 [R1+0x4d48], R10 ;  /* 0x004d480a01007387 */ /* 0x000fe80000100a00 */
[----:B------:R2:W-:Y:S01]  /*851a0*/  STL.64 [R1+0x4d40], R8 ;  /* 0x004d400801007387 */ /* 0x0005e20000100a00 */
[----:B0-----:R-:W-:Y:S01]  /*851b0*/  F2FP.F16.E5M2.UNPACK_B R4, R0 ;  /* 0x00000000ff04723e */ /* 0x001fe200020004ff */
[----:B---3--:R-:W-:-:S15]  /*851c0*/  HMMA.16816.F32 R16, R12, R8, R16 ;  /* 0x000000080c10723c */ /* 0x008fde0000001810 */
[----:B------:R-:W-:-:S04]  /*851d0*/  NOP ;  /* 0x0000000000007918 */ /* 0x000fc80000000000 */
[----:B------:R-:W-:Y:S04]  /*851e0*/  STL.64 [R1+0x790], R16 ;  /* 0x0007901001007387 */ /* 0x000fe80000100a00 */
[----:B------:R0:W-:Y:S04]  /*851f0*/  STL.64 [R1+0x798], R18 ;  /* 0x0007981201007387 */ /* 0x0001e80000100a00 */
[----:B------:R-:W3:Y:S01]  /*85200*/  LDL.LU R0, [R1+0x3c38] ;  /* 0x003c380001007983 */ /* 0x000ee20000300800 */
[----:B-1----:R-:W-:Y:S02]  /*85210*/  F2FP.F16.E5M2.UNPACK_B R6, R2 ;  /* 0x00000002ff06723e */ /* 0x002fe400020004ff */
[----:B------:R-:W-:-:S07]  /*85220*/  F2FP.F16.E5M2.UNPACK_B R7, R3 ;  /* 0x00000003ff07723e */ /* 0x000fce00020004ff */
[----:B--2---:R-:W-:Y:S01]  /*85230*/  HMMA.16816.F32 R8, R12, R6, R24 ;  /* 0x000000060c08723c */ /* 0x004fe20000001818 */
[----:B------:R-:W-:Y:S01]  /*85240*/  F2FP.F16.E5M2.UNPACK_B R5, R29 ;  /* 0x0000001dff05723e */ /* 0x000fe200020004ff */
[----:B---3--:R-:W-:-:S15]  /*85250*/  STL [R1+0x4d88], R0 ;  /* 0x004d880001007387 */ /* 0x008fde0000100800 */
[----:B------:R-:W-:Y:S02]  /*85260*/  NOP ;  /* 0x0000000000007918 */ /* 0x000fe40000000000 */
        /* <DEDUP_REMOVED lines=1279> */
[----:B0-----:R-:W2:Y:S04]  /*8a260*/  LDL.LU R26, [R1+0x4878] ;  /* 0x00487800011a7983 */ /* 0x001ea80000300800 */
[----:B------:R-:W4:Y:S04]  /*8a270*/  LDL.LU.64 R24, [R1+0x4870] ;  /* 0x0048700001187983 */ /* 0x000f280000300a00 */
[----:B------:R-:W-:Y:S04]  /*8a280*/  STL.64 [R1+0x4818], R10 ;  /* 0x0048180a01007387 */ /* 0x000fe80000100a00 */
[----:B------:R0:W-:Y:S04]  /*8a290*/  STL.64 [R1+0x4810], R8 ;  /* 0x0048100801007387 */ /* 0x0001e80000100a00 */
[----:B------:R-:W2:Y:S01]  /*8a2a0*/  LDL.LU R27, [R1+0x3db0] ;  /* 0x003db000011b7983 */ /* 0x000ea20000300800 */
[C---:B---3--:R-:W-:Y:S03]  /*8a2b0*/  HMMA.16816.F32 R16, R12.reuse, R6, R16 ;  /* 0x000000060c10723c */ /* 0x048fe60000001810 */
[----:B--2---:R-:W-:Y:S04]  /*8a2c0*/  STL.64 [R1+0x47e8], R26 ;  /* 0x0047e81a01007387 */ /* 0x004fe80000100a00 */
[----:B----4-:R-:W-:Y:S04]  /*8a2d0*/  STL.64 [R1+0x47e0], R24 ;  /* 0x0047e01801007387 */ /* 0x010fe80000100a00 */
[----:B0-----:R-:W2:Y:S08]  /*8a2e0*/  LDL.LU R8, [R1+0x920] ;  /* 0x0009200001087983 */ /* 0x001eb00000300800 */
        /* <DEDUP_REMOVED lines=56> */
[----:B----4-:R-:W-:-:S02]  /*8a670*/  IMAD R28, R28, 0x100, R3 ;  /* 0x000001001c1c7824 */ /* 0x010fc400078e0203 */
[----:B--2---:R-:W-:Y:S02]  /*8a680*/  IMAD R23, R23, 0x100, R2 ;  /* 0x0000010017177824 */ /* 0x004fe400078e0202 */
[----:B---3--:R-:W-:Y:S02]  /*8a690*/  IMAD R22, R22, 0x100, R21 ;  /* 0x0000010016167824 */ /* 0x008fe400078e0215 */
[----:B------:R-:W2:Y:S04]  /*8a6a0*/  LDL.LU R21, [R1+0x485c] ;  /* 0x00485c0001157983 */ /* 0x000ea80000300800 */
[----:B------:R-:W3:Y:S04]  /*8a6b0*/  LDL.LU R2, [R1+0x4858] ;  /* 0x0048580001027983 */ /* 0x000ee80000300800 */
[----:B------:R-:W3:Y:S01]  /*8a6c0*/  LDL.LU R3, [R1+0x4854] ;  /* 0x0048540001037983 */ /* 0x000ee20000300800 */
[----:B------:R-:W-:-:S03]  /*8a6d0*/  IMAD R29, R29, 0x100, R0 ;  /* 0x000001001d1d7824 */ /* 0x000fc600078e0200 */
[----:B------:R-:W4:Y:S01]  /*8a6e0*/  LDL.LU R0, [R1+0x4850] ;  /* 0x0048500001007983 */ /* 0x000f220000300800 */
[----:B---3--:R-:W-:Y:S03]  /*8a6f0*/  HMMA.16816.F32 R12, R12, R2, R8 ;  /* 0x000000020c0c723c */ /* 0x008fe60000001808 */
        /* <DEDUP_REMOVED lines=57> */
[----:B0-----:R-:W2:Y:S01]  /*8aa90*/  LDL.LU.64 R26, [R1+0x47e8] ;  /* 0x0047e800011a7983 */ /* 0x001ea20000300a00 */
[----:B---3--:R-:W-:Y:S03]  /*8aaa0*/  HMMA.16816.F32 R8, R12, R4, R8 ;  /* 0x000000040c08723c */ /* 0x008fe60000001808 */
[----:B------:R-:W3:Y:S01]  /*8aab0*/  LDL.LU.64 R24, [R1+0x47e0] ;  /* 0x0047e00001187983 */ /* 0x000ee20000300a00 */
[----:B------:R-:W-:-:S02]  /*8aac0*/  IMAD R22, R22, 0x100, R17 ;  /* 0x0000010016167824 */ /* 0x000fc400078e0211 */
[----:B------:R-:W-:Y:S01]  /*8aad0*/  IMAD R23, R23, 0x100, R18 ;  /* 0x0000010017177824 */ /* 0x000fe200078e0212 */
[----:B------:R-:W-:Y:S04]  /*8aae0*/  STL.64 [R1+0x4788], R6 ;  /* 0x0047880601007387 */ /* 0x000fe80000100a00 */
[----:B------:R-:W-:Y:S08]  /*8aaf0*/  STL.64 [R1+0x4780], R4 ;  /* 0x0047800401007387 */ /* 0x000ff00000100a00 */
[----:B------:R0:W-:Y:S04]  /*8ab00*/  STL.64 [R1+0x170], R8 ;  /* 0x0001700801007387 */ /* 0x0001e80000100a00 */
[----:B------:R1:W-:Y:S04]  /*8ab10*/  STL.64 [R1+0x178], R10 ;  /* 0x0001780a01007387 */ /* 0x0003e80000100a00 */
[----:B------:R-:W-:Y:S04]  /*8ab20*/  STL.64 [R1+0x47d8], R22 ;  /* 0x0047d81601007387 */ /* 0x000fe80000100a00 */
[----:B------:R0:W-:Y:S01]  /*8ab30*/  STL.64 [R1+0x47d0], R20 ;  /* 0x0047d01401007387 */ /* 0x0001e20000100a00 */
[----:B--2---:R-:W-:-:S03]  /*8ab40*/  IMAD R28, R27, 0x100, R28 ;  /* 0x000001001b1c7824 */ /* 0x004fc600078e021c */
[----:B------:R-:W2:Y:S04]  /*8ab50*/  LDL.LU R27, [R1+0x3dd8] ;  /* 0x003dd800011b7983 */ /* 0x000ea80000300800 */
[----:B--2---:R-:W-:Y:S04]  /*8ab60*/  STL.64 [R1+0x4768], R26 ;  /* 0x0047681a01007387 */ /* 0x004fe80000100a00 */
[----:B---3--:R-:W-:Y:S04]  /*8ab70*/  STL.64 [R1+0x4760], R24 ;  /* 0x0047601801007387 */ /* 0x008fe80000100a00 */
[----:B0-----:R-:W2:Y:S04]  /*8ab80*/  LDL.LU R8, [R1+0x8b0] ;  /* 0x0008b00001087983 */ /* 0x001ea80000300800 */
[----:B------:R-:W2:Y:S04]  /*8ab90*/  LDL.LU R9, [R1+0x8b4] ;  /* 0x0008b40001097983 */ /* 0x000ea80000300800 */
[----:B-1----:R-:W3:Y:S04]  /*8aba0*/  LDL.LU R10, [R1+0x8b8] ;  /* 0x0008b800010a7983 */ /* 0x002ee80000300800 */
[----:B------:R-:W3:Y:S04]  /*8abb0*/  LDL.LU R11, [R1+0x8bc] ;  /* 0x0008bc00010b7983 */ /* 0x000ee80000300800 */
[----:B------:R-:W2:Y:S04]  /*8abc0*/  LDL.LU R20, [R1+0x150] ;  /* 0x0001500001147983 */ /* 0x000ea80000300800 */
[----:B------:R-:W4:Y:S04]  /*8abd0*/  LDL.LU R21, [R1+0x154] ;  /* 0x0001540001157983 */ /* 0x000f280000300800 */
[----:B------:R-:W4:Y:S04]  /*8abe0*/  LDL.LU R22, [R1+0x158] ;  /* 0x0001580001167983 */ /* 0x000f280000300800 */
[----:B------:R-:W4:Y:S04]  /*8abf0*/  LDL.LU R23, [R1+0x15c] ;  /* 0x00015c0001177983 */ /* 0x000f280000300800 */
[----:B------:R-:W4:Y:S04]  /*8ac00*/  LDL.LU R16, [R1+0x8d0] ;  /* 0x0008d00001107983 */ /* 0x000f280000300800 */
[----:B------:R-:W4:Y:S01]  /*8ac10*/  LDL.LU R17, [R1+0x8d4] ;  /* 0x0008d40001117983 */ /* 0x000f220000300800 */
[----:B------:R-:W-:-:S03]  /*8ac20*/  IMAD R29, R29, 0x100, R19 ;  /* 0x000001001d1d7824 */ /* 0x000fc600078e0213 */
        /* <DEDUP_REMOVED lines=27> */
[----:B------:R-:W3:Y:S04]  /*8ade0*/  LDL.LU R26, [R1+0x888] ;  /* 0x00088800011a7983 */ /* 0x000ee80000300800 */
[----:B------:R-:W4:Y:S04]  /*8adf0*/  LDL.LU.64 R22, [R1+0x47d8] ;  /* 0x0047d80001167983 */ /* 0x000f280000300a00 */
[----:B------:R-:W2:Y:S04]  /*8ae00*/  LDL.LU.64 R20, [R1+0x47d0] ;  /* 0x0047d00001147983 */ /* 0x000ea80000300a00 */
[----:B------:R-:W-:Y:S04]  /*8ae10*/  STL.64 [R1+0x80], R12 ;  /* 0x0000800c01007387 */ /* 0x000fe80000100a00 */
[----:B------:R0:W-:Y:S02]  /*8ae20*/  STL.64 [R1+0x88], R14 ;  /* 0x0000880e01007387 */ /* 0x0001e40000100a00 */
[----:B0-----:R-:W-:-:S02]  /*8ae30*/  F2FP.F16.E5M2.UNPACK_B R14, R28 ;  /* 0x0000001cff0e723e */ /* 0x001fc400020004ff */
[----:B------:R-:W-:Y:S02]  /*8ae40*/  F2FP.F16.E5M2.UNPACK_B R15, R29 ;  /* 0x0000001dff0f723e */ /* 0x000fe400020004ff */
[----:B----4-:R-:W-:Y:S02]  /*8ae50*/  F2FP.F16.E5M2.UNPACK_B R12, R22 ;  /* 0x00000016ff0c723e */ /* 0x010fe400020004ff */
        /* <DEDUP_REMOVED lines=11> */
[----:B------:R-:W-:Y:S01]  /*8af10*/  IMAD.MOV.U32 R27, RZ, RZ, R0 ;  /* 0x000000ffff1b7224 */ /* 0x000fe200078e0000 */
[----:B--2---:R-:W-:-:S15]  /*8af20*/  HMMA.16816.F32 R8, R12, R18, R8 ;  /* 0x000000120c08723c */ /* 0x004fde0000001808 */
[----:B------:R-:W-:-:S04]  /*8af30*/  NOP ;  /* 0x0000000000007918 */ /* 0x000fc80000000000 */
[----:B------:R-:W-:Y:S04]  /*8af40*/  STL.64 [R1+0x150], R8 ;  /* 0x0001500801007387 */ /* 0x000fe80000100a00 */
[----:B------:R0:W-:Y:S01]  /*8af50*/  STL [R1+0x158], R10 ;  /* 0x0001580a01007387 */ /* 0x0001e20000100800 */
[----:B------:R-:W-:-:S03]  /*8af60*/  IMAD.MOV.U32 R0, RZ, RZ, R11 ;  /* 0x000000ffff007224 */ /* 0x000fc600078e000b */
[----:B0-----:R-:W3:Y:S04]  /*8af70*/  LDL.LU.64 R10, [R1+0x47b8] ;  /* 0x0047b800010a7983 */ /* 0x001ee80000300a00 */
[----:B------:R-:W3:Y:S04]  /*8af80*/  LDL.LU.64 R8, [R1+0x47b0] ;  /* 0x0047b00001087983 */ /* 0x000ee80000300a00 */
[----:B------:R-:W-:Y:S01]  /*8af90*/  STL [R1+0x40f0], R0 ;  /* 0x0040f00001007387 */ /* 0x000fe20000100800 */
        /* <DEDUP_REMOVED lines=15> */
[----:B------:R0:W-:Y:S01]  /*8b090*/  STL [R1+0x138], R6 ;  /* 0x0001380601007387 */ /* 0x0001e20000100800 */
[----:B------:R-:W-:-:S03]  /*8b0a0*/  IMAD.MOV.U32 R0, RZ, RZ, R7 ;  /* 0x000000ffff007224 */ /* 0x000fc600078e0007 */
[----:B0-----:R-:W3:Y:S04]  /*8b0b0*/  LDL.LU.64 R6, [R1+0x4798] ;  /* 0x0047980001067983 */ /* 0x001ee80000300a00 */
[----:B------:R-:W3:Y:S04]  /*8b0c0*/  LDL.LU.64 R4, [R1+0x4790] ;  /* 0x0047900001047983 */ /* 0x000ee80000300a00 */
[----:B------:R0:W-:Y:S04]  /*8b0d0*/  STL [R1+0x41e0], R0 ;  /* 0x0041e00001007387 */ /* 0x0001e80000100800 */
[----:B0-----:R-:W2:Y:S01]  /*8b0e0*/  LDL.LU R0, [R1+0x3dd4] ;  /* 0x003dd40001007983 */ /* 0x001ea20000300800 */
[----:B---3--:R-:W-:-:S15]  /*8b0f0*/  HMMA.16816.F32 R4, R12, R8, R4 ;  /* 0x000000080c04723c */ /* 0x008fde0000001804 */
[----:B------:R-:W-:-:S04]  /*8b100*/  NOP ;  /* 0x0000000000007918 */ /* 0x000fc80000000000 */
[----:B------:R-:W-:Y:S04]  /*8b110*/  STL.64 [R1+0x120], R4 ;  /* 0x0001200401007387 */ /* 0x000fe80000100a00 */
[----:B------:R0:W-:Y:S04]  /*8b120*/  STL.64 [R1+0x128], R6 ;  /* 0x0001280601007387 */ /* 0x0001e80000100a00 */
[----:B0-----:R-:W3:Y:S04]  /*8b130*/  LDL.LU.64 R6, [R1+0x4788] ;  /* 0x0047880001067983 */ /* 0x001ee80000300a00 */
[----:B------:R-:W2:Y:S04]  /*8b140*/  LDL.LU.64 R4, [R1+0x4780] ;  /* 0x0047800001047983 */ /* 0x000ea80000300a00 */
[----:B------:R0:W-:Y:S04]  /*8b150*/  STL.64 [R1+0x4738], R10 ;  /* 0x0047380a01007387 */ /* 0x0001e80000100a00 */
[----:B0-----:R-:W4:Y:S04]  /*8b160*/  LDL.LU R10, [R1+0x3dc4] ;  /* 0x003dc400010a7983 */ /* 0x001f280000300800 */
[----:B------:R-:W2:Y:S04]  /*8b170*/  LDL.LU R11, [R1+0x3dcc] ;  /* 0x003dcc00010b7983 */ /* 0x000ea80000300800 */
[----:B------:R-:W-:Y:S01]  /*8b180*/  STL.64 [R1+0x4730], R8 ;  /* 0x0047300801007387 */ /* 0x000fe20000100a00 */
[----:B---3--:R-:W-:-:S15]  /*8b190*/  HMMA.16816.F32 R24, R12, R6, R24 ;  /* 0x000000060c18723c */ /* 0x008fde0000001818 */
[----:B------:R-:W-:-:S04]  /*8b1a0*/  NOP ;  /* 0x0000000000007918 */ /* 0x000fc80000000000 */
[----:B------:R-:W-:Y:S04]  /*8b1b0*/  STL.64 [R1+0x110], R24 ;  /* 0x0001101801007387 */ /* 0x000fe80000100a00 */
[----:B------:R0:W-:Y:S04]  /*8b1c0*/  STL.64 [R1+0x118], R26 ;  /* 0x0001181a01007387 */ /* 0x0001e80000100a00 */
[----:B0-----:R-:W3:Y:S04]  /*8b1d0*/  LDL.LU.64 R26, [R1+0x4778] ;  /* 0x00477800011a7983 */ /* 0x001ee80000300a00 */
[----:B------:R-:W3:Y:S01]  /*8b1e0*/  LDL.LU.64 R24, [R1+0x4770] ;  /* 0x0047700001187983 */ /* 0x000ee20000300a00 */
[----:B----4-:R-:W-:-:S02]  /*8b1f0*/  IMAD R22, R22, 0x100, R10 ;  /* 0x0000010016167824 */ /* 0x010fc400078e020a */
[----:B--2---:R-:W-:Y:S02]  /*8b200*/  IMAD R23, R23, 0x100, R11 ;  /* 0x0000010017177824 */ /* 0x004fe400078e020b */
        /* <DEDUP_REMOVED lines=10> */
[----:B------:R0:W-:Y:S04]  /*8b2b0*/  STL.64 [R1+0x70], R8 ;  /* 0x0000700801007387 */ /* 0x0001e80000100a00 */
[----:B------:R1:W-:Y:S04]  /*8b2c0*/  STL.64 [R1+0x78], R10 ;  /* 0x0000780a01007387 */ /* 0x0003e80000100a00 */
        /* <DEDUP_REMOVED lines=9> */
[----:B-1----:R-:W3:Y:S04]  /*8b360*/  LDL.LU R10, [R1+0x828] ;  /* 0x00082800010a7983 */ /* 0x002ee80000300800 */
[----:B------:R-:W3:Y:S01]  /*8b370*/  LDL.LU R11, [R1+0x82c] ;  /* 0x00082c00010b7983 */ /* 0x000ee20000300800 */
[----:B--2---:R-:W-:-:S03]  /*8b380*/  IMAD R29, R27, 0x100, R29 ;  /* 0x000001001b1d7824 */ /* 0x004fc600078e021d */
[----:B---3--:R-:W-:Y:S04]  /*8b390*/  STL.64 [R1+0x4748], R10 ;  /* 0x0047480a01007387 */ /* 0x008fe80000100a00 */
        /* <DEDUP_REMOVED lines=11> */
[----:B------:R-:W4:Y:S01]  /*8b450*/  LDL.LU R27, [R1+0x3de4] ;  /* 0x003de400011b7983 */ /* 0x000f220000300800 */
[----:B------:R-:W-:-:S03]  /*8b460*/  IMAD R28, R28, 0x100, R0 ;  /* 0x000001001c1c7824 */ /* 0x000fc600078e0200 */
[----:B----4-:R-:W-:Y:S04]  /*8b470*/  STL.64 [R1+0x46f8], R26 ;  /* 0x0046f81a01007387 */ /* 0x010fe80000100a00 */
[----:B------:R0:W-:Y:S04]  /*8b480*/  STL.64 [R1+0x46f0], R24 ;  /* 0x0046f01801007387 */ /* 0x0001e80000100a00 */
[----:B0-----:R-:W4:Y:S04]  /*8b490*/  LDL.LU R24, [R1] ;  /* 0x0000000001187983 */ /* 0x001f280000300800 */
[----:B------:R-:W4:Y:S04]  /*8b4a0*/  LDL.LU R25, [R1+0x4] ;  /* 0x0000040001197983 */ /* 0x000f280000300800 */
[----:B------:R-:W2:Y:S04]  /*8b4b0*/  LDL.LU R26, [R1+0x8] ;  /* 0x00000800011a7983 */ /* 0x000ea80000300800 */
[----:B------:R-:W2:Y:S01]  /*8b4c0*/  LDL.LU R27, [R1+0xc] ;  /* 0x00000c00011b7983 */ /* 0x000ea20000300800 */
[----:B------:R-:W-:-:S02]  /*8b4d0*/  F2FP.F16.E5M2.UNPACK_B R12, R22 ;  /* 0x00000016ff0c723e */ /* 0x000fc400020004ff */
[----:B------:R-:W-:Y:S02]  /*8b4e0*/  F2FP.F16.E5M2.UNPACK_B R13, R23 ;  /* 0x00000017ff0d723e */ /* 0x000fe400020004ff */
[----:B------:R-:W-:Y:S02]  /*8b4f0*/  F2FP.F16.E5M2.UNPACK_B R14, R28 ;  /* 0x0000001cff0e723e */ /* 0x000fe400020004ff */
[----:B------:R-:W-:-:S07]  /*8b500*/  F2FP.F16.E5M2.UNPACK_B R15, R29 ;  /* 0x0000001dff0f723e */ /* 0x000fce00020004ff */
[C---:B------:R-:W-:Y:S01]  /*8b510*/  HMMA.16816.F32 R20, R12.reuse, R20, R16 ;  /* 0x000000140c14723c */ /* 0x040fe20000001810 */
[----:B--2---:R-:W-:Y:S04]  /*8b520*/  STL.64 [R1+0x4708], R26 ;  /* 0x0047081a01007387 */ /* 0x004fe80000100a00 */
[----:B----4-:R0:W-:Y:S04]  /*8b530*/  STL.64 [R1+0x4700], R24 ;  /* 0x0047001801007387 */ /* 0x0101e80000100a00 */
[----:B0-----:R-:W2:Y:S04]  /*8b540*/  LDL.LU R24, [R1+0x7e0] ;  /* 0x0007e00001187983 */ /* 0x001ea80000300800 */
[----:B------:R-:W2:Y:S04]  /*8b550*/  LDL.LU R25, [R1+0x7e4] ;  /* 0x0007e40001197983 */ /* 0x000ea80000300800 */
[----:B------:R-:W2:Y:S04]  /*8b560*/  LDL.LU R26, [R1+0x7e8] ;  /* 0x0007e800011a7983 */ /* 0x000ea80000300800 */
[----:B------:R-:W2:Y:S04]  /*8b570*/  LDL.LU R27, [R1+0x7ec] ;  /* 0x0007ec00011b7983 */ /* 0x000ea80000300800 */
[----:B------:R-:W4:Y:S04]  /*8b580*/  LDL.LU.64 R18, [R1+0x4758] ;  /* 0x0047580001127983 */ /* 0x000f280000300a00 */
[----:B------:R-:W2:Y:S04]  /*8b590*/  LDL.LU.64 R16, [R1+0x4750] ;  /* 0x0047500001107983 */ /* 0x000ea80000300a00 */
[----:B------:R0:W-:Y:S04]  /*8b5a0*/  STL.64 [R1+0x60], R20 ;  /* 0x0000601401007387 */ /* 0x0001e80000100a00 */
[----:B------:R-:W-:Y:S04]  /*8b5b0*/  STL.64 [R1+0x68], R22 ;  /* 0x0000681601007387 */ /* 0x000fe80000100a00 */
[----:B0-----:R-:W2:Y:S04]  /*8b5c0*/  LDL.LU R20, [R1+0xe08] ;  /* 0x000e080001147983 */ /* 0x001ea80000300800 */
        /* <DEDUP_REMOVED lines=16> */
[----:B------:R-:W2:Y:S04]  /*8b6d0*/  LDL.LU.64 R8, [R1+0x4730] ;  /* 0x0047300001087983 */ /* 0x000ea80000300a00 */
[----:B------:R-:W2:Y:S04]  /*8b6e0*/  LDL.LU R16, [R1+0x3df0] ;  /* 0x003df00001107983 */ /* 0x000ea80000300800 */
        /* <DEDUP_REMOVED lines=12> */
[----:B------:R-:W3:-:S13]  /*8b7b0*/  LDL.LU.64 R4, [R1+0x4710] ;  /* 0x0047100001047983 */ /* 0x000eda0000300a00 */
        /* <DEDUP_REMOVED lines=16> */
[----:B------:R-:W-:Y:S04]  /*8b8c0*/  STL.64 [R1], R24 ;  /* 0x0000001801007387 */ /* 0x000fe80000100a00 */
[----:B------:R0:W-:Y:S04]  /*8b8d0*/  STL.64 [R1+0x8], R26 ;  /* 0x0000081a01007387 */ /* 0x0001e80000100a00 */
[----:B0-----:R-:W3:Y:S04]  /*8b8e0*/  LDL.LU.64 R26, [R1+0x46f8] ;  /* 0x0046f800011a7983 */ /* 0x001ee80000300a00 */
[----:B------:R-:W2:Y:S04]  /*8b8f0*/  LDL.LU.64 R24, [R1+0x46f0] ;  /* 0x0046f00001187983 */ /* 0x000ea80000300a00 */
[----:B------:R-:W3:Y:S04]  /*8b900*/  LDL.LU R4, [R1+0x3de0] ;  /* 0x003de00001047983 */ /* 0x000ee80000300800 */
[----:B------:R-:W2:Y:S01]  /*8b910*/  LDL.LU R5, [R1+0x3dec] ;  /* 0x003dec0001057983 */ /* 0x000ea20000300800 */
[----:B---3--:R-:W-:-:S03]  /*8b920*/  IMAD R4, R4, 0x100, R27 ;  /* 0x0000010004047824 */ /* 0x008fc600078e021b */
[----:B------:R-:W3:Y:S01]  /*8b930*/  LDL.LU R27, [R1+0x46e8] ;  /* 0x0046e800011b7983 */ /* 0x000ee20000300800 */
[----:B--2---:R-:W-:Y:S02]  /*8b940*/  IMAD R5, R6, 0x100, R5 ;  /* 0x0000010006057824 */ /* 0x004fe400078e0205 */
[----:B------:R-:W-:Y:S02]  /*8b950*/  IMAD R6, R16, 0x100, R7 ;  /* 0x0000010010067824 */ /* 0x000fe400078e0207 */
[----:B----4-:R-:W-:Y:S01]  /*8b960*/  IMAD R7, R18, 0x100, R17 ;  /* 0x0000010012077824 */ /* 0x010fe200078e0211 */
[----:B---3--:R-:W-:Y:S01]  /*8b970*/  HMMA.16816.F32 R24, R12, R2, R24 ;  /* 0x000000020c18723c */ /* 0x008fe20000001818 */
[----:B------:R-:W-:Y:S02]  /*8b980*/  F2FP.F16.E5M2.UNPACK_B R12, R4 ;  /* 0x00000004ff0c723e */ /* 0x000fe400020004ff */
[----:B------:R-:W-:Y:S02]  /*8b990*/  F2FP.F16.E5M2.UNPACK_B R13, R5 ;  /* 0x00000005ff0d723e */ /* 0x000fe400020004ff */
[----:B------:R-:W-:-:S02]  /*8b9a0*/  F2FP.F16.E5M2.UNPACK_B R14, R6 ;  /* 0x00000006ff0e723e */ /* 0x000fc400020004ff */
[----:B------:R-:W-:-:S12]  /*8b9b0*/  F2FP.F16.E5M2.UNPACK_B R15, R7 ;  /* 0x00000007ff0f723e */ /* 0x000fd800020004ff */
        /* <DEDUP_REMOVED lines=9> */
[----:B------:R-:W3:Y:S01]  /*8ba50*/  LDL.LU R7, [R1+0x7dc] ;  /* 0x0007dc0001077983 */ /* 0x000ee20000300800 */
[----:B------:R-:W-:-:S02]  /*8ba60*/  F2FP.F16.E5M2.UNPACK_B R20, R20.H1 ;  /* 0x00000014ff14723e */ /* 0x000fc400030004ff */
[----:B------:R-:W-:Y:S02]  /*8ba70*/  F2FP.F16.E5M2.UNPACK_B R21, R21.H1 ;  /* 0x00000015ff15723e */ /* 0x000fe400030004ff */
[----:B------:R-:W-:Y:S02]  /*8ba80*/  F2FP.F16.E5M2.UNPACK_B R18, R19.H1 ;  /* 0x00000013ff12723e */ /* 0x000fe400030004ff */
[----:B------:R-:W-:Y:S01]  /*8ba90*/  F2FP.F16.E5M2.UNPACK_B R19, R29.H1 ;  /* 0x0000001dff13723e */ /* 0x000fe200030004ff */
[----:B------:R-:W-:Y:S04]  /*8baa0*/  STL [R1+0x469c], R20 ;  /* 0x00469c1401007387 */ /* 0x000fe80000100800 */
[----:B------:R-:W-:Y:S01]  /*8bab0*/  STL [R1+0x4698], R21 ;  /* 0x0046981501007387 */ /* 0x000fe20000100800 */
[----:B------:R-:W-:-:S02]  /*8bac0*/  F2FP.F16.E5M2.UNPACK_B R16, R28.H1 ;  /* 0x0000001cff10723e */ /* 0x000fc400030004ff */
[----:B------:R-:W-:Y:S01]  /*8bad0*/  F2FP.F16.E5M2.UNPACK_B R17, R23.H1 ;  /* 0x00000017ff11723e */ /* 0x000fe200030004ff */
[----:B---3--:R-:W-:-:S15]  /*8bae0*/  HMMA.16816.F32 R4, R12, R20, R4 ;  /* 0x000000140c04723c */ /* 0x008fde0000001804 */
[----:B------:R-:W-:-:S04]  /*8baf0*/  NOP ;  /* 0x0000000000007918 */ /* 0x000fc80000000000 */
[----:B------:R-:W-:Y:S04]  /*8bb00*/  STL.64 [R1+0x7d0], R4 ;  /* 0x0007d00401007387 */ /* 0x000fe80000100a00 */
[----:B------:R0:W-:Y:S02]  /*8bb10*/  STL.64 [R1+0x7d8], R6 ;  /* 0x0007d80601007387 */ /* 0x0001e40000100a00 */
[----:B0-----:R-:W-:-:S15]  /*8bb20*/  HMMA.16816.F32 R4, R12, R18, R8 ;  /* 0x000000120c04723c */ /* 0x001fde0000001808 */
[----:B------:R-:W-:-:S04]  /*8bb30*/  NOP ;  /* 0x0000000000007918 */ /* 0x000fc80000000000 */
[----:B------:R-:W-:Y:S04]  /*8bb40*/  STL.64 [R1+0x7c0], R4 ;  /* 0x0007c00401007387 */ /* 0x000fe80000100a00 */
[----:B------:R2:W-:Y:S02]  /*8bb50*/  STL.64 [R1+0x7c8], R6 ;  /* 0x0007c80601007387 */ /* 0x0005e40000100a00 */
[----:B--2---:R-:W-:Y:S02]  /*8bb60*/  HMMA.16816.F32 R4, R12, R16, R24 ;  /* 0x000000100c04723c */ /* 0x004fe40000001818 */
[----:B------:R-:W-:Y:S04]  /*8bb70*/  STL.64 [R1+0x4680], R18 ;  /* 0x0046801201007387 */ /* 0x000fe80000100a00 */
[----:B------:R0:W-:Y:S01]  /*8bb80*/  STL.64 [R1+0x4678], R16 ;  /* 0x0046781001007387 */ /* 0x0001e20000100a00 */
[----:B------:R-:W-:-:S12]  /*8bb90*/  F2FP.F16.E5M2.UNPACK_B R10, R22.H1 ;  /* 0x00000016ff0a723e */ /* 0x000fd800030004ff */
[----:B------:R1:W-:Y:S04]  /*8bba0*/  STL.64 [R1+0x7e0], R4 ;  /* 0x0007e00401007387 */ /* 0x0003e80000100a00 */
[----:B------:R-:W-:Y:S04]  /*8bbb0*/  STL.64 [R1+0x7e8], R6 ;  /* 0x0007e80601007387 */ /* 0x000fe80000100a00 */
[----:B0-----:R-:W2:Y:S04]  /*8bbc0*/  LDL.LU R16, [R1+0x770] ;  /* 0x0007700001107983 */ /* 0x001ea80000300800 */
[----:B------:R-:W2:Y:S04]  /*8bbd0*/  LDL.LU R17, [R1+0x774] ;  /* 0x0007740001117983 */ /* 0x000ea80000300800 */
[----:B------:R-:W3:Y:S04]  /*8bbe0*/  LDL.LU R18, [R1+0x778] ;  /* 0x0007780001127983 */ /* 0x000ee80000300800 */
[----:B------:R-:W3:Y:S04]  /*8bbf0*/  LDL.LU R19, [R1+0x77c] ;  /* 0x00077c0001137983 */ /* 0x000ee80000300800 */
[----:B-1----:R-:W4:Y:S04]  /*8bc00*/  LDL.LU R5, [R1+0xdbc] ;  /* 0x000dbc0001057983 */ /* 0x002f280000300800 */
[----:B------:R-:W2:Y:S04]  /*8bc10*/  LDL.LU R2, [R1+0xda8] ;  /* 0x000da80001027983 */ /* 0x000ea80000300800 */
[----:B------:R-:W2:Y:S04]  /*8bc20*/  LDL.LU R3, [R1+0xdac] ;  /* 0x000dac0001037983 */ /* 0x000ea80000300800 */
[----:B------:R-:W2:Y:S04]  /*8bc30*/  LDL.LU R22, [R1+0x3e00] ;  /* 0x003e000001167983 */ /* 0x000ea80000300800 */
[----:B------:R-:W2:Y:S04]  /*8bc40*/  LDL.LU R20, [R1+0x3e0c] ;  /* 0x003e0c0001147983 */ /* 0x000ea80000300800 */
[----:B--2---:R0:W-:Y:S04]  /*8bc50*/  STL [R1+0x46a0], R20 ;  /* 0x0046a01401007387 */ /* 0x0041e80000100800 */
[----:B0-----:R-:W2:Y:S04]  /*8bc60*/  LDL.LU R20, [R1+0x3e04] ;  /* 0x003e040001147983 */ /* 0x001ea80000300800 */
[----:B------:R-:W2:Y:S04]  /*8bc70*/  LDL.LU R23, [R1+0x3e08] ;  /* 0x003e080001177983 */ /* 0x000ea80000300800 */
[----:B------:R-:W3:Y:S04]  /*8bc80*/  LDL.LU R21, [R1+0x3e14] ;  /* 0x003e140001157983 */ /* 0x000ee80000300800 */
        /* <DEDUP_REMOVED lines=9> */
[----:B------:R-:W4:Y:S04]  /*8bd20*/  LDL.LU R4, [R1+0xdb8] ;  /* 0x000db80001047983 */ /* 0x000f280000300800 */
[----:B--2---:R-:W-:Y:S04]  /*8bd30*/  STL.64 [R1+0x46e0], R6 ;  /* 0x0046e00601007387 */ /* 0x004fe80000100a00 */
[----:B----4-:R0:W-:Y:S04]  /*8bd40*/  STL.64 [R1+0x46d8], R4 ;  /* 0x0046d80401007387 */ /* 0x0101e80000100a00 */
[----:B0-----:R-:W2:Y:S04]  /*8bd50*/  LDL.LU R4, [R1+0x7a0] ;  /* 0x0007a00001047983 */ /* 0x001ea80000300800 */
[----:B------:R-:W2:Y:S04]  /*8bd60*/  LDL.LU R5, [R1+0x7a4] ;  /* 0x0007a40001057983 */ /* 0x000ea80000300800 */
[----:B------:R-:W2:Y:S04]  /*8bd70*/  LDL.LU R6, [R1+0x7a8] ;  /* 0x0007a80001067983 */ /* 0x000ea80000300800 */
[----:B------:R-:W2:Y:S04]  /*8bd80*/  LDL.LU R7, [R1+0x7ac] ;  /* 0x0007ac0001077983 */ /* 0x000ea80000300800 */
[----:B------:R-:W4:Y:S04]  /*8bd90*/  LDL.LU R8, [R1+0xdc8] ;  /* 0x000dc80001087983 */ /* 0x000f280000300800 */
[----:B---3--:R-:W-:Y:S04]  /*8bda0*/  STL.64 [R1+0x46c0], R22 ;  /* 0x0046c01601007387 */ /* 0x008fe80000100a00 */
[----:B------:R0:W-:Y:S04]  /*8bdb0*/  STL.64 [R1+0x46b8], R20 ;  /* 0x0046b81401007387 */ /* 0x0001e80000100a00 */
[----:B0-----:R-:W3:Y:S04]  /*8bdc0*/  LDL.LU R20, [R1+0x780] ;  /* 0x0007800001147983 */ /* 0x001ee80000300800 */
[----:B------:R-:W3:Y:S04]  /*8bdd0*/  LDL.LU R21, [R1+0x784] ;  /* 0x0007840001157983 */ /* 0x000ee80000300800 */
[----:B------:R-:W2:Y:S04]  /*8bde0*/  LDL.LU R22, [R1+0x788] ;  /* 0x0007880001167983 */ /* 0x000ea80000300800 */
[----:B------:R-:W2:Y:S01]  /*8bdf0*/  LDL.LU R23, [R1+0x78c] ;  /* 0x00078c0001177983 */ /* 0x000ea20000300800 */
[----:B------:R-:W-:-:S03]  /*8be00*/  F2FP.F16.E5M2.UNPACK_B R11, R0.H1 ;  /* 0x00000000ff0b723e */ /* 0x000fc600030004ff */
[----:B--2---:R-:W-:Y:S04]  /*8be10*/  STL.64 [R1+0x46d0], R22 ;  /* 0x0046d01601007387 */ /* 0x004fe80000100a00 */
[----:B---3--:R0:W-:Y:S04]  /*8be20*/  STL.64 [R1+0x46c8], R20 ;  /* 0x0046c81401007387 */ /* 0x0081e80000100a00 */
[----:B0-----:R-:W2:Y:S04]  /*8be30*/  LDL.LU R20, [R1+0x790] ;  /* 0x0007900001147983 */ /* 0x001ea80000300800 */
[----:B------:R-:W2:Y:S04]  /*8be40*/  LDL.LU R21, [R1+0x794] ;  /* 0x0007940001157983 */ /* 0x000ea80000300800 */
[----:B------:R-:W2:Y:S04]  /*8be50*/  LDL.LU R22, [R1+0x798] ;  /* 0x0007980001167983 */ /* 0x000ea80000300800 */
[----:B------:R-:W2:Y:S04]  /*8be60*/  LDL.LU R23, [R1+0x79c] ;  /* 0x00079c0001177983 */ /* 0x000ea80000300800 */
[----:B------:R-:W3:Y:S04]  /*8be70*/  LDL.LU R28, [R1+0x3e10] ;  /* 0x003e1000011c7983 */ /* 0x000ee80000300800 */
[----:B------:R-:W3:Y:S04]  /*8be80*/  LDL.LU R29, [R1+0x3e1c] ;  /* 0x003e1c00011d7983 */ /* 0x000ee80000300800 */
[----:B------:R-:W3:Y:S04]  /*8be90*/  LDL.LU R0, [R1+0x3e18] ;  /* 0x003e180001007983 */ /* 0x000ee80000300800 */
[----:B------:R-:W-:Y:S04]  /*8bea0*/  STL.64 [R1+0x4690], R18 ;  /* 0x0046901201007387 */ /* 0x000fe80000100a00 */
        /* <DEDUP_REMOVED lines=9> */
[----:B----4-:R-:W-:-:S02]  /*8bf40*/  F2FP.F16.E5M2.UNPACK_B R8, R8.H1 ;  /* 0x00000008ff08723e */ /* 0x010fc400030004ff */
[----:B------:R-:W-:Y:S01]  /*8bf50*/  F2FP.F16.E5M2.UNPACK_B R9, R9.H1 ;  /* 0x00000009ff09723e */ /* 0x000fe200030004ff */
        /* <DEDUP_REMOVED lines=34> */
[----:B--2---:R-:W-:Y:S02]  /*8c180*/  IMAD R22, R22, 0x100, R20 ;  /* 0x0000010016167824 */ /* 0x004fe400078e0214 */
[----:B------:R-:W2:Y:S01]  /*8c190*/  LDL.LU R20, [R1+0x46a0] ;  /* 0x0046a00001147983 */ /* 0x000ea20000300800 */
[----:B------:R-:W-:-:S03]  /*8c1a0*/  IMAD R28, R28, 0x100, R21 ;  /* 0x000001001c1c7824 */ /* 0x000fc600078e0215 */
        /* <DEDUP_REMOVED lines=357> */
[----:B------:R-:W2:Y:S04]  /*8d800*/  LDL.LU R25, [R1+0x3eac] ;  /* 0x003eac0001197983 */ /* 0x000ea80000300800 */
[----:B------:R-:W4:Y:S04]  /*8d810*/  LDL.LU R26, [R1+0x3ea8] ;  /* 0x003ea800011a7983 */ /* 0x000f280000300800 */
[----:B------:R-:W4:Y:S01]  /*8d820*/  LDL.LU R27, [R1+0x3eb4] ;  /* 0x003eb400011b7983 */ /* 0x000f220000300800 */
[----:B---3--:R-:W-:Y:S03]  /*8d830*/  HMMA.16816.F32 R4, R12, R10, R4 ;  /* 0x0000000a0c04723c */ /* 0x008fe60000001804 */
[----:B----4-:R-:W-:-:S15]  /*8d840*/  STL.64 [R1+0x44a0], R26 ;  /* 0x0044a01a01007387 */ /* 0x010fde0000100a00 */
[----:B------:R-:W-:Y:S01]  /*8d850*/  NOP ;  /* 0x0000000000007918 */ /* 0x000fe20000000000 */
[----:B------:R-:W-:Y:S04]  /*8d860*/  STL.64 [R1+0xaa0], R4 ;  /* 0x000aa00401007387 */ /* 0x000fe80000100a00 */
[----:B------:R-:W-:Y:S04]  /*8d870*/  STL.64 [R1+0xaa8], R6 ;  /* 0x000aa80601007387 */ /* 0x000fe80000100a00 */
        /* <DEDUP_REMOVED lines=132> */
[----:B0-----:R-:W2:Y:S04]  /*8e0c0*/  LDL.LU R8, [R1+0x520] ;  /* 0x0005200001087983 */ /* 0x001ea80000300800 */
[----:B------:R-:W2:Y:S04]  /*8e0d0*/  LDL.LU R9, [R1+0x524] ;  /* 0x0005240001097983 */ /* 0x000ea80000300800 */
[----:B------:R-:W2:Y:S04]  /*8e0e0*/  LDL.LU R10, [R1+0x528] ;  /* 0x00052800010a7983 */ /* 0x000ea80000300800 */
[----:B------:R-:W2:Y:S02]  /*8e0f0*/  LDL.LU R11, [R1+0x52c] ;  /* 0x00052c00010b7983 */ /* 0x000ea40000300800 */
[----:B--2---:R-:W-:Y:S01]  /*8e100*/  HMMA.16816.F32 R8, R12, R6, R8 ;  /* 0x000000060c08723c */ /* 0x004fe20000001808 */
[----:B---3--:R-:W-:-:S15]  /*8e110*/  IMAD R22, R24, 0x100, R3 ;  /* 0x0000010018167824 */ /* 0x008fde00078e0203 */
[----:B------:R-:W-:-:S03]  /*8e120*/  NOP ;  /* 0x0000000000007918 */ /* 0x000fc60000000000 */
[----:B------:R-:W-:Y:S04]  /*8e130*/  STL.64 [R1+0x990], R8 ;  /* 0x0009900801007387 */ /* 0x000fe80000100a00 */
[----:B------:R4:W-:Y:S02]  /*8e140*/  STL.64 [R1+0x998], R10 ;  /* 0x0009980a01007387 */ /* 0x0009e40000100a00 */
[----:B----4-:R-:W-:Y:S01]  /*8e150*/  HMMA.16816.F32 R8, R12, R4, R16 ;  /* 0x000000040c08723c */ /* 0x010fe20000001810 */
[----:B------:R-:W-:Y:S01]  /*8e160*/  IMAD R23, R26, 0x100, R25 ;  /* 0x000001001a177824 */ /* 0x000fe200078e0219 */
        /* <DEDUP_REMOVED lines=41> */
[----:B0-----:R-:W2:Y:S04]  /*8e400*/  LDL.LU R0, [R1+0x3ecc] ;  /* 0x003ecc0001007983 */ /* 0x001ea80000300800 */
        /* <DEDUP_REMOVED lines=12> */
[----:B----4-:R-:W-:-:S03]  /*8e4d0*/  IMAD R29, R29, 0x100, R3 ;  /* 0x000001001d1d7824 */ /* 0x010fc600078e0203 */
[----:B--2---:R-:W-:Y:S04]  /*8e4e0*/  STL.64 [R1+0x4428], R26 ;  /* 0x0044281a01007387 */ /* 0x004fe80000100a00 */
[----:B------:R0:W-:Y:S04]  /*8e4f0*/  STL.64 [R1+0x4420], R24 ;  /* 0x0044201801007387 */ /* 0x0001e80000100a00 */
[----:B0-----:R-:W2:Y:S04]  /*8e500*/  LDL.LU R24, [R1+0x4a0] ;  /* 0x0004a00001187983 */ /* 0x001ea80000300800 */
[----:B------:R-:W2:Y:S04]  /*8e510*/  LDL.LU R25, [R1+0x4a4] ;  /* 0x0004a40001197983 */ /* 0x000ea80000300800 */
[----:B------:R-:W2:Y:S04]  /*8e520*/  LDL.LU R26, [R1+0x4a8] ;  /* 0x0004a800011a7983 */ /* 0x000ea80000300800 */
[----:B------:R-:W2:Y:S04]  /*8e530*/  LDL.LU R27, [R1+0x4ac] ;  /* 0x0004ac00011b7983 */ /* 0x000ea80000300800 */
[----:B------:R-:W3:Y:S02]  /*8e540*/  LDL.LU R3, [R1+0x4490] ;  /* 0x0044900001037983 */ /* 0x000ee40000300800 */
[----:B---3--:R-:W-:Y:S02]  /*8e550*/  HMMA.16816.F32 R12, R12, R2, R20 ;  /* 0x000000020c0c723c */ /* 0x008fe40000001814 */
[----:B------:R-:W3:Y:S04]  /*8e560*/  LDL.LU.64 R22, [R1+0x4488] ;  /* 0x0044880001167983 */ /* 0x000ee80000300a00 */
[----:B------:R-:W4:-:S13]  /*8e570*/  LDL.LU.64 R20, [R1+0x4480] ;  /* 0x0044800001147983 */ /* 0x000f1a0000300a00 */
[----:B------:R-:W-:Y:S04]  /*8e580*/  STL.64 [R1+0x500], R12 ;  /* 0x0005000c01007387 */ /* 0x000fe80000100a00 */
[----:B------:R0:W-:Y:S02]  /*8e590*/  STL.64 [R1+0x508], R14 ;  /* 0x0005080e01007387 */ /* 0x0001e40000100a00 */
[----:B0-----:R-:W-:Y:S02]  /*8e5a0*/  F2FP.F16.E5M2.UNPACK_B R14, R28 ;  /* 0x0000001cff0e723e */ /* 0x001fe400020004ff */
[----:B------:R-:W-:Y:S02]  /*8e5b0*/  F2FP.F16.E5M2.UNPACK_B R15, R29 ;  /* 0x0000001dff0f723e */ /* 0x000fe400020004ff */
[----:B---3--:R-:W-:-:S02]  /*8e5c0*/  F2FP.F16.E5M2.UNPACK_B R12, R22 ;  /* 0x00000016ff0c723e */ /* 0x008fc400020004ff */
[----:B------:R-:W-:Y:S01]  /*8e5d0*/  F2FP.F16.E5M2.UNPACK_B R13, R23 ;  /* 0x00000017ff0d723e */ /* 0x000fe200020004ff */
[----:B------:R-:W3:Y:S04]  /*8e5e0*/  LDL.LU R22, [R1+0x3ec0] ;  /* 0x003ec00001167983 */ /* 0x000ee80000300800 */
        /* <DEDUP_REMOVED lines=69> */
[----:B------:R-:W-:Y:S01]  /*8ea40*/  STL [R1+0x43a8], R21 ;  /* 0x0043a81501007387 */ /* 0x000fe20000100800 */
[----:B---3--:R-:W-:-:S05]  /*8ea50*/  IMAD R29, R0, 0x100, R29 ;  /* 0x00000100001d7824 */ /* 0x008fca00078e021d */
[----:B------:R-:W-:-:S07]  /*8ea60*/  F2FP.F16.E5M2.UNPACK_B R15, R29 ;  /* 0x0000001dff0f723e */ /* 0x000fce00020004ff */
[C---:B------:R-:W-:Y:S08]  /*8ea70*/  HMMA.16816.F32 R8, R12.reuse, R20, R8 ;  /* 0x000000140c08723c */ /* 0x040ff00000001808 */
[C---:B--2---:R-:W-:Y:S11]  /*8ea80*/  HMMA.16816.F32 R4, R12.reuse, R18, R24 ;  /* 0x000000120c04723c */ /* 0x044ff60000001818 */
[----:B------:R-:W-:Y:S04]  /*8ea90*/  STL.64 [R1+0x900], R8 ;  /* 0x0009000801007387 */ /* 0x000fe80000100a00 */
[----:B------:R-:W-:Y:S04]  /*8eaa0*/  STL.64 [R1+0x908], R10 ;  /* 0x0009080a01007387 */ /* 0x000fe80000100a00 */
[----:B------:R-:W2:Y:S04]  /*8eab0*/  LDL.LU R24, [R1+0x3a0] ;  /* 0x0003a00001187983 */ /* 0x000ea80000300800 */
        /* <DEDUP_REMOVED lines=105> */
[----:B----4-:R-:W-:Y:S01]  /*8f150*/  IMAD R23, R23, 0x100, R21 ;  /* 0x0000010017177824 */ /* 0x010fe200078e0215 */
[----:B------:R-:W3:Y:S04]  /*8f160*/  LDL.LU R0, [R1+0x3f08] ;  /* 0x003f080001007983 */ /* 0x000ee80000300800 */
[----:B------:R-:W4:Y:S04]  /*8f170*/  LDL.LU R21, [R1+0x43a8] ;  /* 0x0043a80001157983 */ /* 0x000f280000300800 */
[----:B------:R-:W2:Y:S04]  /*8f180*/  LDL.LU R2, [R1+0x43a4] ;  /* 0x0043a40001027983 */ /* 0x000ea80000300800 */
[----:B------:R-:W2:Y:S02]  /*8f190*/  LDL.LU R3, [R1+0x43a0] ;  /* 0x0043a00001037983 */ /* 0x000ea40000300800 */
[----:B--2---:R-:W-:Y:S02]  /*8f1a0*/  HMMA.16816.F32 R12, R12, R2, R24 ;  /* 0x000000020c0c723c */ /* 0x004fe40000001818 */
[----:B------:R-:W4:Y:S04]  /*8f1b0*/  LDL.LU.64 R26, [R1+0x4398] ;  /* 0x00439800011a7983 */ /* 0x000f280000300a00 */
[----:B------:R-:W4:Y:S04]  /*8f1c0*/  LDL.LU.64 R24, [R1+0x4390] ;  /* 0x0043900001187983 */ /* 0x000f280000300a00 */
[----:B------:R0:W-:Y:S04]  /*8f1d0*/  STL [R1+0x433c], R2 ;  /* 0x00433c0201007387 */ /* 0x0001e80000100800 */
[----:B0-----:R-:W3:Y:S05]  /*8f1e0*/  LDL.LU R2, [R1+0x3f0c] ;  /* 0x003f0c0001027983 */ /* 0x001eea0000300800 */
[----:B------:R0:W-:Y:S04]  /*8f1f0*/  STL.64 [R1+0x440], R12 ;  /* 0x0004400c01007387 */ /* 0x0001e80000100a00 */
[----:B------:R1:W-:Y:S01]  /*8f200*/  STL.64 [R1+0x448], R14 ;  /* 0x0004480e01007387 */ /* 0x0003e20000100a00 */
[----:B0-----:R-:W-:-:S02]  /*8f210*/  F2FP.F16.E5M2.UNPACK_B R12, R22 ;  /* 0x00000016ff0c723e */ /* 0x001fc400020004ff */
[----:B------:R-:W-:Y:S02]  /*8f220*/  F2FP.F16.E5M2.UNPACK_B R13, R23 ;  /* 0x00000017ff0d723e */ /* 0x000fe400020004ff */
[----:B-1----:R-:W-:Y:S02]  /*8f230*/  F2FP.F16.E5M2.UNPACK_B R14, R28 ;  /* 0x0000001cff0e723e */ /* 0x002fe400020004ff */
[----:B------:R-:W-:Y:S01]  /*8f240*/  F2FP.F16.E5M2.UNPACK_B R15, R29 ;  /* 0x0000001dff0f723e */ /* 0x000fe200020004ff */
[----:B------:R0:W-:Y:S04]  /*8f250*/  STL [R1+0x4338], R3 ;  /* 0x0043380301007387 */ /* 0x0001e80000100800 */
[----:B0-----:R-:W2:Y:S04]  /*8f260*/  LDL.LU R3, [R1+0x3f00] ;  /* 0x003f000001037983 */ /* 0x001ea80000300800 */
[----:B------:R-:W2:Y:S01]  /*8f270*/  LDL.LU R22, [R1+0x3f04] ;  /* 0x003f040001167983 */ /* 0x000ea20000300800 */
[----:B----4-:R-:W-:-:S15]  /*8f280*/  HMMA.16816.F32 R24, R12, R20, R24 ;  /* 0x000000140c18723c */ /* 0x010fde0000001818 */
        /* <DEDUP_REMOVED lines=16> */
[----:B------:R-:W4:Y:S04]  /*8f390*/  LDL.LU.64 R24, [R1+0x4360] ;  /* 0x0043600001187983 */ /* 0x000f280000300a00 */
        /* <DEDUP_REMOVED lines=17> */
[----:B------:R-:W4:Y:S01]  /*8f4b0*/  LDL.LU.64 R24, [R1+0x4340] ;  /* 0x0043400001187983 */ /* 0x000f220000300a00 */
[C---:B--2---:R-:W-:Y:S03]  /*8f4c0*/  HMMA.16816.F32 R16, R12.reuse, R6, R16 ;  /* 0x000000060c10723c */ /* 0x044fe60000001810 */
[----:B------:R-:W-:Y:S04]  /*8f4d0*/  STL.64 [R1+0x4300], R10 ;  /* 0x0043000a01007387 */ /* 0x000fe80000100a00 */
[----:B------:R4:W-:Y:S04]  /*8f4e0*/  STL.64 [R1+0x42f8], R8 ;  /* 0x0042f80801007387 */ /* 0x0009e80000100a00 */
[----:B------:R-:W-:Y:S08]  /*8f4f0*/  STL.64 [R1+0x42e0], R6 ;  /* 0x0042e00601007387 */ /* 0x000ff00000100a00 */
[----:B------:R-:W-:Y:S04]  /*8f500*/  STL.64 [R1+0x490], R16 ;  /* 0x0004901001007387 */ /* 0x000fe80000100a00 */
[----:B------:R-:W-:Y:S04]  /*8f510*/  STL.64 [R1+0x498], R18 ;  /* 0x0004981201007387 */ /* 0x000fe80000100a00 */
[----:B------:R-:W-:Y:S01]  /*8f520*/  STL.64 [R1+0x42d8], R4 ;  /* 0x0042d80401007387 */ /* 0x000fe20000100a00 */
[----:B----4-:R-:W-:-:S15]  /*8f530*/  HMMA.16816.F32 R8, R12, R4, R24 ;  /* 0x000000040c08723c */ /* 0x010fde0000001818 */
[----:B------:R-:W-:-:S04]  /*8f540*/  NOP ;  /* 0x0000000000007918 */ /* 0x000fc80000000000 */
[----:B------:R-:W-:Y:S04]  /*8f550*/  STL.64 [R1+0x4b0], R8 ;  /* 0x0004b00801007387 */ /* 0x000fe80000100a00 */
[----:B------:R-:W-:Y:S04]  /*8f560*/  STL.64 [R1+0x4b8], R10 ;  /* 0x0004b80a01007387 */ /* 0x000fe80000100a00 */
[----:B------:R-:W2:Y:S04]  /*8f570*/  LDL.LU R24, [R1+0x300] ;  /* 0x0003000001187983 */ /* 0x000ea80000300800 */
[----:B------:R-:W2:Y:S04]  /*8f580*/  LDL.LU R25, [R1+0x304] ;  /* 0x0003040001197983 */ /* 0x000ea80000300800 */
[----:B------:R-:W4:Y:S04]  /*8f590*/  LDL.LU R26, [R1+0x308] ;  /* 0x00030800011a7983 */ /* 0x000f280000300800 */
[----:B------:R-:W4:Y:S01]  /*8f5a0*/  LDL.LU R27, [R1+0x30c] ;  /* 0x00030c00011b7983 */ /* 0x000f220000300800 */
[----:B------:R-:W-:-:S02]  /*8f5b0*/  IMAD R22, R3, 0x100, R22 ;  /* 0x0000010003167824 */ /* 0x000fc400078e0216 */
[----:B---3--:R-:W-:Y:S01]  /*8f5c0*/  IMAD R23, R0, 0x100, R2 ;  /* 0x0000010000177824 */ /* 0x008fe200078e0202 */
[----:B----4-:R-:W-:Y:S04]  /*8f5d0*/  STL.64 [R1+0x4290], R26 ;  /* 0x0042901a01007387 */ /* 0x010fe80000100a00 */
[----:B--2---:R0:W-:Y:S04]  /*8f5e0*/  STL.64 [R1+0x4288], R24 ;  /* 0x0042881801007387 */ /* 0x0041e80000100a00 */
[----:B------:R-:W-:Y:S04]  /*8f5f0*/  STL.64 [R1+0x4330], R22 ;  /* 0x0043301601007387 */ /* 0x000fe80000100a00 */
[----:B------:R-:W-:Y:S04]  /*8f600*/  STL.64 [R1+0x4328], R20 ;  /* 0x0043281401007387 */ /* 0x000fe80000100a00 */
[----:B------:R-:W2:Y:S04]  /*8f610*/  LDL.LU R0, [R1+0x3f38] ;  /* 0x003f380001007983 */ /* 0x000ea80000300800 */
[----:B--2---:R-:W-:Y:S04]  /*8f620*/  STL [R1+0x42a8], R0 ;  /* 0x0042a80001007387 */ /* 0x004fe80000100800 */
        /* <DEDUP_REMOVED lines=61> */
[----:B------:R-:W4:Y:S04]  /*8fa00*/  LDL.LU R2, [R1+0x433c] ;  /* 0x00433c0001027983 */ /* 0x000f280000300800 */
[----:B------:R-:W4:Y:S02]  /*8fa10*/  LDL.LU R3, [R1+0x4338] ;  /* 0x0043380001037983 */ /* 0x000f240000300800 */
[----:B----4-:R-:W-:Y:S02]  /*8fa20*/  HMMA.16816.F32 R12, R12, R2, R20 ;  /* 0x000000020c0c723c */ /* 0x010fe40000001814 */
        /* <DEDUP_REMOVED lines=62> */
[----:B--2---:R-:W-:Y:S01]  /*8fe10*/  HMMA.16816.F32 R12, R12, R2, R24 ;  /* 0x000000020c0c723c */ /* 0x004fe20000001818 */
[----:B----4-:R-:W-:Y:S02]  /*8fe20*/  IMAD R28, R28, 0x100, R0 ;  /* 0x000001001c1c7824 */ /* 0x010fe400078e0200 */
[----:B------:R-:W2:Y:S04]  /*8fe30*/  LDL.LU R0, [R1+0x42a8] ;  /* 0x0042a80001007983 */ /* 0x000ea80000300800 */
[----:B------:R-:W4:Y:S04]  /*8fe40*/  LDL.LU.64 R26, [R1+0x42a0] ;  /* 0x0042a000011a7983 */ /* 0x000f280000300a00 */
[----:B------:R-:W4:Y:S04]  /*8fe50*/  LDL.LU.64 R24, [R1+0x4298] ;  /* 0x0042980001187983 */ /* 0x000f280000300a00 */
[----:B------:R-:W-:Y:S04]  /*8fe60*/  STL [R1+0x4240], R3 ;  /* 0x0042400301007387 */ /* 0x000fe80000100800 */
[----:B------:R0:W-:Y:S04]  /*8fe70*/  STL.64 [R1+0x520], R12 ;  /* 0x0005200c01007387 */ /* 0x0001e80000100a00 */
[----:B------:R1:W-:Y:S01]  /*8fe80*/  STL.64 [R1+0x528], R14 ;  /* 0x0005280e01007387 */ /* 0x0003e20000100a00 */
[----:B0-----:R-:W-:-:S02]  /*8fe90*/  F2FP.F16.E5M2.UNPACK_B R12, R22 ;  /* 0x00000016ff0c723e */ /* 0x001fc400020004ff */
[----:B------:R-:W-:Y:S02]  /*8fea0*/  F2FP.F16.E5M2.UNPACK_B R13, R23 ;  /* 0x00000017ff0d723e */ /* 0x000fe400020004ff */
[----:B-1----:R-:W-:Y:S01]  /*8feb0*/  F2FP.F16.E5M2.UNPACK_B R14, R28 ;  /* 0x0000001cff0e723e */ /* 0x002fe200020004ff */
[----:B--2---:R-:W-:-:S05]  /*8fec0*/  IMAD R29, R0, 0x100, R29 ;  /* 0x00000100001d7824 */ /* 0x004fca00078e021d */
[----:B------:R-:W-:-:S07]  /*8fed0*/  F2FP.F16.E5M2.UNPACK_B R15, R29 ;  /* 0x0000001dff0f723e */ /* 0x000fce00020004ff */
[C---:B----4-:R-:W-:Y:S08]  /*8fee0*/  HMMA.16816.F32 R24, R12.reuse, R20, R24 ;  /* 0x000000140c18723c */ /* 0x050ff00000001818 */
[C---:B---3--:R-:W-:Y:S11]  /*8fef0*/  HMMA.16816.F32 R4, R12.reuse, R18, R4 ;  /* 0x000000120c04723c */ /* 0x048ff60000001804 */
[----:B------:R-:W-:Y:S04]  /*8ff00*/  STL.64 [R1+0x540], R24 ;  /* 0x0005401801007387 */ /* 0x000fe80000100a00 */
[----:B------:R0:W-:Y:S04]  /*8ff10*/  STL.64 [R1+0x548], R26 ;  /* 0x0005481a01007387 */ /* 0x0001e80000100a00 */
[----:B0-----:R-:W2:Y:S04]  /*8ff20*/  LDL.LU.64 R26, [R1+0x4290] ;  /* 0x00429000011a7983 */ /* 0x001ea80000300a00 */
[----:B------:R-:W2:Y:S04]  /*8ff30*/  LDL.LU.64 R24, [R1+0x4288] ;  /* 0x0042880001187983 */ /* 0x000ea80000300a00 */
[----:B------:R-:W-:Y:S04]  /*8ff40*/  STL.64 [R1+0x550], R4 ;  /* 0x0005500401007387 */ /* 0x000fe80000100a00 */
[----:B------:R2:W-:Y:S04]  /*8ff50*/  STL.64 [R1+0x558], R6 ;  /* 0x0005580601007387 */ /* 0x0005e80000100a00 */
[----:B------:R-:W3:Y:S04]  /*8ff60*/  LDL.LU R22, [R1+0x3f40] ;  /* 0x003f400001167983 */ /* 0x000ee80000300800 */
[----:B------:R-:W3:Y:S01]  /*8ff70*/  LDL.LU R23, [R1+0x3f48] ;  /* 0x003f480001177983 */ /* 0x000ee20000300800 */
[----:B--2---:R-:W-:-:S15]  /*8ff80*/  HMMA.16816.F32 R4, R12, R16, R24 ;  /* 0x000000100c04723c */ /* 0x004fde0000001818 */
[----:B------:R-:W-:-:S04]  /*8ff90*/  NOP ;  /* 0x0000000000007918 */ /* 0x000fc80000000000 */
[----:B------:R-:W-:Y:S04]  /*8ffa0*/  STL.64 [R1+0x570], R4 ;  /* 0x0005700401007387 */ /* 0x000fe80000100a00 */
[----:B------:R-:W-:Y:S04]  /*8ffb0*/  STL.64 [R1+0x578], R6 ;  /* 0x0005780601007387 */ /* 0x000fe80000100a00 */
[----:B---3--:R-:W-:Y:S04]  /*8ffc0*/  STL.64 [R1+0x4250], R22 ;  /* 0x0042501601007387 */ /* 0x008fe80000100a00 */
[----:B------:R0:W-:Y:S04]  /*8ffd0*/  STL.64 [R1+0x4248], R20 ;  /* 0x0042481401007387 */ /* 0x0001e80000100a00 */
        /* <DEDUP_REMOVED lines=22> */
[----:B------:R-:W4:Y:S04]  /*90140*/  LDL.LU R24, [R1+0x290] ;  /* 0x0002900001187983 */ /* 0x000f280000300800 */
[----:B------:R-:W4:Y:S04]  /*90150*/  LDL.LU R25, [R1+0x294] ;  /* 0x0002940001197983 */ /* 0x000f280000300800 */
[----:B------:R-:W3:Y:S04]  /*90160*/  LDL.LU R26, [R1+0x298] ;  /* 0x00029800011a7983 */ /* 0x000ee80000300800 */
[----:B------:R-:W3:Y:S04]  /*90170*/  LDL.LU R27, [R1+0x29c] ;  /* 0x00029c00011b7983 */ /* 0x000ee80000300800 */
[----:B0-----:R-:W3:Y:S04]  /*90180*/  LDL.LU R16, [R1+0x2b0] ;  /* 0x0002b00001107983 */ /* 0x001ee80000300800 */
[----:B------:R-:W3:Y:S04]  /*90190*/  LDL.LU R17, [R1+0x2b4] ;  /* 0x0002b40001117983 */ /* 0x000ee80000300800 */
[----:B------:R-:W3:Y:S04]  /*901a0*/  LDL.LU R18, [R1+0x2b8] ;  /* 0x0002b80001127983 */ /* 0x000ee80000300800 */
[----:B------:R-:W3:Y:S04]  /*901b0*/  LDL.LU R19, [R1+0x2bc] ;  /* 0x0002bc0001137983 */ /* 0x000ee80000300800 */
[----:B------:R-:W4:Y:S04]  /*901c0*/  LDL.LU R3, [R1+0x3f54] ;  /* 0x003f540001037983 */ /* 0x000f280000300800 */
[----:B------:R-:W4:Y:S04]  /*901d0*/  LDL.LU R28, [R1+0x3f50] ;  /* 0x003f5000011c7983 */ /* 0x000f280000300800 */
[----:B------:R-:W4:Y:S04]  /*901e0*/  LDL.LU R29, [R1+0x3f5c] ;  /* 0x003f5c00011d7983 */ /* 0x000f280000300800 */
[----:B------:R-:W4:Y:S01]  /*901f0*/  LDL.LU R0, [R1+0x3f58] ;  /* 0x003f580001007983 */ /* 0x000f220000300800 */
[C---:B--2---:R-:W-:Y:S03]  /*90200*/  HMMA.16816.F32 R4, R12.reuse, R10, R4 ;  /* 0x0000000a0c04723c */ /* 0x044fe60000001804 */
        /* <DEDUP_REMOVED lines=34> */
[----:B------:R0:W-:Y:S04]  /*90430*/  STL.64 [R1+0x41f8], R6 ;  /* 0x0041f80601007387 */ /* 0x0001e80000100a00 */
[----:B0-----:R-:W2:Y:S04]  /*90440*/  LDL.LU R6, [R1+0x3f44] ;  /* 0x003f440001067983 */ /* 0x001ea80000300800 */
[----:B------:R-:W3:Y:S04]  /*90450*/  LDL.LU R7, [R1+0x3f4c] ;  /* 0x003f4c0001077983 */ /* 0x000ee80000300800 */
[----:B------:R0:W-:Y:S04]  /*90460*/  STL.64 [R1+0x41f0], R4 ;  /* 0x0041f00401007387 */ /* 0x0001e80000100a00 */
[----:B0-----:R-:W4:Y:S04]  /*90470*/  LDL.LU R4, [R1+0x270] ;  /* 0x0002700001047983 */ /* 0x001f280000300800 */
[----:B------:R-:W4:Y:S01]  /*90480*/  LDL.LU R5, [R1+0x274] ;  /* 0x0002740001057983 */ /* 0x000f220000300800 */
[----:B--2---:R-:W-:-:S02]  /*90490*/  IMAD R22, R22, 0x100, R6 ;  /* 0x0000010016167824 */ /* 0x004fc400078e0206 */
[----:B---3--:R-:W-:Y:S01]  /*904a0*/  IMAD R23, R23, 0x100, R7 ;  /* 0x0000010017177824 */ /* 0x008fe200078e0207 */
[----:B------:R-:W2:Y:S04]  /*904b0*/  LDL.LU R6, [R1+0x278] ;  /* 0x0002780001067983 */ /* 0x000ea80000300800 */
[----:B------:R-:W2:Y:S01]  /*904c0*/  LDL.LU R7, [R1+0x27c] ;  /* 0x00027c0001077983 */ /* 0x000ea20000300800 */
[----:B------:R-:W-:-:S03]  /*904d0*/  IMAD R28, R28, 0x100, R3 ;  /* 0x000001001c1c7824 */ /* 0x000fc600078e0203 */
[----:B--2---:R-:W-:Y:S04]  /*904e0*/  STL.64 [R1+0x4208], R6 ;  /* 0x0042080601007387 */ /* 0x004fe80000100a00 */
[----:B----4-:R0:W-:Y:S04]  /*904f0*/  STL.64 [R1+0x4200], R4 ;  /* 0x0042000401007387 */ /* 0x0101e80000100a00 */
[----:B0-----:R-:W2:Y:S04]  /*90500*/  LDL.LU R4, [R1+0x280] ;  /* 0x0002800001047983 */ /* 0x001ea80000300800 */
[----:B------:R-:W2:Y:S04]  /*90510*/  LDL.LU R5, [R1+0x284] ;  /* 0x0002840001057983 */ /* 0x000ea80000300800 */
[----:B------:R-:W2:Y:S04]  /*90520*/  LDL.LU R6, [R1+0x288] ;  /* 0x0002880001067983 */ /* 0x000ea80000300800 */
[----:B------:R-:W2:Y:S04]  /*90530*/  LDL.LU R7, [R1+0x28c] ;  /* 0x00028c0001077983 */ /* 0x000ea80000300800 */
[----:B------:R-:W3:Y:S01]  /*90540*/  LDL.LU R3, [R1+0x4240] ;  /* 0x0042400001037983 */ /* 0x000ee20000300800 */
[----:B------:R-:W-:Y:S01]  /*90550*/  IMAD R29, R0, 0x100, R29 ;  /* 0x00000100001d7824 */ /* 0x000fe200078e021d */
[----:B---3--:R-:W-:Y:S02]  /*90560*/  HMMA.16816.F32 R12, R12, R2, R16 ;  /* 0x000000020c0c723c */ /* 0x008fe40000001810 */
[----:B------:R-:W3:Y:S04]  /*90570*/  LDL.LU.64 R18, [R1+0x4238] ;  /* 0x0042380001127983 */ /* 0x000ee80000300a00 */
[----:B------:R-:W3:Y:S04]  /*90580*/  LDL.LU.64 R16, [R1+0x4230] ;  /* 0x0042300001107983 */ /* 0x000ee80000300a00 */
        /* <DEDUP_REMOVED lines=13> */
[----:B------:R-:W4:Y:S04]  /*90660*/  LDL.LU.64 R16, [R1+0x4220] ;  /* 0x0042200001107983 */ /* 0x000f280000300a00 */
[----:B------:R-:W-:Y:S01]  /*90670*/  STL [R1+0x41ec], R21 ;  /* 0x0041ec1501007387 */ /* 0x000fe20000100800 */
[----:B---3--:R-:W-:-:S15]  /*90680*/  HMMA.16816.F32 R24, R12, R18, R24 ;  /* 0x000000120c18723c */ /* 0x008fde0000001818 */
[----:B------:R-:W-:-:S04]  /*90690*/  NOP ;  /* 0x0000000000007918 */ /* 0x000fc80000000000 */
[----:B------:R-:W-:Y:S04]  /*906a0*/  STL.64 [R1+0x5f0], R24 ;  /* 0x0005f01801007387 */ /* 0x000fe80000100a00 */
[----:B------:R0:W-:Y:S04]  /*906b0*/  STL.64 [R1+0x5f8], R26 ;  /* 0x0005f81a01007387 */ /* 0x0001e80000100a00 */
[----:B0-----:R-:W3:Y:S04]  /*906c0*/  LDL.LU.64 R26, [R1+0x4218] ;  /* 0x00421800011a7983 */ /* 0x001ee80000300a00 */
[----:B------:R-:W3:Y:S04]  /*906d0*/  LDL.LU.64 R24, [R1+0x4210] ;  /* 0x0042100001187983 */ /* 0x000ee80000300a00 */
[----:B------:R-:W-:Y:S04]  /*906e0*/  STL.64 [R1+0x41c8], R18 ;  /* 0x0041c81201007387 */ /* 0x000fe80000100a00 */
[----:B----4-:R0:W-:Y:S01]  /*906f0*/  STL.64 [R1+0x41c0], R16 ;  /* 0x0041c01001007387 */ /* 0x0101e20000100a00 */
[----:B---3--:R-:W-:-:S15]  /*90700*/  HMMA.16816.F32 R24, R12, R16, R24 ;  /* 0x000000100c18723c */ /* 0x008fde0000001818 */
[----:B------:R-:W-:-:S04]  /*90710*/  NOP ;  /* 0x0000000000007918 */ /* 0x000fc80000000000 */
[----:B------:R1:W-:Y:S04]  /*90720*/  STL.64 [R1+0x860], R24 ;  /* 0x0008601801007387 */ /* 0x0003e80000100a00 */
[----:B------:R3:W-:Y:S04]  /*90730*/  STL.64 [R1+0x868], R26 ;  /* 0x0008681a01007387 */ /* 0x0007e80000100a00 */
[----:B0-----:R-:W4:Y:S04]  /*90740*/  LDL.LU R16, [R1+0x250] ;  /* 0x0002500001107983 */ /* 0x001f280000300800 */
[----:B------:R-:W4:Y:S04]  /*90750*/  LDL.LU R17, [R1+0x254] ;  /* 0x0002540001117983 */ /* 0x000f280000300800 */
[----:B------:R-:W4:Y:S04]  /*90760*/  LDL.LU R18, [R1+0x258] ;  /* 0x0002580001127983 */ /* 0x000f280000300800 */
[----:B------:R-:W4:Y:S04]  /*90770*/  LDL.LU R19, [R1+0x25c] ;  /* 0x00025c0001137983 */ /* 0x000f280000300800 */
[----:B-1----:R-:W4:Y:S04]  /*90780*/  LDL.LU R24, [R1+0x90] ;  /* 0x0000900001187983 */ /* 0x002f280000300800 */
[----:B------:R-:W4:Y:S04]  /*90790*/  LDL.LU R25, [R1+0x94] ;  /* 0x0000940001197983 */ /* 0x000f280000300800 */
[----:B---3--:R-:W3:Y:S04]  /*907a0*/  LDL.LU R26, [R1+0x98] ;  /* 0x00009800011a7983 */ /* 0x008ee80000300800 */
[----:B------:R-:W3:Y:S01]  /*907b0*/  LDL.LU R27, [R1+0x9c] ;  /* 0x00009c00011b7983 */ /* 0x000ee20000300800 */
[C---:B--2---:R-:W-:Y:S03]  /*907c0*/  HMMA.16816.F32 R4, R12.reuse, R10, R4 ;  /* 0x0000000a0c04723c */ /* 0x044fe60000001804 */
[----:B---3--:R-:W-:Y:S04]  /*907d0*/  STL.64 [R1+0x4178], R26 ;  /* 0x0041781a01007387 */ /* 0x008fe80000100a00 */
[----:B----4-:R0:W-:Y:S04]  /*907e0*/  STL.64 [R1+0x4170], R24 ;  /* 0x0041701801007387 */ /* 0x0101e80000100a00 */
        /* <DEDUP_REMOVED lines=16> */
[----:B0-----:R-:W4:Y:S01]  /*908f0*/  LDL.LU R8, [R1+0x220] ;  /* 0x0002200001087983 */ /* 0x001f220000300800 */
[C---:B--2---:R-:W-:Y:S08]  /*90900*/  HMMA.16816.F32 R24, R12.reuse, R6, R24 ;  /* 0x000000060c18723c */ /* 0x044ff00000001818 */
[----:B---3--:R-:W-:Y:S11]  /*90910*/  HMMA.16816.F32 R16, R12, R4, R16 ;  /* 0x000000040c10723c */ /* 0x008ff60000001810 */
[----:B------:R-:W-:Y:S04]  /*90920*/  STL.64 [R1+0x630], R24 ;  /* 0x0006301801007387 */ /* 0x000fe80000100a00 */
[----:B------:R-:W-:Y:S04]  /*90930*/  STL.64 [R1+0x638], R26 ;  /* 0x0006381a01007387 */ /* 0x000fe80000100a00 */
[----:B------:R0:W-:Y:S04]  /*90940*/  STL.64 [R1+0x650], R16 ;  /* 0x0006501001007387 */ /* 0x0001e80000100a00 */
[----:B------:R1:W-:Y:S04]  /*90950*/  STL.64 [R1+0x658], R18 ;  /* 0x0006581201007387 */ /* 0x0003e80000100a00 */
[----:B------:R-:W4:Y:S04]  /*90960*/  LDL.LU R9, [R1+0x224] ;  /* 0x0002240001097983 */ /* 0x000f280000300800 */
[----:B------:R-:W2:Y:S04]  /*90970*/  LDL.LU R10, [R1+0x228] ;  /* 0x00022800010a7983 */ /* 0x000ea80000300800 */
[----:B------:R-:W2:Y:S04]  /*90980*/  LDL.LU R11, [R1+0x22c] ;  /* 0x00022c00010b7983 */ /* 0x000ea80000300800 */
[----:B0-----:R-:W3:Y:S04]  /*90990*/  LDL.LU R16, [R1+0x240] ;  /* 0x0002400001107983 */ /* 0x001ee80000300800 */
[----:B------:R-:W3:Y:S04]  /*909a0*/  LDL.LU R17, [R1+0x244] ;  /* 0x0002440001117983 */ /* 0x000ee80000300800 */
[----:B-1----:R-:W2:Y:S04]  /*909b0*/  LDL.LU R18, [R1+0x248] ;  /* 0x0002480001127983 */ /* 0x002ea80000300800 */
[----:B------:R-:W2:Y:S04]  /*909c0*/  LDL.LU R19, [R1+0x24c] ;  /* 0x00024c0001137983 */ /* 0x000ea80000300800 */
[----:B------:R-:W3:Y:S04]  /*909d0*/  LDL.LU R21, [R1+0x3f64] ;  /* 0x003f640001157983 */ /* 0x000ee80000300800 */
[----:B------:R-:W4:Y:S04]  /*909e0*/  LDL.LU R22, [R1+0x3f60] ;  /* 0x003f600001167983 */ /* 0x000f280000300800 */
[----:B------:R-:W4:Y:S04]  /*909f0*/  LDL.LU R2, [R1+0x3f6c] ;  /* 0x003f6c0001027983 */ /* 0x000f280000300800 */
[----:B------:R-:W4:Y:S04]  /*90a00*/  LDL.LU R23, [R1+0x3f68] ;  /* 0x003f680001177983 */ /* 0x000f280000300800 */
[----:B------:R-:W4:Y:S04]  /*90a10*/  LDL.LU R3, [R1+0x3f74] ;  /* 0x003f740001037983 */ /* 0x000f280000300800 */
[----:B------:R-:W4:Y:S04]  /*90a20*/  LDL.LU R28, [R1+0x3f70] ;  /* 0x003f7000011c7983 */ /* 0x000f280000300800 */
[----:B------:R-:W4:Y:S04]  /*90a30*/  LDL.LU R0, [R1+0x3f7c] ;  /* 0x003f7c0001007983 */ /* 0x000f280000300800 */
[----:B------:R-:W4:Y:S04]  /*90a40*/  LDL.LU R29, [R1+0x3f78] ;  /* 0x003f7800011d7983 */ /* 0x000f280000300800 */
[----:B--2---:R-:W-:Y:S04]  /*90a50*/  STL.64 [R1+0x41d8], R18 ;  /* 0x0041d81201007387 */ /* 0x004fe80000100a00 */
[----:B---3--:R0:W-:Y:S04]  /*90a60*/  STL.64 [R1+0x41d0], R16 ;  /* 0x0041d01001007387 */ /* 0x0081e80000100a00 */
        /* <DEDUP_REMOVED lines=12> */
[----:B0-----:R-:W4:Y:S04]  /*90b30*/  LDL.LU R4, [R1+0x200] ;  /* 0x0002000001047983 */ /* 0x001f280000300800 */
[----:B------:R-:W4:Y:S04]  /*90b40*/  LDL.LU R5, [R1+0x204] ;  /* 0x0002040001057983 */ /* 0x000f280000300800 */
[----:B------:R-:W2:Y:S04]  /*90b50*/  LDL.LU R6, [R1+0x208] ;  /* 0x0002080001067983 */ /* 0x000ea80000300800 */
[----:B------:R-:W2:Y:S01]  /*90b60*/  LDL.LU R7, [R1+0x20c] ;  /* 0x00020c0001077983 */ /* 0x000ea20000300800 */
[----:B------:R-:W-:-:S02]  /*90b70*/  IMAD R22, R22, 0x100, R21 ;  /* 0x0000010016167824 */ /* 0x000fc400078e0215 */
[----:B------:R-:W-:Y:S02]  /*90b80*/  IMAD R23, R23, 0x100, R2 ;  /* 0x0000010017177824 */ /* 0x000fe400078e0202 */
[----:B------:R-:W-:Y:S01]  /*90b90*/  IMAD R28, R28, 0x100, R3 ;  /* 0x000001001c1c7824 */ /* 0x000fe200078e0203 */
        /* <DEDUP_REMOVED lines=12> */
[----:B------:R-:W2:Y:S01]  /*90c60*/  LDL.LU R3, [R1+0x41e4] ;  /* 0x0041e40001037983 */ /* 0x000ea20000300800 */
[----:B------:R-:W-:-:S03]  /*90c70*/  IMAD R29, R29, 0x100, R0 ;  /* 0x000001001d1d7824 */ /* 0x000fc600078e0200 */
[----:B------:R-:W3:Y:S01]  /*90c80*/  LDL.LU R0, [R1+0x41e0] ;  /* 0x0041e00001007983 */ /* 0x000ee20000300800 */
[----:B--2---:R-:W-:Y:S03]  /*90c90*/  HMMA.16816.F32 R12, R12, R2, R16 ;  /* 0x000000020c0c723c */ /* 0x004fe60000001810 */
        /* <DEDUP_REMOVED lines=74> */
[----:B0-----:R-:W4:Y:S01]  /*91140*/  LDL.LU R2, [R1+0x3fac] ;  /* 0x003fac0001027983 */ /* 0x001f220000300800 */
[----:B------:R-:W-:-:S03]  /*91150*/  IMAD.MOV.U32 R27, RZ, RZ, R0 ;  /* 0x000000ffff1b7224 */ /* 0x000fc600078e0000 */
        /* <DEDUP_REMOVED lines=117> */
[----:B------:R-:W-:-:S03]  /*918b0*/  IMAD R29, R29, 0x100, R0 ;  /* 0x000001001d1d7824 */ /* 0x000fc600078e0200 */
[----:B------:R-:W4:Y:S01]  /*918c0*/  LDL.LU R0, [R1+0x40f0] ;  /* 0x0040f00001007983 */ /* 0x000f220000300800 */
        /* <DEDUP_REMOVED lines=19> */
[----:B0-----:R-:W2:Y:S04]  /*91a00*/  LDL.LU R20, [R1+0x150] ;  /* 0x0001500001147983 */ /* 0x001ea80000300800 */
[----:B-1----:R-:W2:Y:S04]  /*91a10*/  LDL.LU R21, [R1+0x154] ;  /* 0x0001540001157983 */ /* 0x002ea80000300800 */
[----:B------:R-:W2:Y:S01]  /*91a20*/  LDL.LU R22, [R1+0x158] ;  /* 0x0001580001167983 */ /* 0x000ea20000300800 */
[----:B----4-:R-:W-:Y:S01]  /*91a30*/  IMAD.MOV.U32 R23, RZ, RZ, R0 ;  /* 0x000000ffff177224 */ /* 0x010fe200078e0000 */
[C---:B---3--:R-:W-:Y:S02]  /*91a40*/  HMMA.16816.F32 R4, R12.reuse, R16, R4 ;  /* 0x000000100c04723c */ /* 0x048fe40000001804 */
[----:B------:R-:W-:Y:S06]  /*91a50*/  STL.64 [R1+0x4078], R18 ;  /* 0x0040781201007387 */ /* 0x000fec0000100a00 */
[----:B--2---:R-:W-:-:S15]  /*91a60*/  HMMA.16816.F32 R20, R12, R18, R20 ;  /* 0x000000120c14723c */ /* 0x004fde0000001814 */
[----:B------:R-:W-:-:S04]  /*91a70*/  NOP ;  /* 0x0000000000007918 */ /* 0x000fc80000000000 */
[----:B------:R-:W-:Y:S04]  /*91a80*/  STL.64 [R1+0x770], R20 ;  /* 0x0007701401007387 */ /* 0x000fe80000100a00 */
[----:B------:R-:W-:Y:S04]  /*91a90*/  STL.64 [R1+0x778], R22 ;  /* 0x0007781601007387 */ /* 0x000fe80000100a00 */
[----:B------:R-:W-:Y:S04]  /*91aa0*/  STL.64 [R1+0x4070], R16 ;  /* 0x0040701001007387 */ /* 0x000fe80000100a00 */
[----:B------:R-:W-:Y:S04]  /*91ab0*/  STL.64 [R1+0x830], R4 ;  /* 0x0008300401007387 */ /* 0x000fe80000100a00 */
[----:B------:R0:W-:Y:S04]  /*91ac0*/  STL.64 [R1+0x838], R6 ;  /* 0x0008380601007387 */ /* 0x0001e80000100a00 */
[----:B------:R-:W2:Y:S01]  /*91ad0*/  LDL.LU R0, [R1+0x1134] ;  /* 0x0011340001007983 */ /* 0x000ea20000300800 */
[----:B0-----:R-:W-:Y:S03]  /*91ae0*/  HMMA.16816.F32 R4, R12, R10, R24 ;  /* 0x0000000a0c04723c */ /* 0x001fe60000001818 */
[----:B------:R-:W3:-:S15]  /*91af0*/  LDL.LU R24, [R1+0x10] ;  /* 0x0000100001187983 */ /* 0x000ede0000300800 */
[----:B------:R-:W-:Y:S01]  /*91b00*/  NOP ;  /* 0x0000000000007918 */ /* 0x000fe20000000000 */
[----:B------:R-:W-:Y:S04]  /*91b10*/  STL.64 [R1+0x790], R4 ;  /* 0x0007900401007387 */ /* 0x000fe80000100a00 */
[----:B------:R-:W-:Y:S04]  /*91b20*/  STL.64 [R1+0x798], R6 ;  /* 0x0007980601007387 */ /* 0x000fe80000100a00 */
        /* <DEDUP_REMOVED lines=49> */
[C---:B------:R-:W-:Y:S03]  /*91e40*/  HMMA.16816.F32 R4, R12.reuse, R8, R4 ;  /* 0x000000080c04723c */ /* 0x040fe60000001804 */
        /* <DEDUP_REMOVED lines=57> */
[----:B---3--:R-:W-:-:S15]  /*921e0*/  HMMA.16816.F32 R24, R12, R18, R24 ;  /* 0x000000120c18723c */ /* 0x008fde0000001818 */
[----:B------:R-:W-:-:S04]  /*921f0*/  NOP ;  /* 0x0000000000007918 */ /* 0x000fc80000000000 */
[----:B------:R-:W-:Y:S04]  /*92200*/  STL.64 [R1+0x7b0], R24 ;  /* 0x0007b01801007387 */ /* 0x000fe80000100a00 */
[----:B------:R0:W-:Y:S04]  /*92210*/  STL.64 [R1+0x7b8], R26 ;  /* 0x0007b81a01007387 */ /* 0x0001e80000100a00 */
[----:B0-----:R-:W2:Y:S04]  /*92220*/  LDL.LU.64 R26, [R1+0x4068] ;  /* 0x00406800011a7983 */ /* 0x001ea80000300a00 */
[----:B------:R-:W2:Y:S04]  /*92230*/  LDL.LU.64 R24, [R1+0x4060] ;  /* 0x0040600001187983 */ /* 0x000ea80000300a00 */
        /* <DEDUP_REMOVED lines=8> */
[----:B------:R-:W3:Y:S01]  /*922c0*/  LDL.LU R17, [R1+0x1144] ;  /* 0x0011440001117983 */ /* 0x000ee20000300800 */
[----:B--2---:R-:W-:-:S15]  /*922d0*/  HMMA.16816.F32 R24, R12, R10, R24 ;  /* 0x0000000a0c18723c */ /* 0x004fde0000001818 */
        /* <DEDUP_REMOVED lines=20> */
[----:B---3--:R-:W-:Y:S01]  /*92420*/  HMMA.16816.F32 R8, R12, R4, R8 ;  /* 0x000000040c08723c */ /* 0x008fe20000001808 */
[----:B------:R-:W-:-:S02]  /*92430*/  IADD3 R17, P3, PT, R17, UR50, RZ ;  /* 0x0000003211117c10 */ /* 0x000fc4000ff7e0ff */
[----:B------:R-:W-:Y:S02]  /*92440*/  IADD3 R18, P2, PT, R18, UR50, RZ ;  /* 0x0000003212127c10 */ /* 0x000fe4000ff5e0ff */
[----:B------:R-:W-:Y:S02]  /*92450*/  IADD3 R19, P1, PT, R19, UR50, RZ ;  /* 0x0000003213137c10 */ /* 0x000fe4000ff3e0ff */
[----:B------:R-:W-:Y:S02]  /*92460*/  IADD3 R20, P0, PT, R20, UR50, RZ ;  /* 0x0000003214147c10 */ /* 0x000fe4000ff1e0ff */
[----:B------:R-:W-:Y:S02]  /*92470*/  IADD3 R21, P6, PT, R21, UR50, RZ ;  /* 0x0000003215157c10 */ /* 0x000fe4000ffde0ff */
[----:B------:R-:W-:Y:S02]  /*92480*/  IADD3 R29, P5, PT, R29, UR50, RZ ;  /* 0x000000321d1d7c10 */ /* 0x000fe4000ffbe0ff */
[----:B------:R-:W-:-:S06]  /*92490*/  IADD3 R28, P4, PT, R28, UR50, RZ ;  /* 0x000000321c1c7c10 */ /* 0x000fcc000ff9e0ff */
[----:B------:R-:W-:Y:S04]  /*924a0*/  STL.64 [R1+0x380], R8 ;  /* 0x0003800801007387 */ /* 0x000fe80000100a00 */
[----:B------:R-:W-:Y:S01]  /*924b0*/  STL.64 [R1+0x388], R10 ;  /* 0x0003880a01007387 */ /* 0x000fe20000100a00 */
[----:B--2---:R-:W-:-:S15]  /*924c0*/  HMMA.16816.F32 R4, R12, R2, R24 ;  /* 0x000000020c04723c */ /* 0x004fde0000001818 */
[----:B------:R-:W-:-:S04]  /*924d0*/  NOP ;  /* 0x0000000000007918 */ /* 0x000fc80000000000 */
[----:B------:R-:W-:Y:S04]  /*924e0*/  STL.64 [R1+0x300], R4 ;  /* 0x0003000401007387 */ /* 0x000fe80000100a00 */
[----:B------:R-:W-:Y:S04]  /*924f0*/  STL.64 [R1+0x308], R6 ;  /* 0x0003080601007387 */ /* 0x000fe80000100a00 */
[----:B------:R-:W-:Y:S04]  /*92500*/  STL [R1+0x1144], R17 ;  /* 0x0011441101007387 */ /* 0x000fe80000100800 */
[----:B------:R-:W-:Y:S04]  /*92510*/  STL [R1+0x1148], R18 ;  /* 0x0011481201007387 */ /* 0x000fe80000100800 */
[----:B------:R-:W-:Y:S04]  /*92520*/  STL [R1+0x114c], R19 ;  /* 0x00114c1301007387 */ /* 0x000fe80000100800 */
[----:B------:R-:W-:Y:S04]  /*92530*/  STL [R1+0x1150], R20 ;  /* 0x0011501401007387 */ /* 0x000fe80000100800 */
[----:B------:R-:W-:Y:S04]  /*92540*/  STL [R1+0x1154], R21 ;  /* 0x0011541501007387 */ /* 0x000fe80000100800 */
[----:B------:R-:W-:Y:S04]  /*92550*/  STL [R1+0x1158], R29 ;  /* 0x0011581d01007387 */ /* 0x000fe80000100800 */
[----:B------:R-:W-:Y:S04]  /*92560*/  STL [R1+0x1140], R28 ;  /* 0x0011401c01007387 */ /* 0x000fe80000100800 */
[----:B------:R-:W2:Y:S01]  /*92570*/  LDL.LU R12, [R1+0x37ec] ;  /* 0x0037ec00010c7983 */ /* 0x000ea20000300800 */
[----:B------:R-:W-:-:S02]  /*92580*/  IADD3.X R23, PT, PT, R23, UR72, RZ, P3, !PT ;  /* 0x0000004817177c10 */ /* 0x000fc40009ffe4ff */
[----:B----4-:R-:W-:-:S03]  /*92590*/  IADD3 R22, P3, PT, R22, UR50, RZ ;  /* 0x0000003216167c10 */ /* 0x010fc6000ff7e0ff */
[----:B------:R-:W-:Y:S04]  /*925a0*/  STL [R1+0x113c], R23 ;  /* 0x00113c1701007387 */ /* 0x000fe80000100800 */
[----:B--2---:R0:W-:Y:S04]  /*925b0*/  STL [R1+0x4018], R12 ;  /* 0x0040180c01007387 */ /* 0x0041e80000100800 */
[----:B------:R-:W-:Y:S04]  /*925c0*/  STL [R1+0x1138], R22 ;  /* 0x0011381601007387 */ /* 0x000fe80000100800 */
[----:B0-----:R-:W2:Y:S01]  /*925d0*/  LDL.LU R12, [R1+0x1130] ;  /* 0x00113000010c7983 */ /* 0x001ea20000300800 */
[----:B------:R-:W-:-:S05]  /*925e0*/  IADD3.X R0, PT, PT, R0, UR72, RZ, P2, !PT ;  /* 0x0000004800007c10 */ /* 0x000fca00097fe4ff */
[----:B------:R-:W-:Y:S04]  /*925f0*/  STL [R1+0x1134], R0 ;  /* 0x0011340001007387 */ /* 0x000fe80000100800 */
        /* <DEDUP_REMOVED lines=30> */
[----:B--2---:R-:W-:-:S05]  /*927e0*/  IADD3 R12, P2, PT, R12, UR50, RZ ;  /* 0x000000320c0c7c10 */ /* 0x004fca000ff5e0ff */
[----:B------:R0:W-:Y:S04]  /*927f0*/  STL [R1+0x37f4], R12 ;  /* 0x0037f40c01007387 */ /* 0x0001e80000100800 */
[----:B0-----:R-:W2:Y:S02]  /*92800*/  LDL.LU R12, [R1+0x401c] ;  /* 0x00401c00010c7983 */ /* 0x001ea40000300800 */
[----:B--2---:R-:W-:-:S05]  /*92810*/  IADD3.X R12, PT, PT, R12, UR72, RZ, P1, !PT ;  /* 0x000000480c0c7c10 */ /* 0x004fca0008ffe4ff */
[----:B------:R0:W-:Y:S04]  /*92820*/  STL [R1+0x1130], R12 ;  /* 0x0011300c01007387 */ /* 0x0001e80000100800 */
[----:B0-----:R-:W2:Y:S01]  /*92830*/  LDL.LU R12, [R1+0x4018] ;  /* 0x00401800010c7983 */ /* 0x001ea20000300800 */
[----:B---3--:R-:W-:Y:S02]  /*92840*/  IADD3.X R13, PT, PT, R13, UR72, RZ, P0, !PT ;  /* 0x000000480d0d7c10 */ /* 0x008fe400087fe4ff */
[----:B----4-:R-:W-:Y:S02]  /*92850*/  IADD3 R14, P0, PT, R14, UR50, RZ ;  /* 0x000000320e0e7c10 */ /* 0x010fe4000ff1e0ff */
[----:B------:R-:W-:Y:S02]  /*92860*/  IADD3.X R15, PT, PT, R15, UR72, RZ, P6, !PT ;  /* 0x000000480f0f7c10 */ /* 0x000fe4000b7fe4ff */
[----:B------:R-:W-:-:S02]  /*92870*/  IADD3 R2, P6, PT, R2, UR50, RZ ;  /* 0x0000003202027c10 */ /* 0x000fc4000ffde0ff */
[----:B------:R-:W-:Y:S02]  /*92880*/  IADD3.X R3, PT, PT, R3, UR72, RZ, P5, !PT ;  /* 0x0000004803037c10 */ /* 0x000fe4000affe4ff */
[----:B------:R-:W-:Y:S02]  /*92890*/  IADD3 R24, P5, PT, R24, UR50, RZ ;  /* 0x0000003218187c10 */ /* 0x000fe4000ffbe0ff */
[----:B------:R-:W-:Y:S02]  /*928a0*/  IADD3.X R25, PT, PT, R25, UR72, RZ, P4, !PT ;  /* 0x0000004819197c10 */ /* 0x000fe4000a7fe4ff */
[----:B------:R-:W-:Y:S02]  /*928b0*/  IADD3 R26, P4, PT, R26, UR50, RZ ;  /* 0x000000321a1a7c10 */ /* 0x000fe4000ff9e0ff */
        /* <DEDUP_REMOVED lines=15> */
[----:B--2---:R-:W-:-:S05]  /*929b0*/  IADD3 R12, P1, PT, R12, UR50, RZ ;  /* 0x000000320c0c7c10 */ /* 0x004fca000ff3e0ff */
        /* <DEDUP_REMOVED lines=9> */
[----:B------:R-:W-:-:S03]  /*92a50*/  IADD3.X R7, PT, PT, R7, UR72, RZ, P1, !PT ;  /* 0x0000004807077c10 */ /* 0x000fc60008ffe4ff */
[----:B------:R-:W-:Y:S01]  /*92a60*/  STL [R1+0x111c], R27 ;  /* 0x00111c1b01007387 */ /* 0x000fe20000100800 */
[----:B------:R-:W-:-:S03]  /*92a70*/  IADD3 R8, P1, PT, R8, UR50, RZ ;  /* 0x0000003208087c10 */ /* 0x000fc6000ff3e0ff */
        /* <DEDUP_REMOVED lines=16> */
[----:B0-----:R-:W2:Y:S01]  /*92b80*/  LDL.LU R12, [R1+0x37a0] ;  /* 0x0037a000010c7983 */ /* 0x001ea20000300800 */
[----:B------:R-:W-:-:S02]  /*92b90*/  IADD3 R23, P2, PT, R23, UR50, RZ ;  /* 0x0000003217177c10 */ /* 0x000fc4000ff5e0ff */
[----:B------:R-:W-:-:S03]  /*92ba0*/  IADD3.X R22, PT, PT, R22, UR72, RZ, P1, !PT ;  /* 0x0000004816167c10 */ /* 0x000fc60008ffe4ff */
[----:B------:R-:W-:Y:S04]  /*92bb0*/  STL [R1+0x3784], R23 ;  /* 0x0037841701007387 */ /* 0x000fe80000100800 */
[----:B--2---:R0:W-:Y:S04]  /*92bc0*/  STL [R1+0x4010], R12 ;  /* 0x0040100c01007387 */ /* 0x0041e80000100800 */
[----:B------:R-:W-:Y:S04]  /*92bd0*/  STL [R1+0x37b0], R22 ;  /* 0x0037b01601007387 */ /* 0x000fe80000100800 */
[----:B0-----:R-:W2:Y:S01]  /*92be0*/  LDL.LU R12, [R1+0x3774] ;  /* 0x00377400010c7983 */ /* 0x001ea20000300800 */
[----:B------:R-:W-:-:S05]  /*92bf0*/  IADD3 R0, P1, PT, R0, UR50, RZ ;  /* 0x0000003200007c10 */ /* 0x000fca000ff3e0ff */
        /* <DEDUP_REMOVED lines=31> */
[----:B--2---:R-:W-:-:S05]  /*92df0*/  IADD3.X R12, PT, PT, R12, UR72, RZ, P0, !PT ;  /* 0x000000480c0c7c10 */ /* 0x004fca00087fe4ff */
[----:B------:R0:W-:Y:S04]  /*92e00*/  STL [R1+0x37a8], R12 ;  /* 0x0037a80c01007387 */ /* 0x0001e80000100800 */
[----:B0-----:R-:W2:Y:S02]  /*92e10*/  LDL.LU R12, [R1+0x4014] ;  /* 0x00401400010c7983 */ /* 0x001ea40000300800 */
[----:B--2---:R-:W-:-:S05]  /*92e20*/  IADD3 R12, P0, PT, R12, UR50, RZ ;  /* 0x000000320c0c7c10 */ /* 0x004fca000ff1e0ff */
[----:B------:R0:W-:Y:S04]  /*92e30*/  STL [R1+0x3774], R12 ;  /* 0x0037740c01007387 */ /* 0x0001e80000100800 */
[----:B0-----:R-:W2:Y:S01]  /*92e40*/  LDL.LU R12, [R1+0x4010] ;  /* 0x00401000010c7983 */ /* 0x001ea20000300800 */
[----:B----4-:R-:W-:Y:S02]  /*92e50*/  IADD3.X R14, PT, PT, R14, UR72, RZ, P5, !PT ;  /* 0x000000480e0e7c10 */ /* 0x010fe4000affe4ff */
[----:B---3--:R-:W-:Y:S02]  /*92e60*/  IADD3 R15, P5, PT, R15, UR50, RZ ;  /* 0x000000320f0f7c10 */ /* 0x008fe4000ffbe0ff */
        /* <DEDUP_REMOVED lines=20> */
[----:B--2---:R-:W-:Y:S02]  /*92fb0*/  IADD3.X R12, PT, PT, R12, UR72, RZ, P6, !PT ;  /* 0x000000480c0c7c10 */ /* 0x004fe4000b7fe4ff */
[----:B------:R-:W-:-:S03]  /*92fc0*/  IADD3 R13, P6, PT, R13, UR50, RZ ;  /* 0x000000320d0d7c10 */ /* 0x000fc6000ffde0ff */
        /* <DEDUP_REMOVED lines=29> */
[----:B------:R-:W-:-:S02]  /*931a0*/  IADD3.X R23, PT, PT, R23, UR72, RZ, P0, !PT ;  /* 0x0000004817177c10 */ /* 0x000fc400087fe4ff */
[----:B------:R-:W-:-:S03]  /*931b0*/  IADD3 R22, P0, PT, R22, UR50, RZ ;  /* 0x0000003216167c10 */ /* 0x000fc6000ff1e0ff */
        /* <DEDUP_REMOVED lines=356> */
[----:B--2---:R-:W-:Y:S02]  /*94800*/  IADD3.X R12, PT, PT, R12, UR72, RZ, P0, !PT ;  /* 0x000000480c0c7c10 */ /* 0x004fe400087fe4ff */
        /* <DEDUP_REMOVED lines=26> */
[----:B------:R-:W-:Y:S04]  /*949b0*/  STL [R1+0x3558], R20 ;  /* 0x0035581401007387 */ /* 0x000fe80000100800 */
[----:B------:R-:W-:Y:S04]  /*949c0*/  STL [R1+0x3524], R21 ;  /* 0x0035241501007387 */ /* 0x000fe80000100800 */
[----:B------:R-:W-:Y:S04]  /*949d0*/  STL [R1+0x3550], R29 ;  /* 0x0035501d01007387 */ /* 0x000fe80000100800 */
[----:B------:R-:W-:Y:S04]  /*949e0*/  STL [R1+0x351c], R28 ;  /* 0x00351c1c01007387 */ /* 0x000fe80000100800 */
[----:B------:R0:W-:Y:S04]  /*949f0*/  STL [R1+0x3540], R0 ;  /* 0x0035400001007387 */ /* 0x0001e80000100800 */
[----:B------:R-:W-:Y:S04]  /*94a00*/  STL [R1+0x3548], R23 ;  /* 0x0035481701007387 */ /* 0x000fe80000100800 */
[----:B0-----:R-:W2:Y:S01]  /*94a10*/  LDL.LU R0, [R1+0x3504] ;  /* 0x0035040001007983 */ /* 0x001ea20000300800 */
[----:B------:R-:W-:-:S05]  /*94a20*/  IADD3 R22, P1, PT, R22, UR50, RZ ;  /* 0x0000003216167c10 */ /* 0x000fca000ff3e0ff */
[----:B------:R-:W-:Y:S04]  /*94a30*/  STL [R1+0x3514], R22 ;  /* 0x0035141601007387 */ /* 0x000fe80000100800 */
[----:B--2---:R0:W-:Y:S04]  /*94a40*/  STL [R1+0x3fe8], R0 ;  /* 0x003fe80001007387 */ /* 0x0041e80000100800 */
[----:B0-----:R-:W2:Y:S04]  /*94a50*/  LDL.LU R0, [R1+0x3538] ;  /* 0x0035380001007983 */ /* 0x001ea80000300800 */
        /* <DEDUP_REMOVED lines=57> */
[----:B------:R-:W-:-:S02]  /*94df0*/  IADD3.X R21, PT, PT, R21, UR72, RZ, P0, !PT ;  /* 0x0000004815157c10 */ /* 0x000fc400087fe4ff */
[----:B------:R-:W-:Y:S02]  /*94e00*/  IADD3.X R22, PT, PT, R22, UR72, RZ, P3, !PT ;  /* 0x0000004816167c10 */ /* 0x000fe40009ffe4ff */
[----:B------:R-:W-:Y:S02]  /*94e10*/  IADD3.X R28, PT, PT, R28, UR72, RZ, P5, !PT ;  /* 0x000000481c1c7c10 */ /* 0x000fe4000affe4ff */
[----:B------:R-:W-:Y:S02]  /*94e20*/  IADD3.X R23, PT, PT, R23, UR72, RZ, P4, !PT ;  /* 0x0000004817177c10 */ /* 0x000fe4000a7fe4ff */
[----:B--2---:R-:W-:-:S05]  /*94e30*/  IADD3 R0, P6, PT, R0, UR50, RZ ;  /* 0x0000003200007c10 */ /* 0x004fca000ffde0ff */
[----:B------:R0:W-:Y:S01]  /*94e40*/  STL [R1+0x3504], R0 ;  /* 0x0035040001007387 */ /* 0x0001e20000100800 */
[----:B------:R-:W-:-:S03]  /*94e50*/  IADD3.X R6, PT, PT, R6, UR72, RZ, P6, !PT ;  /* 0x0000004806067c10 */ /* 0x000fc6000b7fe4ff */
[----:B0-----:R-:W2:Y:S04]  /*94e60*/  LDL.LU R0, [R1+0x3fe4] ;  /* 0x003fe40001007983 */ /* 0x001ea80000300800 */
        /* <DEDUP_REMOVED lines=28> */
[----:B------:R-:W-:Y:S04]  /*95030*/  STL [R1+0x34c0], R28 ;  /* 0x0034c01c01007387 */ /* 0x000fe80000100800 */
[----:B------:R1:W-:Y:S04]  /*95040*/  STL [R1+0x34b8], R23 ;  /* 0x0034b81701007387 */ /* 0x0003e80000100800 */
[----:B0-----:R-:W3:Y:S04]  /*95050*/  LDL.LU R29, [R1+0x34a8] ;  /* 0x0034a800011d7983 */ /* 0x001ee80000300800 */
[----:B-1----:R-:W4:Y:S04]  /*95060*/  LDL.LU R23, [R1+0x34a4] ;  /* 0x0034a40001177983 */ /* 0x002f280000300800 */
[----:B------:R-:W4:Y:S04]  /*95070*/  LDL.LU R22, [R1+0x349c] ;  /* 0x00349c0001167983 */ /* 0x000f280000300800 */
[----:B------:R-:W4:Y:S04]  /*95080*/  LDL.LU R28, [R1+0x3494] ;  /* 0x00349400011c7983 */ /* 0x000f280000300800 */
[----:B--2---:R-:W-:Y:S04]  /*95090*/  STL [R1+0x3fe4], R0 ;  /* 0x003fe40001007387 */ /* 0x004fe80000100800 */
[----:B------:R-:W2:Y:S04]  /*950a0*/  LDL.LU R19, [R1+0x1828] ;  /* 0x0018280001137983 */ /* 0x000ea80000300800 */
[----:B------:R-:W2:Y:S01]  /*950b0*/  LDL.LU R12, [R1+0x348c] ;  /* 0x00348c00010c7983 */ /* 0x000ea20000300800 */
[----:B---3--:R-:W-:-:S02]  /*950c0*/  IADD3.X R29, PT, PT, R29, UR72, RZ, P2, !PT ;  /* 0x000000481d1d7c10 */ /* 0x008fc400097fe4ff */
[----:B----4-:R-:W-:-:S03]  /*950d0*/  IADD3 R23, P4, PT, R23, UR50, RZ ;  /* 0x0000003217177c10 */ /* 0x010fc6000ff9e0ff */
[----:B------:R-:W-:Y:S04]  /*950e0*/  STL [R1+0x34a8], R29 ;  /* 0x0034a81d01007387 */ /* 0x000fe80000100800 */
[----:B------:R-:W3:Y:S04]  /*950f0*/  LDL.LU R13, [R1+0x3484] ;  /* 0x00348400010d7983 */ /* 0x000ee80000300800 */
[----:B------:R-:W4:Y:S04]  /*95100*/  LDL.LU R14, [R1+0x347c] ;  /* 0x00347c00010e7983 */ /* 0x000f280000300800 */
[----:B------:R0:W-:Y:S04]  /*95110*/  STL [R1+0x34a4], R23 ;  /* 0x0034a41701007387 */ /* 0x0001e80000100800 */
[----:B------:R-:W4:Y:S04]  /*95120*/  LDL.LU R15, [R1+0x3474] ;  /* 0x00347400010f7983 */ /* 0x000f280000300800 */
[----:B------:R-:W4:Y:S04]  /*95130*/  LDL.LU R2, [R1+0x34a0] ;  /* 0x0034a00001027983 */ /* 0x000f280000300800 */
[----:B------:R-:W4:Y:S01]  /*95140*/  LDL.LU R3, [R1+0x346c] ;  /* 0x00346c0001037983 */ /* 0x000f220000300800 */
[----:B------:R-:W-:-:S03]  /*95150*/  IADD3 R22, P3, PT, R22, UR50, RZ ;  /* 0x0000003216167c10 */ /* 0x000fc6000ff7e0ff */
[----:B0-----:R-:W4:Y:S04]  /*95160*/  LDL.LU R23, [R1+0x3498] ;  /* 0x0034980001177983 */ /* 0x001f280000300800 */
[----:B------:R-:W4:Y:S04]  /*95170*/  LDL.LU R24, [R1+0x3464] ;  /* 0x0034640001187983 */ /* 0x000f280000300800 */
[----:B------:R-:W4:Y:S04]  /*95180*/  LDL.LU R25, [R1+0x3490] ;  /* 0x0034900001197983 */ /* 0x000f280000300800 */
[----:B------:R-:W4:Y:S04]  /*95190*/  LDL.LU R26, [R1+0x345c] ;  /* 0x00345c00011a7983 */ /* 0x000f280000300800 */
[----:B------:R0:W-:Y:S04]  /*951a0*/  STL [R1+0x349c], R22 ;  /* 0x00349c1601007387 */ /* 0x0001e80000100800 */
        /* <DEDUP_REMOVED lines=12> */
[----:B0-----:R-:W4:Y:S01]  /*95270*/  LDL.LU R22, [R1+0x3458] ;  /* 0x0034580001167983 */ /* 0x001f220000300800 */
[----:B------:R-:W-:-:S03]  /*95280*/  IADD3 R28, P2, PT, R28, UR50, RZ ;  /* 0x000000321c1c7c10 */ /* 0x000fc6000ff5e0ff */
[----:B------:R-:W4:Y:S04]  /*95290*/  LDL.LU R20, [R1+0x3424] ;  /* 0x0034240001147983 */ /* 0x000f280000300800 */
[----:B------:R-:W4:Y:S04]  /*952a0*/  LDL.LU R21, [R1+0x3450] ;  /* 0x0034500001157983 */ /* 0x000f280000300800 */
[----:B------:R-:W4:Y:S04]  /*952b0*/  LDL.LU R29, [R1+0x341c] ;  /* 0x00341c00011d7983 */ /* 0x000f280000300800 */
[----:B------:R0:W-:Y:S04]  /*952c0*/  STL [R1+0x3494], R28 ;  /* 0x0034941c01007387 */ /* 0x0001e80000100800 */
[----:B0-----:R-:W4:Y:S01]  /*952d0*/  LDL.LU R28, [R1+0x3448] ;  /* 0x00344800011c7983 */ /* 0x001f220000300800 */
[----:B--2---:R-:W-:Y:S01]  /*952e0*/  VIADD R19, R19, 0x1 ;  /* 0x0000000113137836 */ /* 0x004fe20000000000 */
[----:B------:R-:W-:-:S04]  /*952f0*/  IADD3 R12, P1, PT, R12, UR50, RZ ;  /* 0x000000320c0c7c10 */ /* 0x000fc8000ff3e0ff */
[----:B------:R-:W-:Y:S04]  /*95300*/  STL [R1+0x1828], R19 ;  /* 0x0018281301007387 */ /* 0x000fe80000100800 */
[----:B------:R-:W-:Y:S04]  /*95310*/  STL [R1+0x3fe8], R19 ;  /* 0x003fe81301007387 */ /* 0x000fe80000100800 */
[----:B------:R-:W-:Y:S01]  /*95320*/  STL [R1+0x348c], R12 ;  /* 0x00348c0c01007387 */ /* 0x000fe20000100800 */
[----:B---3--:R-:W-:Y:S02]  /*95330*/  IADD3 R13, P0, PT, R13, UR50, RZ ;  /* 0x000000320d0d7c10 */ /* 0x008fe4000ff1e0ff */
[----:B----4-:R-:W-:-:S02]  /*95340*/  IADD3 R14, P6, PT, R14, UR50, RZ ;  /* 0x000000320e0e7c10 */ /* 0x010fc4000ffde0ff */
[----:B------:R-:W-:Y:S02]  /*95350*/  IADD3 R15, P5, PT, R15, UR50, RZ ;  /* 0x000000320f0f7c10 */ /* 0x000fe4000ffbe0ff */
[----:B------:R-:W-:Y:S01]  /*95360*/  IADD3.X R2, PT, PT, R2, UR72, RZ, P4, !PT ;  /* 0x0000004802027c10 */ /* 0x000fe2000a7fe4ff */
[----:B------:R-:W-:Y:S04]  /*95370*/  STL [R1+0x3484], R13 ;  /* 0x0034840d01007387 */ /* 0x000fe80000100800 */
[----:B------:R-:W-:Y:S04]  /*95380*/  STL [R1+0x347c], R14 ;  /* 0x00347c0e01007387 */ /* 0x000fe80000100800 */
[----:B------:R-:W-:Y:S01]  /*95390*/  STL [R1+0x3474], R15 ;  /* 0x0034740f01007387 */ /* 0x000fe20000100800 */
[----:B------:R-:W-:-:S02]  /*953a0*/  IADD3.X R23, PT, PT, R23, UR72, RZ, P3, !PT ;  /* 0x0000004817177c10 */ /* 0x000fc40009ffe4ff */
[----:B------:R-:W-:-:S03]  /*953b0*/  IADD3 R3, P4, PT, R3, UR50, RZ ;  /* 0x0000003203037c10 */ /* 0x000fc6000ff9e0ff */
[----:B------:R0:W-:Y:S04]  /*953c0*/  STL [R1+0x3498], R23 ;  /* 0x0034981701007387 */ /* 0x0001e80000100800 */
[----:B------:R-:W-:Y:S01]  /*953d0*/  STL [R1+0x34a0], R2 ;  /* 0x0034a00201007387 */ /* 0x000fe20000100800 */
[----:B------:R-:W-:Y:S02]  /*953e0*/  IADD3 R24, P3, PT, R24, UR50, RZ ;  /* 0x0000003218187c10 */ /* 0x000fe4000ff7e0ff */
[----:B------:R-:W-:Y:S02]  /*953f0*/  IADD3.X R25, PT, PT, R25, UR72, RZ, P2, !PT ;  /* 0x0000004819197c10 */ /* 0x000fe400097fe4ff */
[----:B------:R-:W-:Y:S02]  /*95400*/  IADD3 R26, P2, PT, R26, UR50, RZ ;  /* 0x000000321a1a7c10 */ /* 0x000fe4000ff5e0ff */
[----:B------:R-:W-:Y:S01]  /*95410*/  IADD3.X R27, PT, PT, R27, UR72, RZ, P1, !PT ;  /* 0x000000481b1b7c10 */ /* 0x000fe20008ffe4ff */
[----:B0-----:R-:W2:Y:S04]  /*95420*/  LDL.LU R23, [R1+0x3414] ;  /* 0x0034140001177983 */ /* 0x001ea80000300800 */
[----:B------:R-:W-:Y:S01]  /*95430*/  STL [R1+0x346c], R3 ;  /* 0x00346c0301007387 */ /* 0x000fe20000100800 */
[----:B------:R-:W-:-:S03]  /*95440*/  IADD3 R4, P1, PT, R4, UR50, RZ ;  /* 0x0000003204047c10 */ /* 0x000fc6000ff3e0ff */
[----:B------:R-:W-:Y:S01]  /*95450*/  STL [R1+0x3464], R24 ;  /* 0x0034641801007387 */ /* 0x000fe20000100800 */
[----:B------:R-:W-:-:S03]  /*95460*/  IADD3.X R5, PT, PT, R5, UR72, RZ, P0, !PT ;  /* 0x0000004805057c10 */ /* 0x000fc600087fe4ff */
        /* <DEDUP_REMOVED lines=17> */
[----:B------:R-:W-:-:S03]  /*95580*/  IADD3.X R17, PT, PT, R17, UR72, RZ, P3, !PT ;  /* 0x0000004811117c10 */ /* 0x000fc60009ffe4ff */
[----:B------:R-:W-:Y:S04]  /*95590*/  STL [R1+0x343c], R10 ;  /* 0x00343c0a01007387 */ /* 0x000fe80000100800 */
[----:B------:R-:W-:Y:S04]  /*955a0*/  STL [R1+0x3468], R11 ;  /* 0x0034680b01007387 */ /* 0x000fe80000100800 */
[----:B------:R-:W-:Y:S04]  /*955b0*/  STL [R1+0x3434], R16 ;  /* 0x0034341001007387 */ /* 0x000fe80000100800 */
[----:B------:R0:W-:Y:S04]  /*955c0*/  STL [R1+0x3458], R22 ;  /* 0x0034581601007387 */ /* 0x0001e80000100800 */
[----:B------:R-:W-:Y:S04]  /*955d0*/  STL [R1+0x3460], R17 ;  /* 0x0034601101007387 */ /* 0x000fe80000100800 */
[----:B0-----:R-:W3:Y:S01]  /*955e0*/  LDL.LU R22, [R1+0x3440] ;  /* 0x0034400001167983 */ /* 0x001ee20000300800 */
[----:B------:R-:W-:-:S02]  /*955f0*/  IADD3 R18, P3, PT, R18, UR50, RZ ;  /* 0x0000003212127c10 */ /* 0x000fc4000ff7e0ff */
[----:B------:R-:W-:Y:S02]  /*95600*/  IADD3 R20, P2, PT, R20, UR50, RZ ;  /* 0x0000003214147c10 */ /* 0x000fe4000ff5e0ff */
[----:B------:R-:W-:Y:S02]  /*95610*/  IADD3.X R21, PT, PT, R21, UR72, RZ, P1, !PT ;  /* 0x0000004815157c10 */ /* 0x000fe40008ffe4ff */
[----:B------:R-:W-:Y:S01]  /*95620*/  IADD3 R29, P1, PT, R29, UR50, RZ ;  /* 0x000000321d1d7c10 */ /* 0x000fe2000ff3e0ff */
[----:B------:R-:W-:Y:S04]  /*95630*/  STL [R1+0x342c], R18 ;  /* 0x00342c1201007387 */ /* 0x000fe80000100800 */
[----:B------:R-:W-:Y:S01]  /*95640*/  STL [R1+0x3424], R20 ;  /* 0x0034241401007387 */ /* 0x000fe20000100800 */
[----:B------:R-:W-:-:S03]  /*95650*/  IADD3.X R28, PT, PT, R28, UR72, RZ, P0, !PT ;  /* 0x000000481c1c7c10 */ /* 0x000fc600087fe4ff */
[----:B------:R-:W4:Y:S04]  /*95660*/  LDL.LU R19, [R1+0x340c] ;  /* 0x00340c0001137983 */ /* 0x000f280000300800 */
[----:B------:R-:W-:Y:S04]  /*95670*/  STL [R1+0x3450], R21 ;  /* 0x0034501501007387 */ /* 0x000fe80000100800 */
[----:B------:R-:W4:Y:S04]  /*95680*/  LDL.LU R0, [R1+0x3438] ;  /* 0x0034380001007983 */ /* 0x000f280000300800 */
[----:B------:R-:W-:Y:S04]  /*95690*/  STL [R1+0x341c], R29 ;  /* 0x00341c1d01007387 */ /* 0x000fe80000100800 */
[----:B------:R-:W4:Y:S04]  /*956a0*/  LDL.LU R12, [R1+0x3404] ;  /* 0x00340400010c7983 */ /* 0x000f280000300800 */
[----:B------:R0:W-:Y:S04]  /*956b0*/  STL [R1+0x3448], R28 ;  /* 0x0034481c01007387 */ /* 0x0001e80000100800 */
[----:B------:R-:W4:Y:S04]  /*956c0*/  LDL.LU R13, [R1+0x3430] ;  /* 0x00343000010d7983 */ /* 0x000f280000300800 */
[----:B------:R-:W4:Y:S04]  /*956d0*/  LDL.LU R14, [R1+0x33fc] ;  /* 0x0033fc00010e7983 */ /* 0x000f280000300800 */
[----:B------:R-:W4:Y:S04]  /*956e0*/  LDL.LU R15, [R1+0x3428] ;  /* 0x00342800010f7983 */ /* 0x000f280000300800 */
[----:B------:R-:W4:Y:S04]  /*956f0*/  LDL.LU R2, [R1+0x33f4] ;  /* 0x0033f40001027983 */ /* 0x000f280000300800 */
[----:B------:R-:W4:Y:S04]  /*95700*/  LDL.LU R3, [R1+0x3420] ;  /* 0x0034200001037983 */ /* 0x000f280000300800 */
[----:B0-----:R-:W4:Y:S04]  /*95710*/  LDL.LU R28, [R1+0x33ec] ;  /* 0x0033ec00011c7983 */ /* 0x001f280000300800 */
[----:B------:R-:W4:Y:S04]  /*95720*/  LDL.LU R24, [R1+0x3418] ;  /* 0x0034180001187983 */ /* 0x000f280000300800 */
[----:B------:R-:W4:Y:S04]  /*95730*/  LDL.LU R25, [R1+0x33e4] ;  /* 0x0033e40001197983 */ /* 0x000f280000300800 */
[----:B------:R-:W4:Y:S01]  /*95740*/  LDL.LU R26, [R1+0x3410] ;  /* 0x00341000011a7983 */ /* 0x000f220000300800 */
[----:B--2---:R-:W-:-:S05]  /*95750*/  IADD3 R23, P0, PT, R23, UR50, RZ ;  /* 0x0000003217177c10 */ /* 0x004fca000ff1e0ff */
        /* <DEDUP_REMOVED lines=13> */
[----:B0-----:R-:W2:Y:S04]  /*95830*/  LDL.LU R23, [R1+0x33ac] ;  /* 0x0033ac0001177983 */ /* 0x001ea80000300800 */
[----:B------:R-:W2:Y:S04]  /*95840*/  LDL.LU R20, [R1+0x33d8] ;  /* 0x0033d80001147983 */ /* 0x000ea80000300800 */
[----:B------:R-:W2:Y:S04]  /*95850*/  LDL.LU R21, [R1+0x33a4] ;  /* 0x0033a40001157983 */ /* 0x000ea80000300800 */
[----:B------:R-:W2:Y:S01]  /*95860*/  LDL.LU R29, [R1+0x33d0] ;  /* 0x0033d000011d7983 */ /* 0x000ea20000300800 */
[----:B---3--:R-:W-:-:S05]  /*95870*/  IADD3.X R22, PT, PT, R22, UR72, RZ, P6, !PT ;  /* 0x0000004816167c10 */ /* 0x008fca000b7fe4ff */
[----:B------:R0:W-:Y:S04]  /*95880*/  STL [R1+0x3440], R22 ;  /* 0x0034401601007387 */ /* 0x0001e80000100800 */
[----:B0-----:R-:W3:Y:S01]  /*95890*/  LDL.LU R22, [R1+0x339c] ;  /* 0x00339c0001167983 */ /* 0x001ee20000300800 */
[----:B----4-:R-:W-:Y:S02]  /*958a0*/  IADD3 R19, P6, PT, R19, UR50, RZ ;  /* 0x0000003213137c10 */ /* 0x010fe4000ffde0ff */
[----:B------:R-:W-:Y:S02]  /*958b0*/  IADD3.X R0, PT, PT, R0, UR72, RZ, P5, !PT ;  /* 0x0000004800007c10 */ /* 0x000fe4000affe4ff */
[----:B------:R-:W-:Y:S02]  /*958c0*/  IADD3 R12, P5, PT, R12, UR50, RZ ;  /* 0x000000320c0c7c10 */ /* 0x000fe4000ffbe0ff */
[----:B------:R-:W-:-:S02]  /*958d0*/  IADD3.X R13, PT, PT, R13, UR72, RZ, P4, !PT ;  /* 0x000000480d0d7c10 */ /* 0x000fc4000a7fe4ff */
[----:B------:R-:W-:Y:S01]  /*958e0*/  IADD3 R14, P4, PT, R14, UR50, RZ ;  /* 0x000000320e0e7c10 */ /* 0x000fe2000ff9e0ff */
[----:B------:R-:W-:Y:S01]  /*958f0*/  STL [R1+0x340c], R19 ;  /* 0x00340c1301007387 */ /* 0x000fe20000100800 */
[----:B------:R-:W-:Y:S02]  /*95900*/  IADD3.X R15, PT, PT, R15, UR72, RZ, P3, !PT ;  /* 0x000000480f0f7c10 */ /* 0x000fe40009ffe4ff */
[----:B------:R-:W-:Y:S01]  /*95910*/  IADD3.X R3, PT, PT, R3, UR72, RZ, P2, !PT ;  /* 0x0000004803037c10 */ /* 0x000fe200097fe4ff */
[----:B------:R-:W-:Y:S01]  /*95920*/  STL [R1+0x3438], R0 ;  /* 0x0034380001007387 */ /* 0x000fe20000100800 */
[----:B------:R-:W-:-:S03]  /*95930*/  IADD3 R28, P2, PT, R28, UR50, RZ ;  /* 0x000000321c1c7c10 */ /* 0x000fc6000ff5e0ff */
[----:B------:R-:W-:Y:S01]  /*95940*/  STL [R1+0x3404], R12 ;  /* 0x0034040c01007387 */ /* 0x000fe20000100800 */
[----:B------:R-:W-:-:S03]  /*95950*/  IADD3 R2, P3, PT, R2, UR50, RZ ;  /* 0x0000003202027c10 */ /* 0x000fc6000ff7e0ff */
[----:B------:R-:W-:Y:S04]  /*95960*/  STL [R1+0x3430], R13 ;  /* 0x0034300d01007387 */ /* 0x000fe80000100800 */
[----:B------:R-:W-:Y:S04]  /*95970*/  STL [R1+0x33fc], R14 ;  /* 0x0033fc0e01007387 */ /* 0x000fe80000100800 */
[----:B------:R-:W-:Y:S04]  /*95980*/  STL [R1+0x3428], R15 ;  /* 0x0034280f01007387 */ /* 0x000fe80000100800 */
[----:B------:R0:W-:Y:S04]  /*95990*/  STL [R1+0x33ec], R28 ;  /* 0x0033ec1c01007387 */ /* 0x0001e80000100800 */
[----:B------:R-:W-:Y:S04]  /*959a0*/  STL [R1+0x33f4], R2 ;  /* 0x0033f40201007387 */ /* 0x000fe80000100800 */
[----:B0-----:R-:W4:Y:S01]  /*959b0*/  LDL.LU R28, [R1+0x33c8] ;  /* 0x0033c800011c7983 */ /* 0x001f220000300800 */
[----:B------:R-:W-:-:S02]  /*959c0*/  IADD3.X R24, PT, PT, R24, UR72, RZ, P1, !PT ;  /* 0x0000004818187c10 */ /* 0x000fc40008ffe4ff */
[----:B------:R-:W-:Y:S02]  /*959d0*/  IADD3 R25, P1, PT, R25, UR50, RZ ;  /* 0x0000003219197c10 */ /* 0x000fe4000ff3e0ff */
[----:B------:R-:W-:Y:S01]  /*959e0*/  IADD3.X R26, PT, PT, R26, UR72, RZ, P0, !PT ;  /* 0x000000481a1a7c10 */ /* 0x000fe200087fe4ff */
[----:B------:R-:W-:Y:S04]  /*959f0*/  STL [R1+0x3420], R3 ;  /* 0x0034200301007387 */ /* 0x000fe80000100800 */
[----:B------:R-:W-:Y:S04]  /*95a00*/  STL [R1+0x3418], R24 ;  /* 0x0034181801007387 */ /* 0x000fe80000100800 */
[----:B------:R-:W-:Y:S04]  /*95a10*/  STL [R1+0x33e4], R25 ;  /* 0x0033e41901007387 */ /* 0x000fe80000100800 */
[----:B------:R-:W-:Y:S01]  /*95a20*/  STL [R1+0x3410], R26 ;  /* 0x0034101a01007387 */ /* 0x000fe20000100800 */
[----:B--2---:R-:W-:-:S02]  /*95a30*/  IADD3 R27, P0, PT, R27, UR50, RZ ;  /* 0x000000321b1b7c10 */ /* 0x004fc4000ff1e0ff */
[----:B------:R-:W-:Y:S02]  /*95a40*/  IADD3.X R4, PT, PT, R4, UR72, RZ, P6, !PT ;  /* 0x0000004804047c10 */ /* 0x000fe4000b7fe4ff */
[----:B------:R-:W-:Y:S02]  /*95a50*/  IADD3 R5, P6, PT, R5, UR50, RZ ;  /* 0x0000003205057c10 */ /* 0x000fe4000ffde0ff */
[----:B------:R-:W-:Y:S02]  /*95a60*/  IADD3.X R6, PT, PT, R6, UR72, RZ, P5, !PT ;  /* 0x0000004806067c10 */ /* 0x000fe4000affe4ff */
[----:B------:R-:W-:Y:S01]  /*95a70*/  IADD3 R7, P5, PT, R7, UR50, RZ ;  /* 0x0000003207077c10 */ /* 0x000fe2000ffbe0ff */
        /* <DEDUP_REMOVED lines=17> */
[----:B------:R-:W-:Y:S01]  /*95b90*/  STL [R1+0x33e8], R16 ;  /* 0x0033e81001007387 */ /* 0x000fe20000100800 */
[----:B------:R-:W-:-:S03]  /*95ba0*/  IADD3.X R20, PT, PT, R20, UR72, RZ, P0, !PT ;  /* 0x0000004814147c10 */ /* 0x000fc600087fe4ff */
[----:B------:R0:W-:Y:S04]  /*95bb0*/  STL [R1+0x33ac], R23 ;  /* 0x0033ac1701007387 */ /* 0x0001e80000100800 */
[----:B------:R-:W-:Y:S01]  /*95bc0*/  STL [R1+0x33b4], R17 ;  /* 0x0033b41101007387 */ /* 0x000fe20000100800 */
[----:B------:R-:W-:Y:S02]  /*95bd0*/  IADD3 R21, P0, PT, R21, UR50, RZ ;  /* 0x0000003215157c10 */ /* 0x000fe4000ff1e0ff */
[----:B------:R-:W-:Y:S01]  /*95be0*/  IADD3.X R29, PT, PT, R29, UR72, RZ, P6, !PT ;  /* 0x000000481d1d7c10 */ /* 0x000fe2000b7fe4ff */
[----:B0-----:R-:W2:Y:S04]  /*95bf0*/  LDL.LU R23, [R1+0x3394] ;  /* 0x0033940001177983 */ /* 0x001ea80000300800 */
[----:B------:R-:W-:Y:S04]  /*95c00*/  STL [R1+0x33e0], R18 ;  /* 0x0033e01201007387 */ /* 0x000fe80000100800 */
[----:B------:R-:W-:Y:S04]  /*95c10*/  STL [R1+0x33d8], R20 ;  /* 0x0033d81401007387 */ /* 0x000fe80000100800 */
[----:B------:R-:W2:Y:S04]  /*95c20*/  LDL.LU R19, [R1+0x33c0] ;  /* 0x0033c00001137983 */ /* 0x000ea80000300800 */
[----:B------:R-:W-:Y:S04]  /*95c30*/  STL [R1+0x33a4], R21 ;  /* 0x0033a41501007387 */ /* 0x000fe80000100800 */
[----:B------:R-:W2:Y:S04]  /*95c40*/  LDL.LU R0, [R1+0x338c] ;  /* 0x00338c0001007983 */ /* 0x000ea80000300800 */
[----:B------:R-:W-:Y:S04]  /*95c50*/  STL [R1+0x33d0], R29 ;  /* 0x0033d01d01007387 */ /* 0x000fe80000100800 */
[----:B------:R-:W2:Y:S01]  /*95c60*/  LDL.LU R12, [R1+0x33b8] ;  /* 0x0033b800010c7983 */ /* 0x000ea20000300800 */
[----:B---3--:R-:W-:-:S05]  /*95c70*/  IADD3 R22, P6, PT, R22, UR50, RZ ;  /* 0x0000003216167c10 */ /* 0x008fca000ffde0ff */
[----:B------:R0:W-:Y:S04]  /*95c80*/  STL [R1+0x339c], R22 ;  /* 0x00339c1601007387 */ /* 0x0001e80000100800 */
[----:B------:R-:W3:Y:S04]  /*95c90*/  LDL.LU R13, [R1+0x3384] ;  /* 0x00338400010d7983 */ /* 0x000ee80000300800 */
[----:B------:R-:W3:Y:S04]  /*95ca0*/  LDL.LU R14, [R1+0x33b0] ;  /* 0x0033b000010e7983 */ /* 0x000ee80000300800 */
[----:B------:R-:W3:Y:S04]  /*95cb0*/  LDL.LU R15, [R1+0x337c] ;  /* 0x00337c00010f7983 */ /* 0x000ee80000300800 */
[----:B------:R-:W3:Y:S04]  /*95cc0*/  LDL.LU R2, [R1+0x33a8] ;  /* 0x0033a80001027983 */ /* 0x000ee80000300800 */
[----:B------:R-:W3:Y:S04]  /*95cd0*/  LDL.LU R3, [R1+0x380c] ;  /* 0x00380c0001037983 */ /* 0x000ee80000300800 */
[----:B0-----:R-:W3:Y:S04]  /*95ce0*/  LDL.LU R22, [R1+0x33a0] ;  /* 0x0033a00001167983 */ /* 0x001ee80000300800 */
[----:B------:R-:W3:Y:S04]  /*95cf0*/  LDL.LU R24, [R1+0x3804] ;  /* 0x0038040001187983 */ /* 0x000ee80000300800 */
[----:B------:R-:W3:Y:S04]  /*95d00*/  LDL.LU R25, [R1+0x3398] ;  /* 0x0033980001197983 */ /* 0x000ee80000300800 */
[----:B------:R-:W3:Y:S01]  /*95d10*/  LDL.LU R26, [R1+0x37fc] ;  /* 0x0037fc00011a7983 */ /* 0x000ee20000300800 */
[----:B----4-:R-:W-:-:S05]  /*95d20*/  IADD3.X R28, PT, PT, R28, UR72, RZ, P5, !PT ;  /* 0x000000481c1c7c10 */ /* 0x010fca000affe4ff */
        /* <DEDUP_REMOVED lines=18> */
[----:B------:R0:W-:Y:S01]  /*95e50*/  STL [R1+0x3394], R23 ;  /* 0x0033941701007387 */ /* 0x0001e20000100800 */
[----:B------:R-:W-:Y:S02]  /*95e60*/  IADD3.X R19, PT, PT, R19, UR72, RZ, P4, !PT ;  /* 0x0000004813137c10 */ /* 0x000fe4000a7fe4ff */
[----:B------:R-:W-:Y:S02]  /*95e70*/  IADD3 R0, P4, PT, R0, UR50, RZ ;  /* 0x0000003200007c10 */ /* 0x000fe4000ff9e0ff */
[----:B------:R-:W-:Y:S01]  /*95e80*/  IADD3.X R12, PT, PT, R12, UR72, RZ, P3, !PT ;  /* 0x000000480c0c7c10 */ /* 0x000fe20009ffe4ff */
[----:B0-----:R-:W2:Y:S01]  /*95e90*/  LDL.LU R23, [R1+0x3368] ;  /* 0x0033680001177983 */ /* 0x001ea20000300800 */
[----:B---3--:R-:W-:Y:S02]  /*95ea0*/  IADD3 R13, P3, PT, R13, UR50, RZ ;  /* 0x000000320d0d7c10 */ /* 0x008fe4000ff7e0ff */
[----:B------:R-:W-:Y:S01]  /*95eb0*/  IADD3.X R14, PT, PT, R14, UR72, RZ, P2, !PT ;  /* 0x000000480e0e7c10 */ /* 0x000fe200097fe4ff */
[----:B------:R-:W-:Y:S01]  /*95ec0*/  STL [R1+0x33c0], R19 ;  /* 0x0033c01301007387 */ /* 0x000fe20000100800 */
[----:B------:R-:W-:-:S03]  /*95ed0*/  IADD3 R15, P2, PT, R15, UR50, RZ ;  /* 0x000000320f0f7c10 */ /* 0x000fc6000ff5e0ff */
[----:B------:R-:W-:Y:S04]  /*95ee0*/  STL [R1+0x338c], R0 ;  /* 0x00338c0001007387 */ /* 0x000fe80000100800 */
[----:B------:R-:W-:Y:S01]  /*95ef0*/  STL [R1+0x33b8], R12 ;  /* 0x0033b80c01007387 */ /* 0x000fe20000100800 */
[----:B------:R-:W-:-:S03]  /*95f00*/  IADD3.X R2, PT, PT, R2, UR72, RZ, P1, !PT ;  /* 0x0000004802027c10 */ /* 0x000fc60008ffe4ff */
[----:B------:R-:W-:Y:S01]  /*95f10*/  STL [R1+0x3384], R13 ;  /* 0x0033840d01007387 */ /* 0x000fe20000100800 */
[----:B------:R-:W-:-:S03]  /*95f20*/  IADD3.X R22, PT, PT, R22, UR72, RZ, P0, !PT ;  /* 0x0000004816167c10 */ /* 0x000fc600087fe4ff */
        /* <DEDUP_REMOVED lines=8> */
[----:B------:R-:W-:Y:S02]  /*95fb0*/  IADD3 R26, P6, PT, R26, UR50, RZ ;  /* 0x000000321a1a7c10 */ /* 0x000fe4000ffde0ff */
[----:B----4-:R-:W-:Y:S01]  /*95fc0*/  IADD3.X R27, PT, PT, R27, UR72, RZ, P5, !PT ;  /* 0x000000481b1b7c10 */ /* 0x010fe2000affe4ff */
        /* <DEDUP_REMOVED lines=27> */
[----:B0-----:R-:W4:Y:S01]  /*96180*/  LDL.LU R28, [R1+0x3360] ;  /* 0x00336000011c7983 */ /* 0x001f220000300800 */
[----:B------:R-:W-:-:S02]  /*96190*/  IADD3 R18, P0, PT, R18, UR50, RZ ;  /* 0x0000003212127c10 */ /* 0x000fc4000ff1e0ff */
[----:B------:R-:W-:Y:S02]  /*961a0*/  IADD3 R20, P6, PT, R20, UR50, RZ ;  /* 0x0000003214147c10 */ /* 0x000fe4000ffde0ff */
[----:B------:R-:W-:Y:S02]  /*961b0*/  IADD3.X R21, PT, PT, R21, UR72, RZ, P5, !PT ;  /* 0x0000004815157c10 */ /* 0x000fe4000affe4ff */
[----:B------:R-:W-:Y:S01]  /*961c0*/  IADD3 R29, P5, PT, R29, UR50, RZ ;  /* 0x000000321d1d7c10 */ /* 0x000fe2000ffbe0ff */
[----:B------:R-:W-:Y:S04]  /*961d0*/  STL [R1+0x334c], R18 ;  /* 0x00334c1201007387 */ /* 0x000fe80000100800 */
[----:B------:R-:W-:Y:S04]  /*961e0*/  STL [R1+0x3344], R20 ;  /* 0x0033441401007387 */ /* 0x000fe80000100800 */
[----:B------:R-:W4:Y:S04]  /*961f0*/  LDL.LU R19, [R1+0x332c] ;  /* 0x00332c0001137983 */ /* 0x000f280000300800 */
[----:B------:R-:W-:Y:S04]  /*96200*/  STL [R1+0x3370], R21 ;  /* 0x0033701501007387 */ /* 0x000fe80000100800 */
[----:B------:R-:W4:Y:S04]  /*96210*/  LDL.LU R0, [R1+0x3358] ;  /* 0x0033580001007983 */ /* 0x000f280000300800 */
[----:B------:R-:W-:Y:S04]  /*96220*/  STL [R1+0x333c], R29 ;  /* 0x00333c1d01007387 */ /* 0x000fe80000100800 */
[----:B------:R-:W4:Y:S01]  /*96230*/  LDL.LU R12, [R1+0x3324] ;  /* 0x00332400010c7983 */ /* 0x000f220000300800 */
[----:B--2---:R-:W-:-:S05]  /*96240*/  IADD3.X R23, PT, PT, R23, UR72, RZ, P4, !PT ;  /* 0x0000004817177c10 */ /* 0x004fca000a7fe4ff */
[----:B------:R0:W-:Y:S04]  /*96250*/  STL [R1+0x3368], R23 ;  /* 0x0033681701007387 */ /* 0x0001e80000100800 */
        /* <DEDUP_REMOVED lines=29> */
[----:B0-----:R-:W4:Y:S01]  /*96430*/  LDL.LU R28, [R1+0x32bc] ;  /* 0x0032bc00011c7983 */ /* 0x001f220000300800 */
[----:B------:R-:W-:Y:S02]  /*96440*/  IADD3 R19, P3, PT, R19, UR50, RZ ;  /* 0x0000003213137c10 */ /* 0x000fe4000ff7e0ff */
[----:B------:R-:W-:Y:S02]  /*96450*/  IADD3.X R0, PT, PT, R0, UR72, RZ, P2, !PT ;  /* 0x0000004800007c10 */ /* 0x000fe400097fe4ff */
[----:B------:R-:W-:Y:S01]  /*96460*/  IADD3 R12, P2, PT, R12, UR50, RZ ;  /* 0x000000320c0c7c10 */ /* 0x000fe2000ff5e0ff */
[----:B------:R-:W-:Y:S04]  /*96470*/  STL [R1+0x332c], R19 ;  /* 0x00332c1301007387 */ /* 0x000fe80000100800 */
[----:B------:R-:W-:Y:S04]  /*96480*/  STL [R1+0x3358], R0 ;  /* 0x0033580001007387 */ /* 0x000fe80000100800 */
[----:B------:R-:W-:Y:S01]  /*96490*/  STL [R1+0x3324], R12 ;  /* 0x0033240c01007387 */ /* 0x000fe20000100800 */
[----:B--2---:R-:W-:-:S02]  /*964a0*/  IADD3.X R13, PT, PT, R13, UR72, RZ, P1, !PT ;  /* 0x000000480d0d7c10 */ /* 0x004fc40008ffe4ff */
[----:B------:R-:W-:Y:S02]  /*964b0*/  IADD3 R14, P1, PT, R14, UR50, RZ ;  /* 0x000000320e0e7c10 */ /* 0x000fe4000ff3e0ff */
[----:B------:R-:W-:Y:S02]  /*964c0*/  IADD3.X R15, PT, PT, R15, UR72, RZ, P0, !PT ;  /* 0x000000480f0f7c10 */ /* 0x000fe400087fe4ff */
[----:B------:R-:W-:Y:S02]  /*964d0*/  IADD3.X R3, PT, PT, R3, UR72, RZ, P6, !PT ;  /* 0x0000004803037c10 */ /* 0x000fe4000b7fe4ff */
[----:B------:R-:W-:Y:S01]  /*964e0*/  IADD3 R2, P0, PT, R2, UR50, RZ ;  /* 0x0000003202027c10 */ /* 0x000fe2000ff1e0ff */
[----:B------:R-:W-:Y:S01]  /*964f0*/  STL [R1+0x3350], R13 ;  /* 0x0033500d01007387 */ /* 0x000fe20000100800 */
[----:B------:R-:W-:-:S03]  /*96500*/  IADD3 R23, P6, PT, R23, UR50, RZ ;  /* 0x0000003217177c10 */ /* 0x000fc6000ffde0ff */
[----:B------:R-:W-:Y:S04]  /*96510*/  STL [R1+0x331c], R14 ;  /* 0x00331c0e01007387 */ /* 0x000fe80000100800 */
[----:B------:R-:W-:Y:S04]  /*96520*/  STL [R1+0x3348], R15 ;  /* 0x0033480f01007387 */ /* 0x000fe80000100800 */
[----:B------:R0:W-:Y:S04]  /*96530*/  STL [R1+0x330c], R23 ;  /* 0x00330c1701007387 */ /* 0x0001e80000100800 */
[----:B------:R-:W-:Y:S01]  /*96540*/  STL [R1+0x3314], R2 ;  /* 0x0033140201007387 */ /* 0x000fe20000100800 */
[----:B------:R-:W-:-:S02]  /*96550*/  IADD3.X R24, PT, PT, R24, UR72, RZ, P5, !PT ;  /* 0x0000004818187c10 */ /* 0x000fc4000affe4ff */
[----:B------:R-:W-:Y:S02]  /*96560*/  IADD3 R25, P5, PT, R25, UR50, RZ ;  /* 0x0000003219197c10 */ /* 0x000fe4000ffbe0ff */
[----:B------:R-:W-:Y:S01]  /*96570*/  IADD3.X R26, PT, PT, R26, UR72, RZ, P4, !PT ;  /* 0x000000481a1a7c10 */ /* 0x000fe2000a7fe4ff */
[----:B0-----:R-:W2:Y:S01]  /*96580*/  LDL.LU R23, [R1+0x32e8] ;  /* 0x0032e80001177983 */ /* 0x001ea20000300800 */
[----:B---3--:R-:W-:-:S03]  /*96590*/  IADD3 R27, P4, PT, R27, UR50, RZ ;  /* 0x000000321b1b7c10 */ /* 0x008fc6000ff9e0ff */
        /* <DEDUP_REMOVED lines=28> */
[----:B0-----:R-:W3:Y:S01]  /*96760*/  LDL.LU R22, [R1+0x32b4] ;  /* 0x0032b40001167983 */ /* 0x001ee20000300800 */
[----:B------:R-:W-:-:S02]  /*96770*/  IADD3.X R20, PT, PT, R20, UR72, RZ, P4, !PT ;  /* 0x0000004814147c10 */ /* 0x000fc4000a7fe4ff */
[----:B------:R-:W-:Y:S01]  /*96780*/  IADD3 R21, P4, PT, R21, UR50, RZ ;  /* 0x0000003215157c10 */ /* 0x000fe2000ff9e0ff */
[----:B------:R-:W-:Y:S01]  /*96790*/  STL [R1+0x3300], R18 ;  /* 0x0033001201007387 */ /* 0x000fe20000100800 */
[----:B------:R-:W-:-:S03]  /*967a0*/  IADD3.X R29, PT, PT, R29, UR72, RZ, P3, !PT ;  /* 0x000000481d1d7c10 */ /* 0x000fc60009ffe4ff */
[----:B------:R-:W-:Y:S04]  /*967b0*/  STL [R1+0x32f8], R20 ;  /* 0x0032f81401007387 */ /* 0x000fe80000100800 */
[----:B------:R-:W3:Y:S04]  /*967c0*/  LDL.LU R19, [R1+0x32e0] ;  /* 0x0032e00001137983 */ /* 0x000ee80000300800 */
[----:B------:R-:W-:Y:S04]  /*967d0*/  STL [R1+0x32c4], R21 ;  /* 0x0032c41501007387 */ /* 0x000fe80000100800 */
[----:B------:R-:W3:Y:S01]  /*967e0*/  LDL.LU R0, [R1+0x32ac] ;  /* 0x0032ac0001007983 */ /* 0x000ee20000300800 */
[----:B----4-:R-:W-:-:S03]  /*967f0*/  IADD3 R28, P3, PT, R28, UR50, RZ ;  /* 0x000000321c1c7c10 */ /* 0x010fc6000ff7e0ff */
        /* <DEDUP_REMOVED lines=32> */
[----:B0-----:R-:W3:Y:S01]  /*96a00*/  LDL.LU R22, [R1+0x3270] ;  /* 0x0032700001167983 */ /* 0x001ee20000300800 */
[----:B------:R-:W-:Y:S02]  /*96a10*/  IADD3.X R19, PT, PT, R19, UR72, RZ, P1, !PT ;  /* 0x0000004813137c10 */ /* 0x000fe40008ffe4ff */
[----:B------:R-:W-:Y:S02]  /*96a20*/  IADD3 R0, P1, PT, R0, UR50, RZ ;  /* 0x0000003200007c10 */ /* 0x000fe4000ff3e0ff */
[----:B----4-:R-:W-:Y:S02]  /*96a30*/  IADD3.X R12, PT, PT, R12, UR72, RZ, P0, !PT ;  /* 0x000000480c0c7c10 */ /* 0x010fe400087fe4ff */
[----:B------:R-:W-:-:S02]  /*96a40*/  IADD3 R13, P0, PT, R13, UR50, RZ ;  /* 0x000000320d0d7c10 */ /* 0x000fc4000ff1e0ff */
[----:B------:R-:W-:Y:S01]  /*96a50*/  IADD3.X R14, PT, PT, R14, UR72, RZ, P6, !PT ;  /* 0x000000480e0e7c10 */ /* 0x000fe2000b7fe4ff */
[----:B------:R-:W-:Y:S01]  /*96a60*/  STL [R1+0x32e0], R19 ;  /* 0x0032e01301007387 */ /* 0x000fe20000100800 */
[----:B------:R-:W-:-:S03]  /*96a70*/  IADD3 R15, P6, PT, R15, UR50, RZ ;  /* 0x000000320f0f7c10 */ /* 0x000fc6000ffde0ff */
[----:B------:R-:W-:Y:S04]  /*96a80*/  STL [R1+0x32ac], R0 ;  /* 0x0032ac0001007387 */ /* 0x000fe80000100800 */
[----:B------:R-:W-:Y:S01]  /*96a90*/  STL [R1+0x32d8], R12 ;  /* 0x0032d80c01007387 */ /* 0x000fe20000100800 */
[----:B------:R-:W-:Y:S02]  /*96aa0*/  IADD3.X R2, PT, PT, R2, UR72, RZ, P5, !PT ;  /* 0x0000004802027c10 */ /* 0x000fe4000affe4ff */
[----:B------:R-:W-:Y:S01]  /*96ab0*/  IADD3.X R28, PT, PT, R28, UR72, RZ, P4, !PT ;  /* 0x000000481c1c7c10 */ /* 0x000fe2000a7fe4ff */
        /* <DEDUP_REMOVED lines=12> */
[----:B------:R-:W-:Y:S04]  /*96b80*/  STL [R1+0x32b8], R25 ;  /* 0x0032b81901007387 */ /* 0x000fe80000100800 */
[----:B------:R-:W-:Y:S01]  /*96b90*/  STL [R1+0x3284], R26 ;  /* 0x0032841a01007387 */ /* 0x000fe20000100800 */
[----:B--2---:R-:W-:-:S02]  /*96ba0*/  IADD3.X R27, PT, PT, R27, UR72, RZ, P2, !PT ;  /* 0x000000481b1b7c10 */ /* 0x004fc400097fe4ff */
[----:B------:R-:W-:Y:S02]  /*96bb0*/  IADD3 R4, P2, PT, R4, UR50, RZ ;  /* 0x0000003204047c10 */ /* 0x000fe4000ff5e0ff */
[----:B------:R-:W-:Y:S02]  /*96bc0*/  IADD3.X R5, PT, PT, R5, UR72, RZ, P1, !PT ;  /* 0x0000004805057c10 */ /* 0x000fe40008ffe4ff */
[----:B------:R-:W-:Y:S02]  /*96bd0*/  IADD3 R6, P1, PT, R6, UR50, RZ ;  /* 0x0000003206067c10 */ /* 0x000fe4000ff3e0ff */
[----:B------:R-:W-:Y:S01]  /*96be0*/  IADD3.X R7, PT, PT, R7, UR72, RZ, P0, !PT ;  /* 0x0000004807077c10 */ /* 0x000fe200087fe4ff */
        /* <DEDUP_REMOVED lines=14> */
[----:B------:R-:W-:Y:S01]  /*96cd0*/  STL [R1+0x3264], R10 ;  /* 0x0032640a01007387 */ /* 0x000fe20000100800 */
[----:B------:R-:W-:-:S03]  /*96ce0*/  IADD3 R18, P4, PT, R18, UR50, RZ ;  /* 0x0000003212127c10 */ /* 0x000fc6000ff9e0ff */
[----:B------:R-:W-:Y:S04]  /*96cf0*/  STL [R1+0x3290], R11 ;  /* 0x0032900b01007387 */ /* 0x000fe80000100800 */
[----:B------:R-:W-:Y:S01]  /*96d00*/  STL [R1+0x325c], R16 ;  /* 0x00325c1001007387 */ /* 0x000fe20000100800 */
[----:B------:R-:W-:-:S03]  /*96d10*/  IADD3 R20, P3, PT, R20, UR50, RZ ;  /* 0x0000003214147c10 */ /* 0x000fc6000ff7e0ff */
[----:B------:R0:W-:Y:S04]  /*96d20*/  STL [R1+0x3280], R23 ;  /* 0x0032801701007387 */ /* 0x0001e80000100800 */
[----:B------:R-:W-:Y:S01]  /*96d30*/  STL [R1+0x3288], R17 ;  /* 0x0032881101007387 */ /* 0x000fe20000100800 */
[----:B------:R-:W-:Y:S02]  /*96d40*/  IADD3.X R21, PT, PT, R21, UR72, RZ, P2, !PT ;  /* 0x0000004815157c10 */ /* 0x000fe400097fe4ff */
[----:B------:R-:W-:Y:S01]  /*96d50*/  IADD3 R29, P2, PT, R29, UR50, RZ ;  /* 0x000000321d1d7c10 */ /* 0x000fe2000ff5e0ff */
        /* <DEDUP_REMOVED lines=8> */
[----:B---3--:R-:W-:-:S05]  /*96de0*/  IADD3.X R22, PT, PT, R22, UR72, RZ, P1, !PT ;  /* 0x0000004816167c10 */ /* 0x008fca0008ffe4ff */
        /* <DEDUP_REMOVED lines=10> */
[----:B----4-:R-:W-:-:S05]  /*96e90*/  IADD3 R28, P1, PT, R28, UR50, RZ ;  /* 0x000000321c1c7c10 */ /* 0x010fca000ff3e0ff */
        /* <DEDUP_REMOVED lines=18> */
[----:B------:R0:W-:Y:S01]  /*96fc0*/  STL [R1+0x3268], R23 ;  /* 0x0032681701007387 */ /* 0x0001e20000100800 */
[----:B------:R-:W-:Y:S02]  /*96fd0*/  IADD3 R19, P0, PT, R19, UR50, RZ ;  /* 0x0000003213137c10 */ /* 0x000fe4000ff1e0ff */
[----:B------:R-:W-:Y:S02]  /*96fe0*/  IADD3.X R0, PT, PT, R0, UR72, RZ, P6, !PT ;  /* 0x0000004800007c10 */ /* 0x000fe4000b7fe4ff */
[----:B------:R-:W-:Y:S01]  /*96ff0*/  IADD3 R12, P6, PT, R12, UR50, RZ ;  /* 0x000000320c0c7c10 */ /* 0x000fe2000ffde0ff */
[----:B0-----:R-:W2:Y:S04]  /*97000*/  LDL.LU R23, [R1+0x31c4] ;  /* 0x0031c40001177983 */ /* 0x001ea80000300800 */
[----:B------:R-:W-:Y:S01]  /*97010*/  STL [R1+0x3234], R19 ;  /* 0x0032341301007387 */ /* 0x000fe20000100800 */
[----:B---3--:R-:W-:-:S02]  /*97020*/  IADD3.X R13, PT, PT, R13, UR72, RZ, P5, !PT ;  /* 0x000000480d0d7c10 */ /* 0x008fc4000affe4ff */
[----:B------:R-:W-:Y:S02]  /*97030*/  IADD3 R14, P5, PT, R14, UR50, RZ ;  /* 0x000000320e0e7c10 */ /* 0x000fe4000ffbe0ff */
[----:B------:R-:W-:Y:S01]  /*97040*/  IADD3.X R15, PT, PT, R15, UR72, RZ, P4, !PT ;  /* 0x000000480f0f7c10 */ /* 0x000fe2000a7fe4ff */
[----:B------:R-:W-:Y:S01]  /*97050*/  STL [R1+0x3260], R0 ;  /* 0x0032600001007387 */ /* 0x000fe20000100800 */
[----:B------:R-:W-:-:S03]  /*97060*/  IADD3.X R3, PT, PT, R3, UR72, RZ, P3, !PT ;  /* 0x0000004803037c10 */ /* 0x000fc60009ffe4ff */
[----:B------:R-:W-:Y:S01]  /*97070*/  STL [R1+0x322c], R12 ;  /* 0x00322c0c01007387 */ /* 0x000fe20000100800 */
[----:B------:R-:W-:-:S03]  /*97080*/  IADD3 R2, P4, PT, R2, UR50, RZ ;  /* 0x0000003202027c10 */ /* 0x000fc6000ff9e0ff */
[----:B------:R-:W-:Y:S01]  /*97090*/  STL [R1+0x3258], R13 ;  /* 0x0032580d01007387 */ /* 0x000fe20000100800 */
[----:B------:R-:W-:-:S03]  /*970a0*/  IADD3 R22, P3, PT, R22, UR50, RZ ;  /* 0x0000003216167c10 */ /* 0x000fc6000ff7e0ff */
[----:B------:R-:W-:Y:S04]  /*970b0*/  STL [R1+0x3224], R14 ;  /* 0x0032240e01007387 */ /* 0x000fe80000100800 */
[----:B------:R-:W-:Y:S04]  /*970c0*/  STL [R1+0x3250], R15 ;  /* 0x0032500f01007387 */ /* 0x000fe80000100800 */
[----:B------:R0:W-:Y:S04]  /*970d0*/  STL [R1+0x3214], R22 ;  /* 0x0032141601007387 */ /* 0x0001e80000100800 */
[----:B------:R-:W-:Y:S04]  /*970e0*/  STL [R1+0x321c], R2 ;  /* 0x00321c0201007387 */ /* 0x000fe80000100800 */
[----:B0-----:R-:W3:Y:S01]  /*970f0*/  LDL.LU R22, [R1+0x31f0] ;  /* 0x0031f00001167983 */ /* 0x001ee20000300800 */
[----:B------:R-:W-:-:S02]  /*97100*/  IADD3.X R24, PT, PT, R24, UR72, RZ, P2, !PT ;  /* 0x0000004818187c10 */ /* 0x000fc400097fe4ff */
[----:B------:R-:W-:Y:S02]  /*97110*/  IADD3 R25, P2, PT, R25, UR50, RZ ;  /* 0x0000003219197c10 */ /* 0x000fe4000ff5e0ff */
[----:B------:R-:W-:Y:S01]  /*97120*/  IADD3.X R26, PT, PT, R26, UR72, RZ, P1, !PT ;  /* 0x000000481a1a7c10 */ /* 0x000fe20008ffe4ff */
[----:B------:R-:W-:Y:S01]  /*97130*/  STL [R1+0x3248], R3 ;  /* 0x0032480301007387 */ /* 0x000fe20000100800 */
[----:B----4-:R-:W-:Y:S02]  /*97140*/  IADD3 R27, P1, PT, R27, UR50, RZ ;  /* 0x000000321b1b7c10 */ /* 0x010fe4000ff3e0ff */
        /* <DEDUP_REMOVED lines=29> */
[----:B------:R-:W-:Y:S01]  /*97320*/  IADD3 R21, P1, PT, R21, UR50, RZ ;  /* 0x0000003215157c10 */ /* 0x000fe2000ff3e0ff */
[----:B------:R-:W-:Y:S01]  /*97330*/  STL [R1+0x3208], R18 ;  /* 0x0032081201007387 */ /* 0x000fe20000100800 */
[----:B------:R-:W-:-:S03]  /*97340*/  IADD3.X R29, PT, PT, R29, UR72, RZ, P0, !PT ;  /* 0x000000481d1d7c10 */ /* 0x000fc600087fe4ff */
[----:B------:R-:W-:Y:S04]  /*97350*/  STL [R1+0x3200], R20 ;  /* 0x0032001401007387 */ /* 0x000fe80000100800 */
[----:B------:R-:W4:Y:S04]  /*97360*/  LDL.LU R19, [R1+0x31e8] ;  /* 0x0031e80001137983 */ /* 0x000f280000300800 */
[----:B------:R-:W-:Y:S04]  /*97370*/  STL [R1+0x31cc], R21 ;  /* 0x0031cc1501007387 */ /* 0x000fe80000100800 */
[----:B------:R-:W4:Y:S04]  /*97380*/  LDL.LU R0, [R1+0x31b4] ;  /* 0x0031b40001007983 */ /* 0x000f280000300800 */
[----:B------:R-:W-:Y:S04]  /*97390*/  STL [R1+0x31f8], R29 ;  /* 0x0031f81d01007387 */ /* 0x000fe80000100800 */
        /* <DEDUP_REMOVED lines=32> */
[----:B0-----:R-:W4:Y:S01]  /*975a0*/  LDL.LU R28, [R1+0x3178] ;  /* 0x00317800011c7983 */ /* 0x001f220000300800 */
[----:B------:R-:W-:Y:S02]  /*975b0*/  IADD3.X R19, PT, PT, R19, UR72, RZ, P5, !PT ;  /* 0x0000004813137c10 */ /* 0x000fe4000affe4ff */
[----:B------:R-:W-:Y:S02]  /*975c0*/  IADD3 R0, P5, PT, R0, UR50, RZ ;  /* 0x0000003200007c10 */ /* 0x000fe4000ffbe0ff */
[----:B------:R-:W-:Y:S01]  /*975d0*/  IADD3.X R12, PT, PT, R12, UR72, RZ, P4, !PT ;  /* 0x000000480c0c7c10 */ /* 0x000fe2000a7fe4ff */
[----:B------:R-:W-:Y:S04]  /*975e0*/  STL [R1+0x31e8], R19 ;  /* 0x0031e81301007387 */ /* 0x000fe80000100800 */
[----:B------:R-:W-:Y:S04]  /*975f0*/  STL [R1+0x31b4], R0 ;  /* 0x0031b40001007387 */ /* 0x000fe80000100800 */
[----:B------:R-:W-:Y:S01]  /*97600*/  STL [R1+0x31e0], R12 ;  /* 0x0031e00c01007387 */ /* 0x000fe20000100800 */
[----:B--2---:R-:W-:-:S02]  /*97610*/  IADD3 R13, P4, PT, R13, UR50, RZ ;  /* 0x000000320d0d7c10 */ /* 0x004fc4000ff9e0ff */
[----:B------:R-:W-:Y:S02]  /*97620*/  IADD3.X R14, PT, PT, R14, UR72, RZ, P3, !PT ;  /* 0x000000480e0e7c10 */ /* 0x000fe40009ffe4ff */
[----:B------:R-:W-:Y:S02]  /*97630*/  IADD3 R15, P3, PT, R15, UR50, RZ ;  /* 0x000000320f0f7c10 */ /* 0x000fe4000ff7e0ff */
[----:B------:R-:W-:Y:S01]  /*97640*/  IADD3.X R2, PT, PT, R2, UR72, RZ, P2, !PT ;  /* 0x0000004802027c10 */ /* 0x000fe200097fe4ff */
[----:B------:R-:W-:Y:S04]  /*97650*/  STL [R1+0x31ac], R13 ;  /* 0x0031ac0d01007387 */ /* 0x000fe80000100800 */
[----:B------:R-:W-:Y:S01]  /*97660*/  STL [R1+0x31d8], R14 ;  /* 0x0031d80e01007387 */ /* 0x000fe20000100800 */
[----:B------:R-:W-:-:S03]  /*97670*/  IADD3.X R23, PT, PT, R23, UR72, RZ, P1, !PT ;  /* 0x0000004817177c10 */ /* 0x000fc60008ffe4ff */
[----:B------:R-:W-:Y:S01]  /*97680*/  STL [R1+0x31a4], R15 ;  /* 0x0031a40f01007387 */ /* 0x000fe20000100800 */
[----:B------:R-:W-:-:S03]  /*97690*/  IADD3 R3, P2, PT, R3, UR50, RZ ;  /* 0x0000003203037c10 */ /* 0x000fc6000ff5e0ff */
[----:B------:R0:W-:Y:S04]  /*976a0*/  STL [R1+0x31c8], R23 ;  /* 0x0031c81701007387 */ /* 0x0001e80000100800 */
[----:B------:R-:W-:Y:S01]  /*976b0*/  STL [R1+0x31d0], R2 ;  /* 0x0031d00201007387 */ /* 0x000fe20000100800 */
[----:B------:R-:W-:Y:S02]  /*976c0*/  IADD3 R24, P1, PT, R24, UR50, RZ ;  /* 0x0000003218187c10 */ /* 0x000fe4000ff3e0ff */
[----:B------:R-:W-:Y:S02]  /*976d0*/  IADD3.X R25, PT, PT, R25, UR72, RZ, P0, !PT ;  /* 0x0000004819197c10 */ /* 0x000fe400087fe4ff */
[----:B------:R-:W-:Y:S01]  /*976e0*/  IADD3 R26, P0, PT, R26, UR50, RZ ;  /* 0x000000321a1a7c10 */ /* 0x000fe2000ff1e0ff */
[----:B0-----:R-:W2:Y:S04]  /*976f0*/  LDL.LU R23, [R1+0x3144] ;  /* 0x0031440001177983 */ /* 0x001ea80000300800 */
[----:B------:R-:W-:Y:S01]  /*97700*/  STL [R1+0x319c], R3 ;  /* 0x00319c0301007387 */ /* 0x000fe20000100800 */
[----:B---3--:R-:W-:-:S02]  /*97710*/  IADD3.X R27, PT, PT, R27, UR72, RZ, P6, !PT ;  /* 0x000000481b1b7c10 */ /* 0x008fc4000b7fe4ff */
        /* <DEDUP_REMOVED lines=32> */
[----:B------:R-:W-:Y:S04]  /*97920*/  STL [R1+0x3154], R20 ;  /* 0x0031541401007387 */ /* 0x000fe80000100800 */
[----:B------:R-:W3:Y:S04]  /*97930*/  LDL.LU R19, [R1+0x313c] ;  /* 0x00313c0001137983 */ /* 0x000ee80000300800 */
[----:B------:R-:W-:Y:S04]  /*97940*/  STL [R1+0x3180], R21 ;  /* 0x0031801501007387 */ /* 0x000fe80000100800 */
[----:B------:R-:W3:Y:S04]  /*97950*/  LDL.LU R0, [R1+0x3168] ;  /* 0x0031680001007983 */ /* 0x000ee80000300800 */
[----:B------:R-:W-:Y:S04]  /*97960*/  STL [R1+0x314c], R29 ;  /* 0x00314c1d01007387 */ /* 0x000fe80000100800 */
        /* <DEDUP_REMOVED lines=33> */
[----:B------:R-:W-:Y:S02]  /*97b80*/  IADD3 R19, P4, PT, R19, UR50, RZ ;  /* 0x0000003213137c10 */ /* 0x000fe4000ff9e0ff */
[----:B------:R-:W-:Y:S02]  /*97b90*/  IADD3.X R0, PT, PT, R0, UR72, RZ, P3, !PT ;  /* 0x0000004800007c10 */ /* 0x000fe40009ffe4ff */
[----:B------:R-:W-:Y:S02]  /*97ba0*/  IADD3 R12, P3, PT, R12, UR50, RZ ;  /* 0x000000320c0c7c10 */ /* 0x000fe4000ff7e0ff */
[----:B----4-:R-:W-:-:S02]  /*97bb0*/  IADD3.X R13, PT, PT, R13, UR72, RZ, P2, !PT ;  /* 0x000000480d0d7c10 */ /* 0x010fc400097fe4ff */
[----:B------:R-:W-:Y:S01]  /*97bc0*/  IADD3 R14, P2, PT, R14, UR50, RZ ;  /* 0x000000320e0e7c10 */ /* 0x000fe2000ff5e0ff */
[----:B------:R-:W-:Y:S01]  /*97bd0*/  STL [R1+0x313c], R19 ;  /* 0x00313c1301007387 */ /* 0x000fe20000100800 */
[----:B------:R-:W-:Y:S02]  /*97be0*/  IADD3.X R15, PT, PT, R15, UR72, RZ, P1, !PT ;  /* 0x000000480f0f7c10 */ /* 0x000fe40008ffe4ff */
[----:B------:R-:W-:Y:S01]  /*97bf0*/  IADD3.X R3, PT, PT, R3, UR72, RZ, P0, !PT ;  /* 0x0000004803037c10 */ /* 0x000fe200087fe4ff */
[----:B------:R-:W-:Y:S04]  /*97c00*/  STL [R1+0x3168], R0 ;  /* 0x0031680001007387 */ /* 0x000fe80000100800 */
[----:B------:R-:W-:Y:S01]  /*97c10*/  STL [R1+0x3134], R12 ;  /* 0x0031340c01007387 */ /* 0x000fe20000100800 */
[----:B------:R-:W-:-:S02]  /*97c20*/  IADD3 R2, P1, PT, R2, UR50, RZ ;  /* 0x0000003202027c10 */ /* 0x000fc4000ff3e0ff */
[----:B------:R-:W-:Y:S01]  /*97c30*/  IADD3 R28, P0, PT, R28, UR50, RZ ;  /* 0x000000321c1c7c10 */ /* 0x000fe2000ff1e0ff */
        /* <DEDUP_REMOVED lines=83> */
[----:B0-----:R-:W2:Y:S04]  /*98170*/  LDL.LU R23, [R1+0x3080] ;  /* 0x0030800001177983 */ /* 0x001ea80000300800 */
[----:B------:R-:W-:Y:S01]  /*98180*/  STL [R1+0x30f0], R19 ;  /* 0x0030f01301007387 */ /* 0x000fe20000100800 */
[----:B---3--:R-:W-:-:S02]  /*98190*/  IADD3 R13, P1, PT, R13, UR50, RZ ;  /* 0x000000320d0d7c10 */ /* 0x008fc4000ff3e0ff */
[----:B------:R-:W-:Y:S02]  /*981a0*/  IADD3.X R14, PT, PT, R14, UR72, RZ, P0, !PT ;  /* 0x000000480e0e7c10 */ /* 0x000fe400087fe4ff */
[----:B------:R-:W-:Y:S01]  /*981b0*/  IADD3 R15, P0, PT, R15, UR50, RZ ;  /* 0x000000320f0f7c10 */ /* 0x000fe2000ff1e0ff */
        /* <DEDUP_REMOVED lines=106> */
[----:B0-----:R-:W2:Y:S04]  /*98860*/  LDL.LU R23, [R1+0x3000] ;  /* 0x0030000001177983 */ /* 0x001ea80000300800 */
[----:B------:R-:W-:Y:S01]  /*98870*/  STL [R1+0x3058], R3 ;  /* 0x0030580301007387 */ /* 0x000fe20000100800 */
[----:B---3--:R-:W-:Y:S02]  /*98880*/  IADD3 R27, P2, PT, R27, UR50, RZ ;  /* 0x000000321b1b7c10 */ /* 0x008fe4000ff5e0ff */
        /* <DEDUP_REMOVED lines=35> */
[----:B------:R-:W3:Y:S04]  /*98ac0*/  LDL.LU R0, [R1+0x2fc4] ;  /* 0x002fc40001007983 */ /* 0x000ee80000300800 */
[----:B------:R-:W-:Y:S04]  /*98ad0*/  STL [R1+0x3008], R29 ;  /* 0x0030081d01007387 */ /* 0x000fe80000100800 */
        /* <DEDUP_REMOVED lines=35> */
[----:B------:R-:W-:Y:S02]  /*98d10*/  IADD3.X R12, PT, PT, R12, UR72, RZ, P5, !PT ;  /* 0x000000480c0c7c10 */ /* 0x000fe4000affe4ff */
[----:B----4-:R-:W-:-:S02]  /*98d20*/  IADD3 R13, P5, PT, R13, UR50, RZ ;  /* 0x000000320d0d7c10 */ /* 0x010fc4000ffbe0ff */
        /* <DEDUP_REMOVED lines=92> */
[----:B------:R-:W-:Y:S04]  /*992f0*/  STL [R1+0x2f4c], R19 ;  /* 0x002f4c1301007387 */ /* 0x000fe80000100800 */
[----:B------:R-:W-:Y:S01]  /*99300*/  STL [R1+0x2f78], R0 ;  /* 0x002f780001007387 */ /* 0x000fe20000100800 */
[----:B---3--:R-:W-:-:S02]  /*99310*/  IADD3.X R13, PT, PT, R13, UR72, RZ, P3, !PT ;  /* 0x000000480d0d7c10 */ /* 0x008fc40009ffe4ff */
[----:B------:R-:W-:Y:S02]  /*99320*/  IADD3 R14, P3, PT, R14, UR50, RZ ;  /* 0x000000320e0e7c10 */ /* 0x000fe4000ff7e0ff */
        /* <DEDUP_REMOVED lines=13> */
[----:B------:R-:W-:Y:S02]  /*99400*/  IADD3.X R26, PT, PT, R26, UR72, RZ, P6, !PT ;  /* 0x000000481a1a7c10 */ /* 0x000fe4000b7fe4ff */
[----:B----4-:R-:W-:Y:S01]  /*99410*/  IADD3 R27, P6, PT, R27, UR50, RZ ;  /* 0x000000321b1b7c10 */ /* 0x010fe2000ffde0ff */
        /* <DEDUP_REMOVED lines=260> */
[----:B------:R-:W-:Y:S04]  /*9a460*/  STL [R1+0x2e08], R19 ;  /* 0x002e081301007387 */ /* 0x000fe80000100800 */
[----:B------:R-:W-:Y:S01]  /*9a470*/  STL [R1+0x2dd4], R0 ;  /* 0x002dd40001007387 */ /* 0x000fe20000100800 */
[----:B---3--:R-:W-:-:S02]  /*9a480*/  IADD3 R13, P6, PT, R13, UR50, RZ ;  /* 0x000000320d0d7c10 */ /* 0x008fc4000ffde0ff */
[----:B------:R-:W-:Y:S02]  /*9a490*/  IADD3.X R14, PT, PT, R14, UR72, RZ, P5, !PT ;  /* 0x000000480e0e7c10 */ /* 0x000fe4000affe4ff */
[----:B------:R-:W-:Y:S01]  /*9a4a0*/  IADD3 R15, P5, PT, R15, UR50, RZ ;  /* 0x000000320f0f7c10 */ /* 0x000fe2000ffbe0ff */
[----:B------:R-:W-:Y:S01]  /*9a4b0*/  STL [R1+0x2e00], R12 ;  /* 0x002e000c01007387 */ /* 0x000fe20000100800 */
[----:B------:R-:W-:-:S03]  /*9a4c0*/  IADD3.X R2, PT, PT, R2, UR72, RZ, P4, !PT ;  /* 0x0000004802027c10 */ /* 0x000fc6000a7fe4ff */
[----:B------:R-:W-:Y:S04]  /*9a4d0*/  STL [R1+0x2dcc], R13 ;  /* 0x002dcc0d01007387 */ /* 0x000fe80000100800 */
[----:B------:R-:W-:Y:S01]  /*9a4e0*/  STL [R1+0x2df8], R14 ;  /* 0x002df80e01007387 */ /* 0x000fe20000100800 */
[----:B------:R-:W-:-:S03]  /*9a4f0*/  IADD3.X R22, PT, PT, R22, UR72, RZ, P3, !PT ;  /* 0x0000004816167c10 */ /* 0x000fc60009ffe4ff */
        /* <DEDUP_REMOVED lines=8> */
[----:B------:R-:W-:Y:S01]  /*9a580*/  STL [R1+0x2dbc], R3 ;  /* 0x002dbc0301007387 */ /* 0x000fe20000100800 */
[----:B----4-:R-:W-:Y:S02]  /*9a590*/  IADD3.X R27, PT, PT, R27, UR72, RZ, P1, !PT ;  /* 0x000000481b1b7c10 */ /* 0x010fe40008ffe4ff */
        /* <DEDUP_REMOVED lines=371> */
[----:B------:R-:W-:Y:S04]  /*9bcd0*/  STL [R1+0x2bc4], R24 ;  /* 0x002bc41801007387 */ /* 0x000fe80000100800 */
[----:B------:R-:W-:Y:S01]  /*9bce0*/  STL [R1+0x2bf0], R25 ;  /* 0x002bf01901007387 */ /* 0x000fe20000100800 */
[----:B---3--:R-:W-:-:S02]  /*9bcf0*/  IADD3.X R27, PT, PT, R27, UR72, RZ, P2, !PT ;  /* 0x000000481b1b7c10 */ /* 0x008fc400097fe4ff */
        /* <DEDUP_REMOVED lines=70> */
[----:B------:R-:W-:Y:S01]  /*9c160*/  IADD3 R12, P6, PT, R12, UR50, RZ ;  /* 0x000000320c0c7c10 */ /* 0x000fe2000ffde0ff */
[----:B------:R-:W-:Y:S01]  /*9c170*/  STL [R1+0x2b6c], R19 ;  /* 0x002b6c1301007387 */ /* 0x000fe20000100800 */
[----:B----4-:R-:W-:-:S02]  /*9c180*/  IADD3.X R13, PT, PT, R13, UR72, RZ, P5, !PT ;  /* 0x000000480d0d7c10 */ /* 0x010fc4000affe4ff */
        /* <DEDUP_REMOVED lines=3433> */
[----:B--2---:R-:W-:-:S02]  /*a9820*/  IADD3 R23, P1, PT, R23, UR50, RZ ;  /* 0x0000003217177c10 */ /* 0x004fc4000ff3e0ff */
[----:B------:R-:W-:-:S03]  /*a9830*/  IADD3.X R19, PT, PT, R19, UR72, RZ, P0, !PT ;  /* 0x0000004813137c10 */ /* 0x000fc600087fe4ff */
[----:B------:R0:W-:Y:S01]  /*a9840*/  STL [R1+0x1984], R23 ;  /* 0x0019841701007387 */ /* 0x0001e20000100800 */
        /* <DEDUP_REMOVED lines=142> */
[----:B------:R1:W-:Y:S04]  /*aa130*/  STL [R1+0x18ac], R17 ;  /* 0x0018ac1101007387 */ /* 0x0003e80000100800 */
[----:B0-----:R-:W3:Y:S01]  /*aa140*/  LDL.LU R22, [R1+0x188c] ;  /* 0x00188c0001167983 */ /* 0x001ee20000300800 */
[----:B------:R-:W-:-:S02]  /*aa150*/  IADD3.X R20, PT, PT, R20, UR72, RZ, P0, !PT ;  /* 0x0000004814147c10 */ /* 0x000fc400087fe4ff */
[----:B------:R-:W-:Y:S01]  /*aa160*/  IADD3 R21, P0, PT, R21, UR50, RZ ;  /* 0x0000003215157c10 */ /* 0x000fe2000ff1e0ff */
[----:B------:R0:W-:Y:S01]  /*aa170*/  STL [R1+0x18d8], R18 ;  /* 0x0018d81201007387 */ /* 0x0001e20000100800 */
[----:B------:R-:W-:-:S03]  /*aa180*/  IADD3.X R29, PT, PT, R29, UR72, RZ, P6, !PT ;  /* 0x000000481d1d7c10 */ /* 0x000fc6000b7fe4ff */
[----:B------:R0:W-:Y:S04]  /*aa190*/  STL [R1+0x18d0], R20 ;  /* 0x0018d01401007387 */ /* 0x0001e80000100800 */
[----:B------:R-:W3:Y:S04]  /*aa1a0*/  LDL.LU R19, [R1+0x18b8] ;  /* 0x0018b80001137983 */ /* 0x000ee80000300800 */
[----:B------:R0:W-:Y:S04]  /*aa1b0*/  STL [R1+0x189c], R21 ;  /* 0x00189c1501007387 */ /* 0x0001e80000100800 */
[----:B------:R-:W3:Y:S04]  /*aa1c0*/  LDL.LU R0, [R1+0x1884] ;  /* 0x0018840001007983 */ /* 0x000ee80000300800 */
[----:B------:R0:W-:Y:S04]  /*aa1d0*/  STL [R1+0x18c8], R29 ;  /* 0x0018c81d01007387 */ /* 0x0001e80000100800 */
[----:B------:R-:W3:Y:S01]  /*aa1e0*/  LDL.LU R12, [R1+0x18b0] ;  /* 0x0018b000010c7983 */ /* 0x000ee20000300800 */
[----:B----4-:R-:W-:-:S05]  /*aa1f0*/  IADD3 R28, P6, PT, R28, UR50, RZ ;  /* 0x000000321c1c7c10 */ /* 0x010fca000ffde0ff */
        /* <DEDUP_REMOVED lines=21> */
[----:B-1----:R-:W3:Y:S04]  /*aa350*/  LDL.LU R17, [R1+0x383c] ;  /* 0x00383c0001117983 */ /* 0x002ee80000300800 */
[----:B0-----:R-:W3:Y:S04]  /*aa360*/  LDL.LU R18, [R1+0x1860] ;  /* 0x0018600001127983 */ /* 0x001ee80000300800 */
[----:B------:R-:W3:Y:S04]  /*aa370*/  LDL.LU R20, [R1+0x3838] ;  /* 0x0038380001147983 */ /* 0x000ee80000300800 */
[----:B------:R-:W3:Y:S04]  /*aa380*/  LDL.LU R21, [R1+0x1858] ;  /* 0x0018580001157983 */ /* 0x000ee80000300800 */
[----:B------:R-:W3:Y:S04]  /*aa390*/  LDL.LU R29, [R1+0x384c] ;  /* 0x00384c00011d7983 */ /* 0x000ee80000300800 */
[----:B----4-:R-:W4:Y:S04]  /*aa3a0*/  LDL.LU R28, [R1+0x1850] ;  /* 0x00185000011c7983 */ /* 0x010f280000300800 */
[----:B--2---:R-:W2:Y:S01]  /*aa3b0*/  LDL.LU R23, [R1+0x3848] ;  /* 0x0038480001177983 */ /* 0x004ea20000300800 */
[----:B---3--:R-:W-:-:S05]  /*aa3c0*/  IADD3 R22, P5, PT, R22, UR50, RZ ;  /* 0x0000003216167c10 */ /* 0x008fca000ffbe0ff */
[----:B------:R0:W-:Y:S04]  /*aa3d0*/  STL [R1+0x188c], R22 ;  /* 0x00188c1601007387 */ /* 0x0001e80000100800 */
[----:B0-----:R-:W3:Y:S01]  /*aa3e0*/  LDL.LU R22, [R1+0x184c] ;  /* 0x00184c0001167983 */ /* 0x001ee20000300800 */
[----:B------:R-:W-:Y:S02]  /*aa3f0*/  IADD3.X R19, PT, PT, R19, UR72, RZ, P4, !PT ;  /* 0x0000004813137c10 */ /* 0x000fe4000a7fe4ff */
[----:B------:R-:W-:Y:S02]  /*aa400*/  IADD3 R0, P4, PT, R0, UR50, RZ ;  /* 0x0000003200007c10 */ /* 0x000fe4000ff9e0ff */
[----:B------:R-:W-:Y:S02]  /*aa410*/  IADD3.X R12, PT, PT, R12, UR72, RZ, P3, !PT ;  /* 0x000000480c0c7c10 */ /* 0x000fe40009ffe4ff */
[----:B------:R-:W-:-:S02]  /*aa420*/  IADD3 R13, P3, PT, R13, UR50, RZ ;  /* 0x000000320d0d7c10 */ /* 0x000fc4000ff7e0ff */
[----:B------:R-:W-:Y:S01]  /*aa430*/  IADD3.X R14, PT, PT, R14, UR72, RZ, P2, !PT ;  /* 0x000000480e0e7c10 */ /* 0x000fe200097fe4ff */
[----:B------:R-:W-:Y:S01]  /*aa440*/  STL [R1+0x18b8], R19 ;  /* 0x0018b81301007387 */ /* 0x000fe20000100800 */
[----:B------:R-:W-:-:S03]  /*aa450*/  IADD3 R15, P2, PT, R15, UR50, RZ ;  /* 0x000000320f0f7c10 */ /* 0x000fc6000ff5e0ff */
[----:B------:R-:W-:Y:S01]  /*aa460*/  STL [R1+0x1884], R0 ;  /* 0x0018840001007387 */ /* 0x000fe20000100800 */
[----:B------:R-:W-:-:S03]  /*aa470*/  IADD3.X R27, PT, PT, R27, UR72, RZ, P0, !PT ;  /* 0x000000481b1b7c10 */ /* 0x000fc600087fe4ff */
[----:B------:R-:W-:Y:S04]  /*aa480*/  STL [R1+0x18b0], R12 ;  /* 0x0018b00c01007387 */ /* 0x000fe80000100800 */
[----:B------:R-:W-:Y:S04]  /*aa490*/  STL [R1+0x187c], R13 ;  /* 0x00187c0d01007387 */ /* 0x000fe80000100800 */
[----:B------:R-:W-:Y:S04]  /*aa4a0*/  STL [R1+0x18a8], R14 ;  /* 0x0018a80e01007387 */ /* 0x000fe80000100800 */
[----:B------:R-:W-:Y:S04]  /*aa4b0*/  STL [R1+0x1874], R15 ;  /* 0x0018740f01007387 */ /* 0x000fe80000100800 */
[----:B------:R0:W-:Y:S02]  /*aa4c0*/  STL [R1+0x1898], R27 ;  /* 0x0018981b01007387 */ /* 0x0001e40000100800 */
[----:B0-----:R-:W0:Y:S01]  /*aa4d0*/  LDC R27, c[0x0][0x3ac] ;  /* 0x0000eb00ff1b7b82 */ /* 0x001e220000000800 */
[----:B------:R-:W-:-:S02]  /*aa4e0*/  IADD3.X R2, PT, PT, R2, UR72, RZ, P1, !PT ;  /* 0x0000004802027c10 */ /* 0x000fc40008ffe4ff */
[----:B------:R-:W-:Y:S02]  /*aa4f0*/  IADD3 R3, P1, PT, R3, UR50, RZ ;  /* 0x0000003203037c10 */ /* 0x000fe4000ff3e0ff */
[----:B------:R-:W-:Y:S02]  /*aa500*/  IADD3 R24, P0, PT, R24, UR50, RZ ;  /* 0x0000003218187c10 */ /* 0x000fe4000ff1e0ff */
[----:B------:R-:W-:Y:S01]  /*aa510*/  IADD3.X R25, PT, PT, R25, UR72, RZ, P6, !PT ;  /* 0x0000004819197c10 */ /* 0x000fe2000b7fe4ff */
[----:B------:R-:W-:Y:S04]  /*aa520*/  STL [R1+0x18a0], R2 ;  /* 0x0018a00201007387 */ /* 0x000fe80000100800 */
[----:B------:R0:W-:Y:S01]  /*aa530*/  STL [R1+0x186c], R3 ;  /* 0x00186c0301007387 */ /* 0x0001e20000100800 */
[----:B------:R-:W-:-:S03]  /*aa540*/  IADD3 R26, P6, PT, R26, UR50, RZ ;  /* 0x000000321a1a7c10 */ /* 0x000fc6000ffde0ff */
[----:B------:R-:W-:Y:S04]  /*aa550*/  STL [R1+0x1864], R24 ;  /* 0x0018641801007387 */ /* 0x000fe80000100800 */
[----:B------:R-:W-:Y:S04]  /*aa560*/  STL [R1+0x1890], R25 ;  /* 0x0018901901007387 */ /* 0x000fe80000100800 */
[----:B------:R-:W-:Y:S01]  /*aa570*/  STL [R1+0x185c], R26 ;  /* 0x00185c1a01007387 */ /* 0x000fe20000100800 */
[----:B0-----:R-:W-:-:S05]  /*aa580*/  IMAD.SHL.U32 R3, R27, 0x80, RZ ;  /* 0x000000801b037824 */ /* 0x001fca00078e00ff */
[----:B------:R-:W-:Y:S02]  /*aa590*/  SHF.R.S32.HI R2, RZ, 0x1f, R3 ;  /* 0x0000001fff027819 */ /* 0x000fe40000011403 */
[----:B------:R-:W-:Y:S02]  /*aa5a0*/  IADD3.X R4, PT, PT, R4, UR72, RZ, P5, !PT ;  /* 0x0000004804047c10 */ /* 0x000fe4000affe4ff */
[----:B------:R-:W-:Y:S02]  /*aa5b0*/  IADD3 R5, P5, PT, R5, UR50, RZ ;  /* 0x0000003205057c10 */ /* 0x000fe4000ffbe0ff */
[----:B------:R-:W-:Y:S02]  /*aa5c0*/  IADD3.X R6, PT, PT, R6, UR72, RZ, P4, !PT ;  /* 0x0000004806067c10 */ /* 0x000fe4000a7fe4ff */
[C---:B------:R-:W-:Y:S02]  /*aa5d0*/  IADD3 R7, P4, PT, R3.reuse, R7, RZ ;  /* 0x0000000703077210 */ /* 0x040fe40007f9e0ff */
[----:B------:R-:W-:Y:S01]  /*aa5e0*/  IADD3.X R8, PT, PT, R8, UR72, RZ, P3, !PT ;  /* 0x0000004808087c10 */ /* 0x000fe20009ffe4ff */
[----:B------:R-:W-:Y:S01]  /*aa5f0*/  STL [R1+0x1888], R4 ;  /* 0x0018880401007387 */ /* 0x000fe20000100800 */
[----:B------:R-:W-:-:S03]  /*aa600*/  IADD3 R9, P3, PT, R3, R9, RZ ;  /* 0x0000000903097210 */ /* 0x000fc60007f7e0ff */
[----:B------:R-:W-:Y:S01]  /*aa610*/  STL [R1+0x1854], R5 ;  /* 0x0018540501007387 */ /* 0x000fe20000100800 */
[----:B------:R-:W-:-:S03]  /*aa620*/  IADD3.X R10, PT, PT, R10, UR72, RZ, P2, !PT ;  /* 0x000000480a0a7c10 */ /* 0x000fc600097fe4ff */
        /* <DEDUP_REMOVED lines=14> */
[----:B------:R-:W-:Y:S04]  /*aa710*/  STL [R1+0x383c], R17 ;  /* 0x00383c1101007387 */ /* 0x000fe80000100800 */
[----:B------:R-:W-:Y:S01]  /*aa720*/  STL [R1+0x1860], R18 ;  /* 0x0018601201007387 */ /* 0x000fe20000100800 */
[----:B----4-:R-:W-:-:S03]  /*aa730*/  IADD3.X R28, PT, PT, R28, UR72, RZ, P5, !PT ;  /* 0x000000481c1c7c10 */ /* 0x010fc6000affe4ff */
[----:B------:R-:W-:Y:S04]  /*aa740*/  STL [R1+0x3838], R20 ;  /* 0x0038381401007387 */ /* 0x000fe80000100800 */
[----:B------:R-:W-:Y:S01]  /*aa750*/  STL [R1+0x1858], R21 ;  /* 0x0018581501007387 */ /* 0x000fe20000100800 */
[----:B--2---:R-:W-:-:S03]  /*aa760*/  IADD3 R23, P5, PT, R3, R23, RZ ;  /* 0x0000001703177210 */ /* 0x004fc60007fbe0ff */
[----:B------:R-:W-:Y:S04]  /*aa770*/  STL [R1+0x384c], R29 ;  /* 0x00384c1d01007387 */ /* 0x000fe80000100800 */
[----:B------:R0:W-:Y:S04]  /*aa780*/  STL [R1+0x4060], R2 ;  /* 0x0040600201007387 */ /* 0x0001e80000100800 */
[----:B------:R-:W-:Y:S01]  /*aa790*/  STL [R1+0x1850], R28 ;  /* 0x0018501c01007387 */ /* 0x000fe20000100800 */
[----:B---3--:R-:W-:-:S03]  /*aa7a0*/  IMAD.X R22, R2, 0x1, R22, P4 ;  /* 0x0000000102167824 */ /* 0x008fc600020e0616 */
[----:B0-----:R-:W2:Y:S04]  /*aa7b0*/  LDL.LU R2, [R1+0x385c] ;  /* 0x00385c0001027983 */ /* 0x001ea80000300800 */
[----:B------:R-:W-:Y:S04]  /*aa7c0*/  STL [R1+0x3848], R23 ;  /* 0x0038481701007387 */ /* 0x000fe80000100800 */
[----:B------:R-:W3:Y:S04]  /*aa7d0*/  LDL.LU R19, [R1+0x386c] ;  /* 0x00386c0001137983 */ /* 0x000ee80000300800 */
[----:B------:R-:W-:Y:S04]  /*aa7e0*/  STL [R1+0x184c], R22 ;  /* 0x00184c1601007387 */ /* 0x000fe80000100800 */
[----:B---3--:R0:W-:Y:S04]  /*aa7f0*/  STL [R1+0x4054], R19 ;  /* 0x0040541301007387 */ /* 0x0081e80000100800 */
[----:B0-----:R-:W3:Y:S04]  /*aa800*/  LDL.LU R19, [R1+0x3810] ;  /* 0x0038100001137983 */ /* 0x001ee80000300800 */
[----:B---3--:R0:W-:Y:S04]  /*aa810*/  STL [R1+0x4058], R19 ;  /* 0x0040581301007387 */ /* 0x0081e80000100800 */
[----:B0-----:R-:W3:Y:S01]  /*aa820*/  LDL.LU R19, [R1+0x3858] ;  /* 0x0038580001137983 */ /* 0x001ee20000300800 */
[----:B--2---:R-:W-:-:S03]  /*aa830*/  IADD3 R2, P4, PT, R3, R2, RZ ;  /* 0x0000000203027210 */ /* 0x004fc60007f9e0ff */
[----:B---3--:R0:W-:Y:S04]  /*aa840*/  STL [R1+0x405c], R19 ;  /* 0x00405c1301007387 */ /* 0x0081e80000100800 */
[----:B0-----:R-:W2:Y:S04]  /*aa850*/  LDL.LU R19, [R1+0x3c04] ;  /* 0x003c040001137983 */ /* 0x001ea80000300800 */
        /* <DEDUP_REMOVED lines=26> */
[----:B------:R0:W-:Y:S04]  /*aaa00*/  STL [R1+0x385c], R2 ;  /* 0x00385c0201007387 */ /* 0x0001e80000100800 */
[----:B0-----:R-:W2:Y:S02]  /*aaa10*/  LDL.LU R2, [R1+0x4060] ;  /* 0x0040600001027983 */ /* 0x001ea40000300800 */
[----:B--2---:R-:W-:-:S05]  /*aaa20*/  IMAD.X R19, R2, 0x1, R19, P3 ;  /* 0x0000000102137824 */ /* 0x004fca00018e0613 */
[----:B------:R0:W-:Y:S04]  /*aaa30*/  STL [R1+0x3c04], R19 ;  /* 0x003c041301007387 */ /* 0x0001e80000100800 */
[----:B0-----:R-:W2:Y:S02]  /*aaa40*/  LDL.LU R19, [R1+0x405c] ;  /* 0x00405c0001137983 */ /* 0x001ea40000300800 */
[----:B--2---:R-:W-:-:S05]  /*aaa50*/  IADD3 R19, P3, PT, R3, R19, RZ ;  /* 0x0000001303137210 */ /* 0x004fca0007f7e0ff */
[----:B------:R0:W-:Y:S04]  /*aaa60*/  STL [R1+0x3858], R19 ;  /* 0x0038581301007387 */ /* 0x0001e80000100800 */
[----:B0-----:R-:W2:Y:S02]  /*aaa70*/  LDL.LU R19, [R1+0x4058] ;  /* 0x0040580001137983 */ /* 0x001ea40000300800 */
[----:B--2---:R-:W-:-:S05]  /*aaa80*/  IMAD.X R19, R2, 0x1, R19, P2 ;  /* 0x0000000102137824 */ /* 0x004fca00010e0613 */
[----:B------:R0:W-:Y:S04]  /*aaa90*/  STL [R1+0x3810], R19 ;  /* 0x0038101301007387 */ /* 0x0001e80000100800 */
[----:B0-----:R-:W2:Y:S01]  /*aaaa0*/  LDL.LU R19, [R1+0x4054] ;  /* 0x0040540001137983 */ /* 0x001ea20000300800 */
[C---:B---3--:R-:W-:Y:S01]  /*aaab0*/  IMAD.X R0, R2.reuse, 0x1, R0, P1 ;  /* 0x0000000102007824 */ /* 0x048fe200008e0600 */
[C---:B----4-:R-:W-:Y:S01]  /*aaac0*/  IADD3 R12, P1, PT, R3.reuse, R12, RZ ;  /* 0x0000000c030c7210 */ /* 0x050fe20007f3e0ff */
[C---:B------:R-:W-:Y:S01]  /*aaad0*/  IMAD.X R13, R2.reuse, 0x1, R13, P0 ;  /* 0x00000001020d7824 */ /* 0x040fe200000e060d */
[C---:B------:R-:W-:Y:S01]  /*aaae0*/  IADD3 R14, P0, PT, R3.reuse, R14, RZ ;  /* 0x0000000e030e7210 */ /* 0x040fe20007f1e0ff */
        /* <DEDUP_REMOVED lines=18> */
[----:B------:R-:W-:Y:S01]  /*aac10*/  IMAD.X R23, R2, 0x1, R23, P3 ;  /* 0x0000000102177824 */ /* 0x000fe200018e0617 */
[----:B------:R-:W-:-:S02]  /*aac20*/  IADD3 R22, P3, PT, R3, R22, RZ ;  /* 0x0000001603167210 */ /* 0x000fc40007f7e0ff */
[----:B--2---:R-:W-:-:S05]  /*aac30*/  IADD3 R19, P2, PT, R3, R19, RZ ;  /* 0x0000001303137210 */ /* 0x004fca0007f5e0ff */
        /* <DEDUP_REMOVED lines=9> */
[----:B------:R-:W-:-:S03]  /*aacd0*/  IMAD.X R7, R2, 0x1, R7, P2 ;  /* 0x0000000102077824 */ /* 0x000fc600010e0607 */
[----:B------:R-:W-:Y:S01]  /*aace0*/  STL [R1+0x3828], R27 ;  /* 0x0038281b01007387 */ /* 0x000fe20000100800 */
[----:B------:R-:W-:-:S03]  /*aacf0*/  IADD3 R8, P2, PT, R3, R8, RZ ;  /* 0x0000000803087210 */ /* 0x000fc60007f5e0ff */
        /* <DEDUP_REMOVED lines=24> */
[----:B--2---:R-:W-:-:S03]  /*aae80*/  IMAD.X R3, R2, 0x1, R3, P2 ;  /* 0x0000000102037824 */ /* 0x004fc600010e0603 */
        /* <DEDUP_REMOVED lines=30> */
[----:B--2---:R-:W-:-:S05]  /*ab070*/  IADD3 R19, P2, PT, R3, R19, RZ ;  /* 0x0000001303137210 */ /* 0x004fca0007f5e0ff */
[----:B------:R0:W-:Y:S04]  /*ab080*/  STL [R1+0x38dc], R19 ;  /* 0x0038dc1301007387 */ /* 0x0001e80000100800 */
[----:B0-----:R-:W2:Y:S02]  /*ab090*/  LDL.LU R19, [R1+0x404c] ;  /* 0x00404c0001137983 */ /* 0x001ea40000300800 */
[----:B--2---:R-:W-:-:S05]  /*ab0a0*/  IMAD.X R19, R2, 0x1, R19, P1 ;  /* 0x0000000102137824 */ /* 0x004fca00008e0613 */
[----:B------:R0:W-:Y:S04]  /*ab0b0*/  STL [R1+0x3874], R19 ;  /* 0x0038741301007387 */ /* 0x0001e80000100800 */
[----:B0-----:R-:W2:Y:S02]  /*ab0c0*/  LDL.LU R19, [R1+0x4048] ;  /* 0x0040480001137983 */ /* 0x001ea40000300800 */
[----:B--2---:R-:W-:-:S05]  /*ab0d0*/  IADD3 R19, P1, PT, R3, R19, RZ ;  /* 0x0000001303137210 */ /* 0x004fca0007f3e0ff */
[----:B------:R0:W-:Y:S04]  /*ab0e0*/  STL [R1+0x38d8], R19 ;  /* 0x0038d81301007387 */ /* 0x0001e80000100800 */
[----:B0-----:R-:W2:Y:S01]  /*ab0f0*/  LDL.LU R19, [R1+0x4044] ;  /* 0x0040440001137983 */ /* 0x001ea20000300800 */
[C---:B----4-:R-:W-:Y:S01]  /*ab100*/  IMAD.X R12, R2.reuse, 0x1, R12, P6 ;  /* 0x00000001020c7824 */ /* 0x050fe200030e060c */
        /* <DEDUP_REMOVED lines=20> */
[----:B------:R-:W-:Y:S01]  /*ab250*/  IADD3 R23, P2, PT, R3, R23, RZ ;  /* 0x0000001703177210 */ /* 0x000fe20007f5e0ff */
[----:B------:R-:W-:-:S02]  /*ab260*/  IMAD.X R22, R2, 0x1, R22, P1 ;  /* 0x0000000102167824 */ /* 0x000fc400008e0616 */
[----:B--2---:R-:W-:Y:S01]  /*ab270*/  IMAD.X R19, R2, 0x1, R19, P0 ;  /* 0x0000000102137824 */ /* 0x004fe200000e0613 */
[----:B---3--:R-:W-:-:S04]  /*ab280*/  IADD3 R0, P0, PT, R3, R0, RZ ;  /* 0x0000000003007210 */ /* 0x008fc80007f1e0ff */
        /* <DEDUP_REMOVED lines=432> */
[----:B------:R-:W3:Y:S01]  /*acd90*/  LDL.LU R19, [R1+0x3b48] ;  /* 0x003b480001137983 */ /* 0x000ee20000300800 */
[----:B------:R-:W-:-:S03]  /*acda0*/  IMAD.X R22, R2, 0x1, R22, P2 ;  /* 0x0000000102167824 */ /* 0x000fc600010e0616 */
[----:B---3--:R0:W-:Y:S04]  /*acdb0*/  STL [R1+0x3ff8], R19 ;  /* 0x003ff81301007387 */ /* 0x0081e80000100800 */
[----:B------:R-:W-:Y:S04]  /*acdc0*/  STL [R1+0x3ad4], R22 ;  /* 0x003ad41601007387 */ /* 0x000fe80000100800 */
        /* <DEDUP_REMOVED lines=31> */
[----:B------:R0:W-:Y:S04]  /*acfc0*/  STL [R1+0x3b38], R23 ;  /* 0x003b381701007387 */ /* 0x0001e80000100800 */
[----:B0-----:R-:W3:Y:S01]  /*acfd0*/  LDL.LU R23, [R1+0x3bbc] ;  /* 0x003bbc0001177983 */ /* 0x001ee20000300800 */
        /* <DEDUP_REMOVED lines=28> */
[----:B------:R-:W-:Y:S01]  /*ad1a0*/  IMAD.X R20, R2, 0x1, R20, P3 ;  /* 0x0000000102147824 */ /* 0x000fe200018e0614 */
[C---:B------:R-:W-:Y:S02]  /*ad1b0*/  IADD3 R21, P3, PT, R3.reuse, R21, RZ ;  /* 0x0000001503157210 */ /* 0x040fe40007f7e0ff */
        /* <DEDUP_REMOVED lines=28> */
[----:B------:R-:W3:Y:S01]  /*ad380*/  LDL.LU R19, [R1+0x3b64] ;  /* 0x003b640001137983 */ /* 0x000ee20000300800 */
[----:B------:R-:W-:Y:S01]  /*ad390*/  IADD3 R29, P2, PT, R3, R29, RZ ;  /* 0x0000001d031d7210 */ /* 0x000fe20007f5e0ff */
[----:B------:R-:W-:-:S04]  /*ad3a0*/  IMAD.X R28, R2, 0x1, R28, P1 ;  /* 0x00000001021c7824 */ /* 0x000fc800008e061c */
[----:B------:R-:W-:Y:S04]  /*ad3b0*/  STL [R1+0x3ba8], R29 ;  /* 0x003ba81d01007387 */ /* 0x000fe80000100800 */
[----:B---3--:R0:W-:Y:S04]  /*ad3c0*/  STL [R1+0x3fec], R19 ;  /* 0x003fec1301007387 */ /* 0x0081e80000100800 */
[----:B------:R-:W-:Y:S04]  /*ad3d0*/  STL [R1+0x3b50], R28 ;  /* 0x003b501c01007387 */ /* 0x000fe80000100800 */
[----:B0-----:R-:W3:Y:S01]  /*ad3e0*/  LDL.LU R19, [R1+0x3bcc] ;  /* 0x003bcc0001137983 */ /* 0x001ee20000300800 */
[----:B------:R-:W-:-:S05]  /*ad3f0*/  IADD3 R23, P1, PT, R3, R23, RZ ;  /* 0x0000001703177210 */ /* 0x000fca0007f3e0ff */
[----:B------:R-:W-:Y:S04]  /*ad400*/  STL [R1+0x3bbc], R23 ;  /* 0x003bbc1701007387 */ /* 0x000fe80000100800 */
[----:B---3--:R0:W-:Y:S04]  /*ad410*/  STL [R1+0x3ff0], R19 ;  /* 0x003ff01301007387 */ /* 0x0081e80000100800 */
[----:B0-----:R-:W3:Y:S01]  /*ad420*/  LDL.LU R19, [R1+0x3b60] ;  /* 0x003b600001137983 */ /* 0x001ee20000300800 */
[----:B--2---:R-:W-:-:S03]  /*ad430*/  IMAD.X R22, R2, 0x1, R22, P0 ;  /* 0x0000000102167824 */ /* 0x004fc600000e0616 */
        /* <DEDUP_REMOVED lines=26> */
[----:B------:R-:W3:Y:S04]  /*ad5e0*/  LDL.LU R28, [R1+0x3bd4] ;  /* 0x003bd400011c7983 */ /* 0x000ee80000300800 */
[----:B------:R-:W3:Y:S04]  /*ad5f0*/  LDL.LU R23, [R1+0x3be0] ;  /* 0x003be00001177983 */ /* 0x000ee80000300800 */
[----:B0-----:R-:W3:Y:S01]  /*ad600*/  LDL.LU R22, [R1+0x3be4] ;  /* 0x003be40001167983 */ /* 0x001ee20000300800 */
        /* <DEDUP_REMOVED lines=10> */
[C---:B---3--:R-:W-:Y:S01]  /*ad6b0*/  IADD3 R13, P4, PT, R3.reuse, R13, RZ ;  /* 0x0000000d030d7210 */ /* 0x048fe20007f9e0ff */
        /* <DEDUP_REMOVED lines=11> */
[----:B--2---:R-:W-:-:S05]  /*ad770*/  IMAD.X R19, R2, 0x1, R19, P5 ;  /* 0x0000000102137824 */ /* 0x004fca00028e0613 */
[----:B------:R0:W-:Y:S04]  /*ad780*/  STL [R1+0x3b64], R19 ;  /* 0x003b641301007387 */ /* 0x0001e80000100800 */
[----:B0-----:R-:W2:Y:S01]  /*ad790*/  LDL.LU R19, [R1+0x3fe8] ;  /* 0x003fe80001137983 */ /* 0x001ea20000300800 */
[----:B------:R-:W-:-:S05]  /*ad7a0*/  IADD3 R0, P5, PT, R3, R0, RZ ;  /* 0x0000000003007210 */ /* 0x000fca0007fbe0ff */
[----:B------:R0:W-:Y:S01]  /*ad7b0*/  STL [R1+0x3bc8], R0 ;  /* 0x003bc80001007387 */ /* 0x0001e20000100800 */
[----:B------:R-:W-:-:S03]  /*ad7c0*/  IMAD.X R8, R2, 0x1, R8, P5 ;  /* 0x0000000102087824 */ /* 0x000fc600028e0608 */
[----:B0-----:R1:W5:Y:S04]  /*ad7d0*/  LDL.LU R0, [R1+0x3fe4] ;  /* 0x003fe40001007983 */ /* 0x0013680000300800 */
[----:B------:R1:W-:Y:S04]  /*ad7e0*/  STL [R1+0x3b70], R12 ;  /* 0x003b700c01007387 */ /* 0x0003e80000100800 */
[----:B------:R1:W-:Y:S04]  /*ad7f0*/  STL [R1+0x3bdc], R13 ;  /* 0x003bdc0d01007387 */ /* 0x0003e80000100800 */
[----:B------:R1:W-:Y:S04]  /*ad800*/  STL [R1+0x3b74], R14 ;  /* 0x003b740e01007387 */ /* 0x0003e80000100800 */
[----:B------:R1:W-:Y:S04]  /*ad810*/  STL [R1+0x3bd8], R15 ;  /* 0x003bd80f01007387 */ /* 0x0003e80000100800 */
[----:B------:R1:W-:Y:S04]  /*ad820*/  STL [R1+0x3b80], R24 ;  /* 0x003b801801007387 */ /* 0x0003e80000100800 */
[----:B------:R1:W-:Y:S04]  /*ad830*/  STL [R1+0x3bec], R25 ;  /* 0x003bec1901007387 */ /* 0x0003e80000100800 */
[----:B------:R1:W-:Y:S04]  /*ad840*/  STL [R1+0x3b84], R26 ;  /* 0x003b841a01007387 */ /* 0x0003e80000100800 */
[----:B------:R1:W-:Y:S04]  /*ad850*/  STL [R1+0x3be8], R27 ;  /* 0x003be81b01007387 */ /* 0x0003e80000100800 */
[----:B------:R1:W-:Y:S01]  /*ad860*/  STL [R1+0x3b90], R4 ;  /* 0x003b900401007387 */ /* 0x0003e20000100800 */
[----:B------:R-:W-:-:S03]  /*ad870*/  IADD3 R9, P5, PT, R3, R9, RZ ;  /* 0x0000000903097210 */ /* 0x000fc60007fbe0ff */
[----:B------:R1:W-:Y:S04]  /*ad880*/  STL [R1+0x3bf4], R5 ;  /* 0x003bf40501007387 */ /* 0x0003e80000100800 */
[----:B------:R1:W-:Y:S01]  /*ad890*/  STL [R1+0x3b94], R6 ;  /* 0x003b940601007387 */ /* 0x0003e20000100800 */
[----:B------:R-:W-:-:S03]  /*ad8a0*/  IADD3 R11, P4, PT, R3, R11, RZ ;  /* 0x0000000b030b7210 */ /* 0x000fc60007f9e0ff */
[----:B------:R1:W-:Y:S01]  /*ad8b0*/  STL [R1+0x3bf0], R7 ;  /* 0x003bf00701007387 */ /* 0x0003e20000100800 */
[----:B------:R-:W-:-:S03]  /*ad8c0*/  IMAD.X R16, R2, 0x1, R16, P3 ;  /* 0x0000000102107824 */ /* 0x000fc600018e0610 */
[----:B------:R1:W-:Y:S01]  /*ad8d0*/  STL [R1+0x3ba0], R8 ;  /* 0x003ba00801007387 */ /* 0x0003e20000100800 */
[----:B------:R-:W-:-:S03]  /*ad8e0*/  IADD3 R17, P3, PT, R3, R17, RZ ;  /* 0x0000001103117210 */ /* 0x000fc60007f7e0ff */
[----:B------:R1:W-:Y:S01]  /*ad8f0*/  STL [R1+0x3bfc], R9 ;  /* 0x003bfc0901007387 */ /* 0x0003e20000100800 */
[----:B------:R-:W-:-:S03]  /*ad900*/  IMAD.X R18, R2, 0x1, R18, P2 ;  /* 0x0000000102127824 */ /* 0x000fc600010e0612 */
        /* <DEDUP_REMOVED lines=12> */
[----:B------:R1:W-:Y:S04]  /*ad9d0*/  STL [R1+0x3bc4], R21 ;  /* 0x003bc41501007387 */ /* 0x0003e80000100800 */
[----:B------:R1:W-:Y:S04]  /*ad9e0*/  STL [R1+0x3bd0], R29 ;  /* 0x003bd01d01007387 */ /* 0x0003e80000100800 */
[----:B------:R1:W-:Y:S04]  /*ad9f0*/  STL [R1+0x3be4], R22 ;  /* 0x003be41601007387 */ /* 0x0003e80000100800 */
[----:B------:R1:W-:Y:S04]  /*ada00*/  STL [R1+0x3bd4], R28 ;  /* 0x003bd41c01007387 */ /* 0x0003e80000100800 */
[----:B------:R1:W-:Y:S01]  /*ada10*/  STL [R1+0x3be0], R23 ;  /* 0x003be01701007387 */ /* 0x0003e20000100800 */
[----:B--2---:R-:W-:-:S13]  /*ada20*/  ISETP.NE.U32.AND P2, PT, R19, UR48, PT ;  /* 0x0000003013007c0c */ /* 0x004fda000bf45070 */
[----:B-1----:R-:W-:Y:S05]  /*ada30*/  @P2 BRA `(.L_x_1) ;  /* 0xfffff71400482947 */ /* 0x002fea000383ffff */
.L_x_0:
[----:B------:R-:W3:Y:S01]  /*ada40*/  LDL.LU R15, [R1+0x7d0] ;  /* 0x0007d000010f7983 */ /* 0x000ee20000300800 */
[----:B------:R-:W0:Y:S03]  /*ada50*/  LDCU.64 UR42, c[0x0][0x398] ;  /* 0x00007300ff2a77ac */ /* 0x000e260008000a00 */
[----:B------:R-:W3:Y:S01]  /*ada60*/  LDL.LU R14, [R1+0x7d4] ;  /* 0x0007d400010e7983 */ /* 0x000ee20000300800 */
[----:B------:R-:W1:Y:S01]  /*ada70*/  S2UR UR5, SR_CgaCtaId ;  /* 0x00000000000579c3 */ /* 0x000e620000008800 */
[----:B------:R-:W-:Y:S01]  /*ada80*/  UMOV UR4, 0x400 ;  /* 0x0000040000047882 */ /* 0x000fe20000000000 */
[----:B------:R-:W4:Y:S01]  /*ada90*/  LDCU UR34, c[0x0][0x3b4] ;  /* 0x00007680ff2277ac */ /* 0x000f220008000800 */
[----:B--2---:R-:W2:Y:S01]  /*adaa0*/  LDL.LU R13, [R1+0x7d8] ;  /* 0x0007d800010d7983 */ /* 0x004ea20000300800 */
[----:B------:R-:W0:Y:S03]  /*adab0*/  LDCU UR35, c[0x0][0x3b8] ;  /* 0x00007700ff2377ac */ /* 0x000e260008000800 */
[----:B------:R-:W2:Y:S01]  /*adac0*/  LDL R12, [R1+0x7dc] ;  /* 0x0007dc00010c7983 */ /* 0x000ea20000100800 */
[----:B------:R-:W0:Y:S03]  /*adad0*/  LDCU.64 UR32, c[0x0][0x390] ;  /* 0x00007200ff2077ac */ /* 0x000e260008000a00 */
[----:B------:R-:W4:Y:S01]  /*adae0*/  LDL.LU R11, [R1+0x7c0] ;  /* 0x0007c000010b7983 */ /* 0x000f220000300800 */
        /* <DEDUP_REMOVED lines=13> */
[----:B------:R-:W4:Y:S01]  /*adbc0*/  LDL R4, [R1+0x7ec] ;  /* 0x0007ec0001047983 */ /* 0x000f220000100800 */
[----:B------:R-:W0:Y:S03]  /*adbd0*/  LDCU UR61, c[0x0][0x3b8] ;  /* 0x00007700ff3d77ac */ /* 0x000e260008000800 */
[----:B------:R-:W4:Y:S01]  /*adbe0*/  LDL.LU R3, [R1+0xc60] ;  /* 0x000c600001037983 */ /* 0x000f220000300800 */
[----:B------:R-:W0:Y:S03]  /*adbf0*/  LDCU.64 UR52, c[0x0][0x398] ;  /* 0x00007300ff3477ac */ /* 0x000e260008000a00 */
[----:B------:R-:W4:Y:S01]  /*adc00*/  LDL R2, [R1+0xc64] ;  /* 0x000c640001027983 */ /* 0x000f220000100800 */
[----:B------:R-:W0:Y:S01]  /*adc10*/  LDCU.64 UR50, c[0x0][0x398] ;  /* 0x00007300ff3277ac */ /* 0x000e220008000a00 */
        /* <DEDUP_REMOVED lines=45> */
[----:B---3--:R-:W-:-:S05]  /*adef0*/  F2FP.SATFINITE.E5M2.F32.PACK_AB_MERGE_C R14, R14, R15, RZ ;  /* 0x0000000f0e0e723e */ /* 0x008fca00048060ff */
[----:B------:R-:W-:Y:S01]  /*adf00*/  STL [R1+0x26c], R14 ;  /* 0x00026c0e01007387 */ /* 0x000fe20000100800 */
[----:B--2--5:R-:W-:-:S05]  /*adf10*/  F2FP.SATFINITE.E5M2.F32.PACK_AB_MERGE_C R0, R12, R13, RZ ;  /* 0x0000000d0c00723e */ /* 0x024fca00048060ff */
[----:B------:R2:W-:Y:S01]  /*adf20*/  STL [R1+0x260], R0 ;  /* 0x0002600001007387 */ /* 0x0005e20000100800 */
[----:B----4-:R-:W-:-:S05]  /*adf30*/  F2FP.SATFINITE.E5M2.F32.PACK_AB_MERGE_C R10, R10, R11, RZ ;  /* 0x0000000b0a0a723e */ /* 0x010fca00048060ff */
[----:B------:R-:W-:Y:S01]  /*adf40*/  STL [R1+0x2c8], R10 ;  /* 0x0002c80a01007387 */ /* 0x000fe20000100800 */
[----:B------:R-:W-:-:S05]  /*adf50*/  F2FP.SATFINITE.E5M2.F32.PACK_AB_MERGE_C R8, R8, R9, RZ ;  /* 0x000000090808723e */ /* 0x000fca00048060ff */
[----:B------:R-:W-:Y:S01]  /*adf60*/  STL [R1+0x2cc], R8 ;  /* 0x0002cc0801007387 */ /* 0x000fe20000100800 */
[----:B--2---:R-:W-:-:S05]  /*adf70*/  F2FP.SATFINITE.E5M2.F32.PACK_AB_MERGE_C R0, R6, R7, RZ ;  /* 0x000000070600723e */ /* 0x004fca00048060ff */
[----:B------:R2:W-:Y:S01]  /*adf80*/  STL [R1+0x314], R0 ;  /* 0x0003140001007387 */ /* 0x0005e20000100800 */
[----:B------:R-:W-:-:S03]  /*adf90*/  F2FP.SATFINITE.E5M2.F32.PACK_AB_MERGE_C R4, R4, R5, RZ ;  /* 0x000000050404723e */ /* 0x000fc600048060ff */
[----:B--2---:R-:W2:Y:S01]  /*adfa0*/  LDL.LU R0, [R1+0xbfc] ;  /* 0x000bfc0001007983 */ /* 0x004ea20000300800 */
[----:B------:R-:W-:-:S03]  /*adfb0*/  F2FP.SATFINITE.E5M2.F32.PACK_AB_MERGE_C R2, R2, R3, RZ ;  /* 0x000000030202723e */ /* 0x000fc600048060ff */
[----:B------:R-:W-:Y:S01]  /*adfc0*/  STL [R1+0x310], R4 ;  /* 0x0003100401007387 */ /* 0x000fe20000100800 */
[----:B------:R-:W-:Y:S06]  /*adfd0*/  BAR.SYNC.DEFER_BLOCKING 0x0 ;  /* 0x0000000000007b1d */ /* 0x000fec0000010000 */
[----:B--2---:R2:W-:Y:S04]  /*adfe0*/  STL [R1+0x5308], R0 ;  /* 0x0053080001007387 */ /* 0x0045e80000100800 */
[----:B------:R-:W-:Y:S04]  /*adff0*/  STL [R1+0x2e8], R2 ;  /* 0x0002e80201007387 */ /* 0x000fe80000100800 */
[----:B--2---:R-:W2:Y:S04]  /*ae000*/  LDL.LU R0, [R1+0xbf4] ;  /* 0x000bf40001007983 */ /* 0x004ea80000300800 */
[----:B--2---:R2:W-:Y:S04]  /*ae010*/  STL [R1+0x5310], R0 ;  /* 0x0053100001007387 */ /* 0x0045e80000100800 */
[----:B--2---:R-:W2:Y:S04]  /*ae020*/  LDL.LU R0, [R1+0xc0c] ;  /* 0x000c0c0001007983 */ /* 0x004ea80000300800 */
[----:B--2---:R2:W-:Y:S04]  /*ae030*/  STL [R1+0x5318], R0 ;  /* 0x0053180001007387 */ /* 0x0045e80000100800 */
[----:B--2---:R-:W2:Y:S04]  /*ae040*/  LDL.LU R0, [R1+0xc04] ;  /* 0x000c040001007983 */ /* 0x004ea80000300800 */
[----:B--2---:R2:W-:Y:S04]  /*ae050*/  STL [R1+0x5320], R0 ;  /* 0x0053200001007387 */ /* 0x0045e80000100800 */
[----:B--2---:R-:W2:Y:S04]  /*ae060*/  LDL.LU R0, [R1+0xc1c] ;  /* 0x000c1c0001007983 */ /* 0x004ea80000300800 */
[----:B--2---:R2:W-:Y:S04]  /*ae070*/  STL [R1+0x5328], R0 ;  /* 0x0053280001007387 */ /* 0x0045e80000100800 */
[----:B--2---:R-:W2:Y:S04]  /*ae080*/  LDL R0, [R1+0xc14] ;  /* 0x000c140001007983 */ /* 0x004ea80000100800 */
[----:B--2---:R2:W-:Y:S04]  /*ae090*/  STL [R1+0x5330], R0 ;  /* 0x0053300001007387 */ /* 0x0045e80000100800 */
        /* <DEDUP_REMOVED lines=21> */
[----:B------:R-:W3:Y:S04]  /*ae1f0*/  LDL.LU R29, [R1+0xbe0] ;  /* 0x000be000011d7983 */ /* 0x000ee80000300800 */
[----:B---3--:R3:W-:Y:S04]  /*ae200*/  STL [R1+0x5304], R29 ;  /* 0x0053041d01007387 */ /* 0x0087e80000100800 */
[----:B---3--:R-:W3:Y:S04]  /*ae210*/  LDL.LU R29, [R1+0xbf8] ;  /* 0x000bf800011d7983 */ /* 0x008ee80000300800 */
        /* <DEDUP_REMOVED lines=31> */
[----:B---3--:R-:W2:Y:S04]  /*ae410*/  LDL.LU R29, [R1+0xc68] ;  /* 0x000c6800011d7983 */ /* 0x008ea80000300800 */
        /* <DEDUP_REMOVED lines=20> */
[----:B------:R-:W3:Y:S04]  /*ae560*/  LDL R8, [R1+0xba4] ;  /* 0x000ba40001087983 */ /* 0x000ee80000100800 */
[----:B------:R-:W3:Y:S04]  /*ae570*/  LDL.LU R7, [R1+0xba8] ;  /* 0x000ba80001077983 */ /* 0x000ee80000300800 */
[----:B------:R-:W3:Y:S04]  /*ae580*/  LDL.LU R6, [R1+0xbac] ;  /* 0x000bac0001067983 */ /* 0x000ee80000300800 */
[----:B------:R-:W3:Y:S04]  /*ae590*/  LDL.LU R5, [R1+0xb90] ;  /* 0x000b900001057983 */ /* 0x000ee80000300800 */
[----:B------:R-:W3:Y:S04]  /*ae5a0*/  LDL.LU R4, [R1+0xb94] ;  /* 0x000b940001047983 */ /* 0x000ee80000300800 */
[----:B------:R-:W3:Y:S04]  /*ae5b0*/  LDL.LU R3, [R1+0xb98] ;  /* 0x000b980001037983 */ /* 0x000ee80000300800 */
[----:B------:R-:W3:Y:S01]  /*ae5c0*/  LDL.LU R2, [R1+0xb9c] ;  /* 0x000b9c0001027983 */ /* 0x000ee20000300800 */
[----:B--2---:R-:W-:-:S03]  /*ae5d0*/  F2FP.SATFINITE.E5M2.F32.PACK_AB_MERGE_C R0, R0, R29, RZ ;  /* 0x0000001d0000723e */ /* 0x004fc600048060ff */
[----:B------:R-:W2:Y:S04]  /*ae5e0*/  LDL.LU R29, [R1+0x5384] ;  /* 0x00538400011d7983 */ /* 0x000ea80000300800 */
[----:B------:R0:W-:Y:S04]  /*ae5f0*/  STL [R1+0x2e4], R0 ;  /* 0x0002e40001007387 */ /* 0x0001e80000100800 */
[----:B0-----:R-:W2:Y:S02]  /*ae600*/  LDL.LU R0, [R1+0x5380] ;  /* 0x0053800001007983 */ /* 0x001ea40000300800 */
[----:B--2---:R-:W-:-:S02]  /*ae610*/  F2FP.SATFINITE.E5M2.F32.PACK_AB_MERGE_C R0, R0, R29, RZ ;  /* 0x0000001d0000723e */ /* 0x004fc400048060ff */
        /* <DEDUP_REMOVED lines=60> */
[----:B------:R-:W2:Y:S01]  /*ae9e0*/  LDL.LU R29, [R1+0x5304] ;  /* 0x00530400011d7983 */ /* 0x000ea20000300800 */
[----:B----4-:R-:W-:-:S03]  /*ae9f0*/  F2FP.SATFINITE.E5M2.F32.PACK_AB_MERGE_C R26, R26, R27, RZ ;  /* 0x0000001b1a1a723e */ /* 0x010fc600048060ff */
[----:B------:R0:W-:Y:S01]  /*aea00*/  STL [R1+0x2d0], R0 ;  /* 0x0002d00001007387 */ /* 0x0001e20000100800 */
[----:B---3--:R-:W-:Y:S02]  /*aea10*/  F2FP.SATFINITE.E5M2.F32.PACK_AB_MERGE_C R22, R22, R23, RZ ;  /* 0x000000171616723e */ /* 0x008fe400048060ff */
[----:B------:R-:W-:Y:S02]  /*aea20*/  F2FP.SATFINITE.E5M2.F32.PACK_AB_MERGE_C R20, R20, R21, RZ ;  /* 0x000000151414723e */ /* 0x000fe400048060ff */
[----:B0-----:R-:W-:Y:S02]  /*aea30*/  F2FP.SATFINITE.E5M2.F32.PACK_AB_MERGE_C R0, R24, R25, RZ ;  /* 0x000000191800723e */ /* 0x001fe400048060ff */
[----:B------:R-:W-:Y:S02]  /*aea40*/  F2FP.SATFINITE.E5M2.F32.PACK_AB_MERGE_C R16, R16, R17, RZ ;  /* 0x000000111010723e */ /* 0x000fe400048060ff */
[----:B------:R-:W-:Y:S02]  /*aea50*/  F2FP.SATFINITE.E5M2.F32.PACK_AB_MERGE_C R14, R14, R15, RZ ;  /* 0x0000000f0e0e723e */ /* 0x000fe400048060ff */
[----:B------:R-:W-:-:S02]  /*aea60*/  F2FP.SATFINITE.E5M2.F32.PACK_AB_MERGE_C R10, R10, R11, RZ ;  /* 0x0000000b0a0a723e */ /* 0x000fc400048060ff */
[----:B------:R-:W-:Y:S02]  /*aea70*/  F2FP.SATFINITE.E5M2.F32.PACK_AB_MERGE_C R8, R8, R9, RZ ;  /* 0x000000090808723e */ /* 0x000fe400048060ff */
[----:B--2---:R-:W-:-:S05]  /*aea80*/  F2FP.SATFINITE.E5M2.F32.PACK_AB_MERGE_C R28, R28, R29, RZ ;  /* 0x0000001d1c1c723e */ /* 0x004fca00048060ff */
[----:B------:R-:W-:Y:S04]  /*aea90*/  STL [R1+0x268], R28 ;  /* 0x0002681c01007387 */ /* 0x000fe80000100800 */
[----:B------:R-:W-:Y:S04]  /*aeaa0*/  STL [R1+0x2f8], R26 ;  /* 0x0002f81a01007387 */ /* 0x000fe80000100800 */
[----:B------:R0:W-:Y:S04]  /*aeab0*/  STL [R1+0x1dc], R0 ;  /* 0x0001dc0001007387 */ /* 0x0001e80000100800 */
[----:B------:R-:W-:Y:S01]  /*aeac0*/  STL [R1+0x1ec], R22 ;  /* 0x0001ec1601007387 */ /* 0x000fe20000100800 */
[----:B0-----:R-:W-:-:S03]  /*aead0*/  F2FP.SATFINITE.E5M2.F32.PACK_AB_MERGE_C R0, R18, R19, RZ ;  /* 0x000000131200723e */ /* 0x001fc600048060ff */
        /* <DEDUP_REMOVED lines=10> */
[----:B0-----:R-:W2:Y:S01]  /*aeb80*/  LDL.LU R0, [R1+0xb14] ;  /* 0x000b140001007983 */ /* 0x001ea20000300800 */
[----:B------:R-:W-:Y:S02]  /*aeb90*/  F2FP.SATFINITE.E5M2.F32.PACK_AB_MERGE_C R4, R4, R5, RZ ;  /* 0x000000050404723e */ /* 0x000fe400048060ff */
[----:B------:R-:W-:-:S03]  /*aeba0*/  F2FP.SATFINITE.E5M2.F32.PACK_AB_MERGE_C R2, R2, R3, RZ ;  /* 0x000000030202723e */ /* 0x000fc600048060ff */
[----:B------:R-:W-:Y:S04]  /*aebb0*/  STL [R1+0x2b4], R4 ;  /* 0x0002b40401007387 */ /* 0x000fe80000100800 */
[----:B--2---:R0:W-:Y:S04]  /*aebc0*/  STL [R1+0x5284], R0 ;  /* 0x0052840001007387 */ /* 0x0041e80000100800 */
[----:B------:R-:W-:Y:S04]  /*aebd0*/  STL [R1+0x2ac], R2 ;  /* 0x0002ac0201007387 */ /* 0x000fe80000100800 */
[----:B0-----:R-:W2:Y:S04]  /*aebe0*/  LDL.LU R0, [R1+0xb2c] ;  /* 0x000b2c0001007983 */ /* 0x001ea80000300800 */
[----:B--2---:R0:W-:Y:S04]  /*aebf0*/  STL [R1+0x528c], R0 ;  /* 0x00528c0001007387 */ /* 0x0041e80000100800 */
        /* <DEDUP_REMOVED lines=14> */
[----:B0-----:R-:W2:Y:S04]  /*aece0*/  LDL R0, [R1+0xb5c] ;  /* 0x000b5c0001007983 */ /* 0x001ea80000100800 */
        /* <DEDUP_REMOVED lines=14> */
[----:B------:R-:W3:Y:S04]  /*aedd0*/  LDL.LU R29, [R1+0xb18] ;  /* 0x000b1800011d7983 */ /* 0x000ee80000300800 */
[----:B---3--:R0:W-:Y:S04]  /*aede0*/  STL [R1+0x5280], R29 ;  /* 0x0052801d01007387 */ /* 0x0081e80000100800 */
[----:B0-----:R-:W3:Y:S04]  /*aedf0*/  LDL.LU R29, [R1+0xb10] ;  /* 0x000b1000011d7983 */ /* 0x001ee80000300800 */
        /* <DEDUP_REMOVED lines=31> */
[----:B0-----:R-:W2:Y:S04]  /*aeff0*/  LDL.LU R29, [R1+0xb80] ;  /* 0x000b8000011d7983 */ /* 0x001ea80000300800 */
[----:B------:R-:W3:Y:S04]  /*af000*/  LDL.LU R28, [R1+0xb1c] ;  /* 0x000b1c00011c7983 */ /* 0x000ee80000300800 */
[----:B------:R-:W4:Y:S04]  /*af010*/  LDL.LU R27, [R1+0xb00] ;  /* 0x000b0000011b7983 */ /* 0x000f280000300800 */
[----:B------:R-:W4:Y:S04]  /*af020*/  LDL.LU R26, [R1+0xb04] ;  /* 0x000b0400011a7983 */ /* 0x000f280000300800 */
        /* <DEDUP_REMOVED lines=115> */
[----:B0-----:R-:W2:Y:S01]  /*af760*/  LDL R0, [R1+0x9cc] ;  /* 0x0009cc0001007983 */ /* 0x001ea20000100800 */
[----:B------:R-:W-:Y:S02]  /*af770*/  F2FP.SATFINITE.E5M2.F32.PACK_AB_MERGE_C R4, R4, R5, RZ ;  /* 0x000000050404723e */ /* 0x000fe400048060ff */
[----:B------:R-:W-:-:S03]  /*af780*/  F2FP.SATFINITE.E5M2.F32.PACK_AB_MERGE_C R2, R2, R3, RZ ;  /* 0x000000030202723e */ /* 0x000fc600048060ff */
[----:B------:R-:W-:Y:S04]  /*af790*/  STL [R1+0x208], R4 ;  /* 0x0002080401007387 */ /* 0x000fe80000100800 */
[----:B--2---:R0:W-:Y:S04]  /*af7a0*/  STL [R1+0x5200], R0 ;  /* 0x0052000001007387 */ /* 0x0041e80000100800 */
[----:B------:R-:W-:Y:S04]  /*af7b0*/  STL [R1+0x23c], R2 ;  /* 0x00023c0201007387 */ /* 0x000fe80000100800 */
[----:B0-----:R-:W2:Y:S04]  /*af7c0*/  LDL R0, [R1+0x9c4] ;  /* 0x0009c40001007983 */ /* 0x001ea80000100800 */
        /* <DEDUP_REMOVED lines=29> */
[----:B0-----:R-:W2:Y:S04]  /*af9a0*/  LDL R0, [R1+0xabc] ;  /* 0x000abc0001007983 */ /* 0x001ea80000100800 */
        /* <DEDUP_REMOVED lines=225> */
[----:B------:R-:W3:Y:S04]  /*b07c0*/  LDL R28, [R1+0x8ec] ;  /* 0x0008ec00011c7983 */ /* 0x000ee80000100800 */
[----:B------:R-:W4:Y:S04]  /*b07d0*/  LDL.LU R27, [R1+0x8d0] ;  /* 0x0008d000011b7983 */ /* 0x000f280000300800 */
[----:B------:R-:W4:Y:S04]  /*b07e0*/  LDL R26, [R1+0x8d4] ;  /* 0x0008d400011a7983 */ /* 0x000f280000100800 */
[----:B------:R-:W3:Y:S04]  /*b07f0*/  LDL.LU R25, [R1+0x8d8] ;  /* 0x0008d80001197983 */ /* 0x000ee80000300800 */
[----:B------:R-:W3:Y:S04]  /*b0800*/  LDL R24, [R1+0x8dc] ;  /* 0x0008dc0001187983 */ /* 0x000ee80000100800 */
        /* <DEDUP_REMOVED lines=207> */
[----:B------:R-:W3:Y:S04]  /*b1500*/  LDL R6, [R1+0x52c] ;  /* 0x00052c0001067983 */ /* 0x000ee80000100800 */
[----:B------:R-:W3:Y:S04]  /*b1510*/  LDL.LU R5, [R1+0x540] ;  /* 0x0005400001057983 */ /* 0x000ee80000300800 */
[----:B------:R-:W3:Y:S04]  /*b1520*/  LDL R4, [R1+0x544] ;  /* 0x0005440001047983 */ /* 0x000ee80000100800 */
[----:B------:R-:W3:Y:S04]  /*b1530*/  LDL.LU R3, [R1+0x548] ;  /* 0x0005480001037983 */ /* 0x000ee80000300800 */
[----:B------:R-:W3:Y:S01]  /*b1540*/  LDL R2, [R1+0x54c] ;  /* 0x00054c0001027983 */ /* 0x000ee20000100800 */
        /* <DEDUP_REMOVED lines=66> */
[----:B------:R4:W-:Y:S01]  /*b1970*/  STL [R1+0xe0], R0 ;  /* 0x0000e00001007387 */ /* 0x0009e20000100800 */
[----:B---3--:R-:W-:Y:S02]  /*b1980*/  F2FP.SATFINITE.E5M2.F32.PACK_AB_MERGE_C R24, R24, R25, RZ ;  /* 0x000000191818723e */ /* 0x008fe400048060ff */
[----:B------:R-:W-:Y:S02]  /*b1990*/  F2FP.SATFINITE.E5M2.F32.PACK_AB_MERGE_C R22, R22, R23, RZ ;  /* 0x000000171616723e */ /* 0x000fe400048060ff */
[----:B----4-:R-:W-:Y:S02]  /*b19a0*/  F2FP.SATFINITE.E5M2.F32.PACK_AB_MERGE_C R0, R26, R27, RZ ;  /* 0x0000001b1a00723e */ /* 0x010fe400048060ff */
[----:B------:R-:W-:-:S02]  /*b19b0*/  F2FP.SATFINITE.E5M2.F32.PACK_AB_MERGE_C R18, R18, R19, RZ ;  /* 0x000000131212723e */ /* 0x000fc400048060ff */
[----:B------:R-:W-:Y:S02]  /*b19c0*/  F2FP.SATFINITE.E5M2.F32.PACK_AB_MERGE_C R16, R16, R17, RZ ;  /* 0x000000111010723e */ /* 0x000fe400048060ff */
[----:B------:R-:W-:Y:S02]  /*b19d0*/  F2FP.SATFINITE.E5M2.F32.PACK_AB_MERGE_C R12, R12, R13, RZ ;  /* 0x0000000d0c0c723e */ /* 0x000fe400048060ff */
[----:B------:R-:W-:Y:S02]  /*b19e0*/  F2FP.SATFINITE.E5M2.F32.PACK_AB_MERGE_C R10, R10, R11, RZ ;  /* 0x0000000b0a0a723e */ /* 0x000fe400048060ff */
[----:B------:R-:W-:Y:S02]  /*b19f0*/  F2FP.SATFINITE.E5M2.F32.PACK_AB_MERGE_C R6, R6, R7, RZ ;  /* 0x000000070606723e */ /* 0x000fe400048060ff */
[----:B--2---:R-:W-:-:S05]  /*b1a00*/  F2FP.SATFINITE.E5M2.F32.PACK_AB_MERGE_C R28, R28, R29, RZ ;  /* 0x0000001d1c1c723e */ /* 0x004fca00048060ff */
        /* <DEDUP_REMOVED lines=14> */
[----:B------:R-:W-:Y:S04]  /*b1af0*/  STL [R1+0x1c], R6 ;  /* 0x00001c0601007387 */ /* 0x000fe80000100800 */
[----:B------:R-:W2:Y:S01]  /*b1b00*/  LDL.LU R29, [R1+0x5d4] ;  /* 0x0005d400011d7983 */ /* 0x000ea20000300800 */
[----:B------:R-:W-:-:S02]  /*b1b10*/  F2FP.SATFINITE.E5M2.F32.PACK_AB_MERGE_C R4, R4, R5, RZ ;  /* 0x000000050404723e */ /* 0x000fc400048060ff */
[----:B0-----:R-:W-:-:S03]  /*b1b20*/  F2FP.SATFINITE.E5M2.F32.PACK_AB_MERGE_C R0, R2, R3, RZ ;  /* 0x000000030200723e */ /* 0x001fc600048060ff */
        /* <DEDUP_REMOVED lines=46> */
[----:B---3--:R0:W-:Y:S04]  /*b1e10*/  STL [R1+0x509c], R7 ;  /* 0x00509c0701007387 */ /* 0x0081e80000100800 */
[----:B0-----:R-:W3:Y:S04]  /*b1e20*/  LDL.LU R7, [R1+0x5d8] ;  /* 0x0005d80001077983 */ /* 0x001ee80000300800 */
        /* <DEDUP_REMOVED lines=19> */
[----:B--2---:R-:W-:-:S03]  /*b1f60*/  F2FP.SATFINITE.E5M2.F32.PACK_AB_MERGE_C R29, R29, R27, RZ ;  /* 0x0000001b1d1d723e */ /* 0x004fc600048060ff */
[----:B------:R-:W2:Y:S04]  /*b1f70*/  LDL R10, [R1+0x624] ;  /* 0x00062400010a7983 */ /* 0x000ea80000100800 */
[----:B------:R-:W2:Y:S04]  /*b1f80*/  LDL.LU R9, [R1+0x628] ;  /* 0x0006280001097983 */ /* 0x000ea80000300800 */
[----:B------:R-:W2:Y:S04]  /*b1f90*/  LDL.LU R8, [R1+0x62c] ;  /* 0x00062c0001087983 */ /* 0x000ea80000300800 */
[----:B------:R-:W2:Y:S04]  /*b1fa0*/  LDL.LU R5, [R1+0x630] ;  /* 0x0006300001057983 */ /* 0x000ea80000300800 */
[----:B------:R-:W2:Y:S04]  /*b1fb0*/  LDL.LU R4, [R1+0x634] ;  /* 0x0006340001047983 */ /* 0x000ea80000300800 */
[----:B------:R-:W2:Y:S04]  /*b1fc0*/  LDL.LU R3, [R1+0x638] ;  /* 0x0006380001037983 */ /* 0x000ea80000300800 */
[----:B------:R-:W2:Y:S04]  /*b1fd0*/  LDL R2, [R1+0x63c] ;  /* 0x00063c0001027983 */ /* 0x000ea80000100800 */
        /* <DEDUP_REMOVED lines=40> */
[----:B------:R-:W3:Y:S04]  /*b2260*/  LDL.LU R27, [R1+0x50a0] ;  /* 0x0050a000011b7983 */ /* 0x000ee80000300800 */
[----:B------:R0:W-:Y:S04]  /*b2270*/  STL [R1+0x4f9c], R29 ;  /* 0x004f9c1d01007387 */ /* 0x0001e80000100800 */
[----:B0-----:R-:W2:Y:S01]  /*b2280*/  LDL.LU R29, [R1+0x5c0] ;  /* 0x0005c000011d7983 */ /* 0x001ea20000300800 */
[----:B---3--:R-:W-:-:S03]  /*b2290*/  F2FP.SATFINITE.E5M2.F32.PACK_AB_MERGE_C R27, R27, R7, RZ ;  /* 0x000000071b1b723e */ /* 0x008fc600048060ff */
[----:B------:R-:W2:Y:S01]  /*b22a0*/  LDL.LU R7, [R1+0x509c] ;  /* 0x00509c0001077983 */ /* 0x000ea20000300800 */
[----:B----4-:R-:W-:Y:S02]  /*b22b0*/  F2FP.SATFINITE.E5M2.F32.PACK_AB_MERGE_C R6, R6, R0, RZ ;  /* 0x000000000606723e */ /* 0x010fe400048060ff */
[----:B------:R-:W-:Y:S01]  /*b22c0*/  F2FP.SATFINITE.E5M2.F32.PACK_AB_MERGE_C R0, R26, R28, RZ ;  /* 0x0000001c1a00723e */ /* 0x000fe200048060ff */
[----:B------:R-:W-:Y:S01]  /*b22d0*/  STL [R1+0x4fa0], R27 ;  /* 0x004fa01b01007387 */ /* 0x000fe20000100800 */
[----:B--2---:R-:W-:-:S05]  /*b22e0*/  F2FP.SATFINITE.E5M2.F32.PACK_AB_MERGE_C R7, R7, R29, RZ ;  /* 0x0000001d0707723e */ /* 0x004fca00048060ff */
[----:B------:R0:W-:Y:S04]  /*b22f0*/  STL [R1+0x4fa4], R7 ;  /* 0x004fa40701007387 */ /* 0x0001e80000100800 */
[----:B------:R2:W-:Y:S04]  /*b2300*/  STL [R1+0x4fa8], R6 ;  /* 0x004fa80601007387 */ /* 0x0005e80000100800 */
[----:B------:R3:W-:Y:S01]  /*b2310*/  STL [R1+0x48], R0 ;  /* 0x0000480001007387 */ /* 0x0007e20000100800 */
[----:B0-----:R-:W-:Y:S02]  /*b2320*/  F2FP.SATFINITE.E5M2.F32.PACK_AB_MERGE_C R7, R24, R25, RZ ;  /* 0x000000191807723e */ /* 0x001fe400048060ff */
[----:B--2---:R-:W-:-:S03]  /*b2330*/  F2FP.SATFINITE.E5M2.F32.PACK_AB_MERGE_C R6, R22, R23, RZ ;  /* 0x000000171606723e */ /* 0x004fc600048060ff */
[----:B------:R0:W-:Y:S01]  /*b2340*/  STL [R1+0x40], R7 ;  /* 0x0000400701007387 */ /* 0x0001e20000100800 */
[----:B---3--:R-:W-:-:S03]  /*b2350*/  F2FP.SATFINITE.E5M2.F32.PACK_AB_MERGE_C R0, R20, R21, RZ ;  /* 0x000000151400723e */ /* 0x008fc600048060ff */
[----:B------:R2:W-:Y:S04]  /*b2360*/  STL [R1+0x88], R6 ;  /* 0x0000880601007387 */ /* 0x0005e80000100800 */
[----:B------:R3:W-:Y:S01]  /*b2370*/  STL [R1+0x7c], R0 ;  /* 0x00007c0001007387 */ /* 0x0007e20000100800 */
[----:B0-----:R-:W-:Y:S02]  /*b2380*/  F2FP.SATFINITE.E5M2.F32.PACK_AB_MERGE_C R7, R18, R19, RZ ;  /* 0x000000131207723e */ /* 0x001fe400048060ff */
[----:B--2---:R-:W-:-:S03]  /*b2390*/  F2FP.SATFINITE.E5M2.F32.PACK_AB_MERGE_C R6, R16, R17, RZ ;  /* 0x000000111006723e */ /* 0x004fc600048060ff */
[----:B------:R0:W-:Y:S01]  /*b23a0*/  STL [R1+0xb0], R7 ;  /* 0x0000b00701007387 */ /* 0x0001e20000100800 */
[----:B---3--:R-:W-:-:S03]  /*b23b0*/  F2FP.SATFINITE.E5M2.F32.PACK_AB_MERGE_C R0, R14, R15, RZ ;  /* 0x0000000f0e00723e */ /* 0x008fc600048060ff */
[----:B------:R2:W-:Y:S01]  /*b23c0*/  STL [R1+0xac], R6 ;  /* 0x0000ac0601007387 */ /* 0x0005e20000100800 */
[----:B------:R-:W-:-:S03]  /*b23d0*/  F2FP.SATFINITE.E5M2.F32.PACK_AB_MERGE_C R24, R4, R5, RZ ;  /* 0x000000050418723e */ /* 0x000fc600048060ff */
[----:B------:R3:W-:Y:S01]  /*b23e0*/  STL [R1+0x84], R0 ;  /* 0x0000840001007387 */ /* 0x0007e20000100800 */
[----:B0-----:R-:W-:Y:S02]  /*b23f0*/  F2FP.SATFINITE.E5M2.F32.PACK_AB_MERGE_C R7, R12, R13, RZ ;  /* 0x0000000d0c07723e */ /* 0x001fe400048060ff */
[----:B--2---:R-:W-:-:S03]  /*b2400*/  F2FP.SATFINITE.E5M2.F32.PACK_AB_MERGE_C R6, R10, R11, RZ ;  /* 0x0000000b0a06723e */ /* 0x004fc600048060ff */
[----:B------:R-:W-:Y:S01]  /*b2410*/  STL [R1+0x9c], R7 ;  /* 0x00009c0701007387 */ /* 0x000fe20000100800 */
[----:B---3--:R-:W-:-:S03]  /*b2420*/  F2FP.SATFINITE.E5M2.F32.PACK_AB_MERGE_C R0, R8, R9, RZ ;  /* 0x000000090800723e */ /* 0x008fc600048060ff */
[----:B------:R-:W-:Y:S04]  /*b2430*/  STL [R1+0x38], R6 ;  /* 0x0000380601007387 */ /* 0x000fe80000100800 */
[----:B------:R-:W-:Y:S04]  /*b2440*/  STL [R1+0x4f78], R24 ;  /* 0x004f781801007387 */ /* 0x000fe80000100800 */
[----:B------:R0:W-:Y:S04]  /*b2450*/  STL [R1+0x30], R0 ;  /* 0x0000300001007387 */ /* 0x0001e80000100800 */
[----:B------:R-:W2:Y:S04]  /*b2460*/  LDL.LU R22, [R1+0x654] ;  /* 0x0006540001167983 */ /* 0x000ea80000300800 */
[----:B------:R-:W3:Y:S01]  /*b2470*/  LDL.LU R19, [R1+0x65c] ;  /* 0x00065c0001137983 */ /* 0x000ee20000300800 */
[----:B0-----:R-:W-:-:S05]  /*b2480*/  F2FP.SATFINITE.E5M2.F32.PACK_AB_MERGE_C R0, R2, R3, RZ ;  /* 0x000000030200723e */ /* 0x001fca00048060ff */
[----:B------:R-:W-:Y:S04]  /*b2490*/  STL [R1+0x98], R0 ;  /* 0x0000980001007387 */ /* 0x000fe80000100800 */
[----:B---3--:R0:W-:Y:S04]  /*b24a0*/  STL [R1+0x5098], R19 ;  /* 0x0050981301007387 */ /* 0x0081e80000100800 */
[----:B0-----:R-:W2:Y:S04]  /*b24b0*/  LDL.LU R19, [R1+0x650] ;  /* 0x0006500001137983 */ /* 0x001ea80000300800 */
[----:B------:R-:W3:Y:S04]  /*b24c0*/  LDL.LU R13, [R1+0x644] ;  /* 0x00064400010d7983 */ /* 0x000ee80000300800 */
[----:B---3--:R0:W-:Y:S04]  /*b24d0*/  STL [R1+0x5094], R13 ;  /* 0x0050940d01007387 */ /* 0x0081e80000100800 */
[----:B0-----:R-:W3:Y:S04]  /*b24e0*/  LDL.LU R13, [R1+0x658] ;  /* 0x00065800010d7983 */ /* 0x001ee80000300800 */
[----:B------:R-:W4:Y:S04]  /*b24f0*/  LDL R5, [R1+0x64c] ;  /* 0x00064c0001057983 */ /* 0x000f280000100800 */
[----:B----4-:R0:W-:Y:S04]  /*b2500*/  STL [R1+0x5090], R5 ;  /* 0x0050900501007387 */ /* 0x0101e80000100800 */
[----:B0-----:R-:W4:Y:S04]  /*b2510*/  LDL.LU R5, [R1+0x640] ;  /* 0x0006400001057983 */ /* 0x001f280000300800 */
[----:B------:R-:W2:Y:S04]  /*b2520*/  LDL.LU R28, [R1+0x66c] ;  /* 0x00066c00011c7983 */ /* 0x000ea80000300800 */
[----:B--2---:R0:W-:Y:S04]  /*b2530*/  STL [R1+0x5084], R28 ;  /* 0x0050841c01007387 */ /* 0x0041e80000100800 */
[----:B0-----:R-:W2:Y:S04]  /*b2540*/  LDL.LU R28, [R1+0x664] ;  /* 0x00066400011c7983 */ /* 0x001ea80000300800 */
[----:B--2---:R0:W-:Y:S04]  /*b2550*/  STL [R1+0x508c], R28 ;  /* 0x00508c1c01007387 */ /* 0x0041e80000100800 */
[----:B0-----:R-:W2:Y:S04]  /*b2560*/  LDL.LU R28, [R1+0x648] ;  /* 0x00064800011c7983 */ /* 0x001ea80000300800 */
[----:B------:R-:W2:Y:S04]  /*b2570*/  LDL.LU R24, [R1+0x850] ;  /* 0x0008500001187983 */ /* 0x000ea80000300800 */
[----:B--2---:R0:W-:Y:S04]  /*b2580*/  STL [R1+0x5080], R24 ;  /* 0x0050801801007387 */ /* 0x0041e80000100800 */
[----:B0-----:R-:W2:Y:S01]  /*b2590*/  LDL.LU R24, [R1+0x668] ;  /* 0x0006680001187983 */ /* 0x001ea20000300800 */
[----:B------:R-:W-:-:S03]  /*b25a0*/  F2FP.SATFINITE.E5M2.F32.PACK_AB_MERGE_C R22, R22, R19, RZ ;  /* 0x000000131616723e */ /* 0x000fc600048060ff */
[----:B--2---:R0:W-:Y:S04]  /*b25b0*/  STL [R1+0x5088], R24 ;  /* 0x0050881801007387 */ /* 0x0041e80000100800 */
[----:B0-----:R-:W2:Y:S04]  /*b25c0*/  LDL.LU R24, [R1+0x660] ;  /* 0x0006600001187983 */ /* 0x001ea80000300800 */
[----:B------:R-:W2:Y:S04]  /*b25d0*/  LDL R6, [R1+0x854] ;  /* 0x0008540001067983 */ /* 0x000ea80000100800 */
        /* <DEDUP_REMOVED lines=13> */
[----:B------:R-:W2:Y:S04]  /*b26b0*/  LDL R14, [R1+0x6bc] ;  /* 0x0006bc00010e7983 */ /* 0x000ea80000100800 */
[----:B------:R-:W2:Y:S04]  /*b26c0*/  LDL.LU R12, [R1+0x6d0] ;  /* 0x0006d000010c7983 */ /* 0x000ea80000300800 */
[----:B------:R-:W2:Y:S04]  /*b26d0*/  LDL R11, [R1+0x6d4] ;  /* 0x0006d400010b7983 */ /* 0x000ea80000100800 */
[----:B------:R-:W2:Y:S04]  /*b26e0*/  LDL.LU R10, [R1+0x6d8] ;  /* 0x0006d800010a7983 */ /* 0x000ea80000300800 */
[----:B------:R-:W2:Y:S04]  /*b26f0*/  LDL.LU R9, [R1+0x6dc] ;  /* 0x0006dc0001097983 */ /* 0x000ea80000300800 */
[----:B------:R-:W2:Y:S04]  /*b2700*/  LDL.LU R8, [R1+0x6c0] ;  /* 0x0006c00001087983 */ /* 0x000ea80000300800 */
[----:B------:R-:W2:Y:S04]  /*b2710*/  LDL R4, [R1+0x6c4] ;  /* 0x0006c40001047983 */ /* 0x000ea80000100800 */
[----:B------:R-:W2:Y:S04]  /*b2720*/  LDL.LU R3, [R1+0x6c8] ;  /* 0x0006c80001037983 */ /* 0x000ea80000300800 */
[----:B------:R-:W2:Y:S04]  /*b2730*/  LDL R2, [R1+0x6cc] ;  /* 0x0006cc0001027983 */ /* 0x000ea80000100800 */
[----:B------:R-:W3:Y:S04]  /*b2740*/  LDL.LU R19, [R1+0x5098] ;  /* 0x0050980001137983 */ /* 0x000ee80000300800 */
[----:B------:R0:W-:Y:S04]  /*b2750*/  STL [R1+0x4f88], R22 ;  /* 0x004f881601007387 */ /* 0x0001e80000100800 */
[----:B0-----:R-:W2:Y:S01]  /*b2760*/  LDL.LU R22, [R1+0x67c] ;  /* 0x00067c0001167983 */ /* 0x001ea20000300800 */
[----:B---3--:R-:W-:-:S03]  /*b2770*/  F2FP.SATFINITE.E5M2.F32.PACK_AB_MERGE_C R19, R19, R13, RZ ;  /* 0x0000000d1313723e */ /* 0x008fc600048060ff */
[----:B------:R-:W4:Y:S04]  /*b2780*/  LDL.LU R13, [R1+0x5094] ;  /* 0x00509400010d7983 */ /* 0x000f280000300800 */
[----:B------:R0:W-:Y:S04]  /*b2790*/  STL [R1+0x4fac], R19 ;  /* 0x004fac1301007387 */ /* 0x0001e80000100800 */
[----:B0-----:R-:W3:Y:S01]  /*b27a0*/  LDL.LU R19, [R1+0x678] ;  /* 0x0006780001137983 */ /* 0x001ee20000300800 */
[----:B----4-:R-:W-:-:S03]  /*b27b0*/  F2FP.SATFINITE.E5M2.F32.PACK_AB_MERGE_C R13, R13, R5, RZ ;  /* 0x000000050d0d723e */ /* 0x010fc600048060ff */
[----:B------:R-:W4:Y:S04]  /*b27c0*/  LDL.LU R5, [R1+0x5090] ;  /* 0x0050900001057983 */ /* 0x000f280000300800 */
[----:B------:R0:W-:Y:S04]  /*b27d0*/  STL [R1+0x4fb0], R13 ;  /* 0x004fb00d01007387 */ /* 0x0001e80000100800 */
[----:B0-----:R-:W2:Y:S01]  /*b27e0*/  LDL R13, [R1+0x674] ;  /* 0x00067400010d7983 */ /* 0x001ea20000100800 */
[----:B----4-:R-:W-:-:S03]  /*b27f0*/  F2FP.SATFINITE.E5M2.F32.PACK_AB_MERGE_C R5, R5, R28, RZ ;  /* 0x0000001c0505723e */ /* 0x010fc600048060ff */
[----:B------:R-:W2:Y:S04]  /*b2800*/  LDL.LU R28, [R1+0x508c] ;  /* 0x00508c00011c7983 */ /* 0x000ea80000300800 */
[----:B------:R0:W-:Y:S04]  /*b2810*/  STL [R1+0x4fb4], R5 ;  /* 0x004fb40501007387 */ /* 0x0001e80000100800 */
[----:B0-----:R-:W4:Y:S01]  /*b2820*/  LDL.LU R5, [R1+0x670] ;  /* 0x0006700001057983 */ /* 0x001f220000300800 */
[----:B--2---:R-:W-:-:S03]  /*b2830*/  F2FP.SATFINITE.E5M2.F32.PACK_AB_MERGE_C R28, R28, R24, RZ ;  /* 0x000000181c1c723e */ /* 0x004fc600048060ff */
[----:B------:R-:W2:Y:S04]  /*b2840*/  LDL.LU R24, [R1+0x5088] ;  /* 0x0050880001187983 */ /* 0x000ea80000300800 */
[----:B------:R0:W-:Y:S04]  /*b2850*/  STL [R1+0x8], R28 ;  /* 0x0000081c01007387 */ /* 0x0001e80000100800 */
[----:B0-----:R-:W2:Y:S02]  /*b2860*/  LDL.LU R28, [R1+0x5084] ;  /* 0x00508400011c7983 */ /* 0x001ea40000300800 */
[----:B--2---:R-:W-:-:S02]  /*b2870*/  F2FP.SATFINITE.E5M2.F32.PACK_AB_MERGE_C R28, R28, R24, RZ ;  /* 0x000000181c1c723e */ /* 0x004fc400048060ff */
[----:B------:R-:W2:Y:S04]  /*b2880*/  LDL.LU R24, [R1+0x5080] ;  /* 0x0050800001187983 */ /* 0x000ea80000300800 */
[----:B------:R4:W-:Y:S02]  /*b2890*/  STL [R1+0x4f7c], R28 ;  /* 0x004f7c1c01007387 */ /* 0x0009e40000100800 */
[----:B----4-:R-:W-:Y:S02]  /*b28a0*/  F2FP.SATFINITE.E5M2.F32.PACK_AB_MERGE_C R28, R13, R5, RZ ;  /* 0x000000050d1c723e */ /* 0x010fe400048060ff */
[----:B---3--:R-:W-:-:S03]  /*b28b0*/  F2FP.SATFINITE.E5M2.F32.PACK_AB_MERGE_C R5, R22, R19, RZ ;  /* 0x000000131605723e */ /* 0x008fc600048060ff */
[----:B------:R-:W-:Y:S04]  /*b28c0*/  STL [R1+0x4c], R28 ;  /* 0x00004c1c01007387 */ /* 0x000fe80000100800 */
[----:B------:R0:W-:Y:S01]  /*b28d0*/  STL [R1+0x2c], R5 ;  /* 0x00002c0501007387 */ /* 0x0001e20000100800 */
[----:B------:R-:W-:Y:S02]  /*b28e0*/  F2FP.SATFINITE.E5M2.F32.PACK_AB_MERGE_C R16, R16, R17, RZ ;  /* 0x000000111010723e */ /* 0x000fe400048060ff */
[----:B------:R-:W-:Y:S02]  /*b28f0*/  F2FP.SATFINITE.E5M2.F32.PACK_AB_MERGE_C R15, R14, R15, RZ ;  /* 0x0000000f0e0f723e */ /* 0x000fe400048060ff */
[----:B0-----:R-:W-:Y:S02]  /*b2900*/  F2FP.SATFINITE.E5M2.F32.PACK_AB_MERGE_C R5, R0, R29, RZ ;  /* 0x0000001d0005723e */ /* 0x001fe400048060ff */
[----:B------:R-:W-:-:S02]  /*b2910*/  F2FP.SATFINITE.E5M2.F32.PACK_AB_MERGE_C R0, R25, R26, RZ ;  /* 0x0000001a1900723e */ /* 0x000fc400048060ff */
[----:B------:R-:W-:Y:S02]  /*b2920*/  F2FP.SATFINITE.E5M2.F32.PACK_AB_MERGE_C R26, R21, R23, RZ ;  /* 0x00000017151a723e */ /* 0x000fe400048060ff */
[----:B------:R-:W-:Y:S02]  /*b2930*/  F2FP.SATFINITE.E5M2.F32.PACK_AB_MERGE_C R25, R18, R20, RZ ;  /* 0x000000141219723e */ /* 0x000fe400048060ff */
[----:B------:R-:W-:Y:S02]  /*b2940*/  F2FP.SATFINITE.E5M2.F32.PACK_AB_MERGE_C R12, R11, R12, RZ ;  /* 0x0000000c0b0c723e */ /* 0x000fe400048060ff */
[----:B------:R-:W-:Y:S02]  /*b2950*/  F2FP.SATFINITE.E5M2.F32.PACK_AB_MERGE_C R10, R9, R10, RZ ;  /* 0x0000000a090a723e */ /* 0x000fe400048060ff */
[----:B------:R-:W-:Y:S02]  /*b2960*/  F2FP.SATFINITE.E5M2.F32.PACK_AB_MERGE_C R4, R4, R8, RZ ;  /* 0x000000080404723e */ /* 0x000fe400048060ff */
[----:B--2---:R-:W-:-:S02]  /*b2970*/  F2FP.SATFINITE.E5M2.F32.PACK_AB_MERGE_C R13, R6, R24, RZ ;  /* 0x00000018060d723e */ /* 0x004fc400048060ff */
[----:B------:R-:W-:-:S03]  /*b2980*/  F2FP.SATFINITE.E5M2.F32.PACK_AB_MERGE_C R6, R27, R7, RZ ;  /* 0x000000071b06723e */ /* 0x000fc600048060ff */
        /* <DEDUP_REMOVED lines=11> */
[----:B------:R-:W2:Y:S04]  /*b2a40*/  LDL R21, [R1+0x6e4] ;  /* 0x0006e40001157983 */ /* 0x000ea80000100800 */
[----:B------:R-:W3:Y:S04]  /*b2a50*/  LDL.LU R20, [R1+0x6ec] ;  /* 0x0006ec0001147983 */ /* 0x000ee80000300800 */
[----:B---3--:R0:W-:Y:S04]  /*b2a60*/  STL [R1+0x507c], R20 ;  /* 0x00507c1401007387 */ /* 0x0081e80000100800 */
[----:B0-----:R-:W2:Y:S04]  /*b2a70*/  LDL.LU R20, [R1+0x6e0] ;  /* 0x0006e00001147983 */ /* 0x001ea80000300800 */
[----:B------:R-:W3:Y:S04]  /*b2a80*/  LDL R18, [R1+0x724] ;  /* 0x0007240001127983 */ /* 0x000ee80000100800 */
[----:B---3--:R0:W-:Y:S04]  /*b2a90*/  STL [R1+0x504c], R18 ;  /* 0x00504c1201007387 */ /* 0x0081e80000100800 */
[----:B0-----:R-:W3:Y:S04]  /*b2aa0*/  LDL.LU R18, [R1+0x718] ;  /* 0x0007180001127983 */ /* 0x001ee80000300800 */
[----:B---3--:R0:W-:Y:S04]  /*b2ab0*/  STL [R1+0x5050], R18 ;  /* 0x0050501201007387 */ /* 0x0081e80000100800 */
[----:B0-----:R-:W3:Y:S04]  /*b2ac0*/  LDL.LU R18, [R1+0x714] ;  /* 0x0007140001127983 */ /* 0x001ee80000300800 */
[----:B---3--:R0:W-:Y:S04]  /*b2ad0*/  STL [R1+0x5058], R18 ;  /* 0x0050581201007387 */ /* 0x0081e80000100800 */
[----:B0-----:R-:W3:Y:S04]  /*b2ae0*/  LDL.LU R18, [R1+0x84c] ;  /* 0x00084c0001127983 */ /* 0x001ee80000300800 */
[----:B---3--:R0:W-:Y:S04]  /*b2af0*/  STL [R1+0x5060], R18 ;  /* 0x0050601201007387 */ /* 0x0081e80000100800 */
[----:B0-----:R-:W3:Y:S04]  /*b2b00*/  LDL R18, [R1+0x844] ;  /* 0x0008440001127983 */ /* 0x001ee80000100800 */
[----:B---3--:R0:W-:Y:S04]  /*b2b10*/  STL [R1+0x5068], R18 ;  /* 0x0050681201007387 */ /* 0x0081e80000100800 */
[----:B0-----:R-:W3:Y:S04]  /*b2b20*/  LDL.LU R18, [R1+0x6fc] ;  /* 0x0006fc0001127983 */ /* 0x001ee80000300800 */
[----:B---3--:R0:W-:Y:S04]  /*b2b30*/  STL [R1+0x5070], R18 ;  /* 0x0050701201007387 */ /* 0x0081e80000100800 */
[----:B0-----:R-:W3:Y:S04]  /*b2b40*/  LDL.LU R18, [R1+0x6f4] ;  /* 0x0006f40001127983 */ /* 0x001ee80000300800 */
[----:B---3--:R0:W-:Y:S04]  /*b2b50*/  STL [R1+0x5078], R18 ;  /* 0x0050781201007387 */ /* 0x0081e80000100800 */
[----:B0-----:R-:W3:Y:S04]  /*b2b60*/  LDL.LU R18, [R1+0x6e8] ;  /* 0x0006e80001127983 */ /* 0x001ee80000300800 */
[----:B------:R-:W4:Y:S04]  /*b2b70*/  LDL.LU R17, [R1+0x72c] ;  /* 0x00072c0001117983 */ /* 0x000f280000300800 */
[----:B----4-:R0:W-:Y:S04]  /*b2b80*/  STL [R1+0x5054], R17 ;  /* 0x0050541101007387 */ /* 0x0101e80000100800 */
[----:B0-----:R-:W4:Y:S04]  /*b2b90*/  LDL.LU R17, [R1+0x710] ;  /* 0x0007100001117983 */ /* 0x001f280000300800 */
[----:B----4-:R0:W-:Y:S04]  /*b2ba0*/  STL [R1+0x505c], R17 ;  /* 0x00505c1101007387 */ /* 0x0101e80000100800 */
[----:B0-----:R-:W4:Y:S04]  /*b2bb0*/  LDL.LU R17, [R1+0x848] ;  /* 0x0008480001117983 */ /* 0x001f280000300800 */
[----:B----4-:R0:W-:Y:S04]  /*b2bc0*/  STL [R1+0x5064], R17 ;  /* 0x0050641101007387 */ /* 0x0101e80000100800 */
[----:B0-----:R-:W4:Y:S04]  /*b2bd0*/  LDL.LU R17, [R1+0x840] ;  /* 0x0008400001117983 */ /* 0x001f280000300800 */
[----:B----4-:R0:W-:Y:S04]  /*b2be0*/  STL [R1+0x506c], R17 ;  /* 0x00506c1101007387 */ /* 0x0101e80000100800 */
[----:B0-----:R-:W4:Y:S01]  /*b2bf0*/  LDL.LU R17, [R1+0x6f8] ;  /* 0x0006f80001117983 */ /* 0x001f220000300800 */
[----:B------:R-:W-:-:S02]  /*b2c00*/  F2FP.SATFINITE.E5M2.F32.PACK_AB_MERGE_C R3, R2, R3, RZ ;  /* 0x000000030203723e */ /* 0x000fc400048060ff */
[----:B--2---:R-:W-:Y:S01]  /*b2c10*/  F2FP.SATFINITE.E5M2.F32.PACK_AB_MERGE_C R21, R21, R20, RZ ;  /* 0x000000141515723e */ /* 0x004fe200048060ff */
[----:B----4-:R0:W-:Y:S04]  /*b2c20*/  STL [R1+0x5074], R17 ;  /* 0x0050741101007387 */ /* 0x0101e80000100800 */
[----:B0-----:R-:W2:Y:S04]  /*b2c30*/  LDL.LU R17, [R1+0x6f0] ;  /* 0x0006f00001117983 */ /* 0x001ea80000300800 */
[----:B------:R-:W4:Y:S04]  /*b2c40*/  LDL.LU R4, [R1+0x730] ;  /* 0x0007300001047983 */ /* 0x000f280000300800 */
[----:B------:R-:W4:Y:S04]  /*b2c50*/  LDL R14, [R1+0x734] ;  /* 0x00073400010e7983 */ /* 0x000f280000100800 */
        /* <DEDUP_REMOVED lines=13> */
[----:B------:R-:W2:Y:S04]  /*b2d30*/  LDL.LU R13, [R1+0x76c] ;  /* 0x00076c00010d7983 */ /* 0x000ea80000300800 */
[----:B------:R-:W2:Y:S04]  /*b2d40*/  LDL.LU R19, [R1+0x770] ;  /* 0x0007700001137983 */ /* 0x000ea80000300800 */
[----:B------:R-:W2:Y:S04]  /*b2d50*/  LDL R22, [R1+0x774] ;  /* 0x0007740001167983 */ /* 0x000ea80000100800 */
[----:B------:R-:W2:Y:S04]  /*b2d60*/  LDL.LU R24, [R1+0x778] ;  /* 0x0007780001187983 */ /* 0x000ea80000300800 */
[----:B------:R-:W2:Y:S04]  /*b2d70*/  LDL.LU R6, [R1+0x77c] ;  /* 0x00077c0001067983 */ /* 0x000ea80000300800 */
[----:B------:R-:W2:Y:S04]  /*b2d80*/  LDL.LU R7, [R1+0x830] ;  /* 0x0008300001077983 */ /* 0x000ea80000300800 */
[----:B------:R-:W2:Y:S04]  /*b2d90*/  LDL.LU R27, [R1+0x834] ;  /* 0x00083400011b7983 */ /* 0x000ea80000300800 */
[----:B------:R-:W2:Y:S04]  /*b2da0*/  LDL.LU R29, [R1+0x838] ;  /* 0x00083800011d7983 */ /* 0x000ea80000300800 */
[----:B------:R-:W2:Y:S04]  /*b2db0*/  LDL.LU R0, [R1+0x83c] ;  /* 0x00083c0001007983 */ /* 0x000ea80000300800 */
[----:B------:R0:W-:Y:S04]  /*b2dc0*/  STL [R1+0x4fc4], R3 ;  /* 0x004fc40301007387 */ /* 0x0001e80000100800 */
[----:B0-----:R-:W2:Y:S04]  /*b2dd0*/  LDL.LU R3, [R1+0x728] ;  /* 0x0007280001037983 */ /* 0x001ea80000300800 */
[----:B------:R-:W3:Y:S04]  /*b2de0*/  LDL.LU R20, [R1+0x507c] ;  /* 0x00507c0001147983 */ /* 0x000ee80000300800 */
[----:B------:R0:W-:Y:S04]  /*b2df0*/  STL [R1+0x4f94], R21 ;  /* 0x004f941501007387 */ /* 0x0001e80000100800 */
[----:B0-----:R-:W2:Y:S01]  /*b2e00*/  LDL.LU R21, [R1+0x720] ;  /* 0x0007200001157983 */ /* 0x001ea20000300800 */
[----:B---3--:R-:W-:-:S03]  /*b2e10*/  F2FP.SATFINITE.E5M2.F32.PACK_AB_MERGE_C R20, R20, R18, RZ ;  /* 0x000000121414723e */ /* 0x008fc600048060ff */
[----:B------:R-:W2:Y:S04]  /*b2e20*/  LDL.LU R18, [R1+0x5078] ;  /* 0x0050780001127983 */ /* 0x000ea80000300800 */
[----:B------:R0:W-:Y:S04]  /*b2e30*/  STL [R1+0x4f98], R20 ;  /* 0x004f981401007387 */ /* 0x0001e80000100800 */
[----:B0-----:R-:W3:Y:S01]  /*b2e40*/  LDL.LU R20, [R1+0x71c] ;  /* 0x00071c0001147983 */ /* 0x001ee20000300800 */
        /* <DEDUP_REMOVED lines=19> */
[----:B0-----:R-:W3:Y:S02]  /*b2f80*/  LDL.LU R18, [R1+0x5050] ;  /* 0x0050500001127983 */ /* 0x001ee40000300800 */
[----:B---3--:R-:W-:-:S02]  /*b2f90*/  F2FP.SATFINITE.E5M2.F32.PACK_AB_MERGE_C R20, R20, R18, RZ ;  /* 0x000000121414723e */ /* 0x008fc400048060ff */
[----:B------:R-:W3:Y:S01]  /*b2fa0*/  LDL.LU R18, [R1+0x504c] ;  /* 0x00504c0001127983 */ /* 0x000ee20000300800 */
[----:B--2---:R-:W-:Y:S02]  /*b2fb0*/  F2FP.SATFINITE.E5M2.F32.PACK_AB_MERGE_C R17, R17, R3, RZ ;  /* 0x000000031111723e */ /* 0x004fe400048060ff */
[----:B----4-:R-:W-:Y:S02]  /*b2fc0*/  F2FP.SATFINITE.E5M2.F32.PACK_AB_MERGE_C R14, R14, R4, RZ ;  /* 0x000000040e0e723e */ /* 0x010fe400048060ff */
[----:B------:R-:W-:Y:S02]  /*b2fd0*/  F2FP.SATFINITE.E5M2.F32.PACK_AB_MERGE_C R23, R23, R10, RZ ;  /* 0x0000000a1717723e */ /* 0x000fe400048060ff */
[----:B------:R-:W-:Y:S02]  /*b2fe0*/  F2FP.SATFINITE.E5M2.F32.PACK_AB_MERGE_C R11, R11, R12, RZ ;  /* 0x0000000c0b0b723e */ /* 0x000fe400048060ff */
[----:B------:R-:W-:Y:S02]  /*b2ff0*/  F2FP.SATFINITE.E5M2.F32.PACK_AB_MERGE_C R9, R9, R15, RZ ;  /* 0x0000000f0909723e */ /* 0x000fe400048060ff */
[----:B------:R-:W-:-:S02]  /*b3000*/  F2FP.SATFINITE.E5M2.F32.PACK_AB_MERGE_C R8, R8, R16, RZ ;  /* 0x000000100808723e */ /* 0x000fc400048060ff */
[----:B------:R-:W-:Y:S02]  /*b3010*/  F2FP.SATFINITE.E5M2.F32.PACK_AB_MERGE_C R2, R2, R25, RZ ;  /* 0x000000190202723e */ /* 0x000fe400048060ff */
[----:B------:R-:W-:Y:S02]  /*b3020*/  F2FP.SATFINITE.E5M2.F32.PACK_AB_MERGE_C R4, R28, R26, RZ ;  /* 0x0000001a1c04723e */ /* 0x000fe400048060ff */
[----:B------:R-:W-:Y:S02]  /*b3030*/  F2FP.SATFINITE.E5M2.F32.PACK_AB_MERGE_C R3, R13, R5, RZ ;  /* 0x000000050d03723e */ /* 0x000fe400048060ff */
[----:B---3--:R-:W-:-:S05]  /*b3040*/  F2FP.SATFINITE.E5M2.F32.PACK_AB_MERGE_C R18, R18, R21, RZ ;  /* 0x000000151212723e */ /* 0x008fca00048060ff */
[----:B------:R-:W-:Y:S04]  /*b3050*/  STL [R1+0x4fc8], R18 ;  /* 0x004fc81201007387 */ /* 0x000fe80000100800 */
[----:B------:R-:W-:Y:S04]  /*b3060*/  STL [R1], R20 ;  /* 0x0000001401007387 */ /* 0x000fe80000100800 */
[----:B------:R-:W-:Y:S04]  /*b3070*/  STL [R1+0x4fcc], R17 ;  /* 0x004fcc1101007387 */ /* 0x000fe80000100800 */
[----:B------:R-:W-:Y:S04]  /*b3080*/  STL [R1+0x4fd0], R14 ;  /* 0x004fd00e01007387 */ /* 0x000fe80000100800 */
[----:B------:R-:W-:Y:S04]  /*b3090*/  STL [R1+0x4f50], R23 ;  /* 0x004f501701007387 */ /* 0x000fe80000100800 */
[----:B------:R-:W-:Y:S04]  /*b30a0*/  STL [R1+0x4fd4], R11 ;  /* 0x004fd40b01007387 */ /* 0x000fe80000100800 */
[----:B------:R-:W-:Y:S04]  /*b30b0*/  STL [R1+0x4fd8], R9 ;  /* 0x004fd80901007387 */ /* 0x000fe80000100800 */
[----:B------:R-:W-:Y:S04]  /*b30c0*/  STL [R1+0x4fdc], R8 ;  /* 0x004fdc0801007387 */ /* 0x000fe80000100800 */
[----:B------:R0:W-:Y:S04]  /*b30d0*/  STL [R1+0x4fe0], R2 ;  /* 0x004fe00201007387 */ /* 0x0001e80000100800 */
[----:B------:R2:W-:Y:S04]  /*b30e0*/  STL [R1+0x3c4], R4 ;  /* 0x0003c40401007387 */ /* 0x0005e80000100800 */
[----:B------:R-:W-:Y:S01]  /*b30f0*/  STL [R1+0x3c0], R3 ;  /* 0x0003c00301007387 */ /* 0x000fe20000100800 */
[----:B0-----:R-:W-:-:S02]  /*b3100*/  F2FP.SATFINITE.E5M2.F32.PACK_AB_MERGE_C R2, R22, R19, RZ ;  /* 0x000000131602723e */ /* 0x001fc400048060ff */
[----:B--2---:R-:W-:-:S03]  /*b3110*/  F2FP.SATFINITE.E5M2.F32.PACK_AB_MERGE_C R4, R6, R24, RZ ;  /* 0x000000180604723e */ /* 0x004fc600048060ff */
[----:B------:R0:W-:Y:S04]  /*b3120*/  STL [R1+0x3ec], R2 ;  /* 0x0003ec0201007387 */ /* 0x0001e80000100800 */
[----:B------:R-:W-:Y:S01]  /*b3130*/  STL [R1+0x3e8], R4 ;  /* 0x0003e80401007387 */ /* 0x000fe20000100800 */
[----:B0-----:R-:W-:-:S03]  /*b3140*/  F2FP.SATFINITE.E5M2.F32.PACK_AB_MERGE_C R2, R0, R29, RZ ;  /* 0x0000001d0002723e */ /* 0x001fc600048060ff */
[----:B------:R-:W2:Y:S01]  /*b3150*/  LDL.LU R0, [R1+0x7f4] ;  /* 0x0007f40001007983 */ /* 0x000ea20000300800 */
[----:B------:R-:W-:-:S05]  /*b3160*/  F2FP.SATFINITE.E5M2.F32.PACK_AB_MERGE_C R3, R27, R7, RZ ;  /* 0x000000071b03723e */ /* 0x000fca00048060ff */
        /* <DEDUP_REMOVED lines=22> */
[----:B------:R-:W3:Y:S04]  /*b32d0*/  LDL.LU R2, [R1+0x7bc] ;  /* 0x0007bc0001027983 */ /* 0x000ee80000300800 */
        /* <DEDUP_REMOVED lines=27> */
[----:B---3--:R0:W-:Y:S04]  /*b3490*/  STL [R1+0x4fe4], R8 ;  /* 0x004fe40801007387 */ /* 0x0081e80000100800 */
[----:B0-----:R-:W3:Y:S04]  /*b34a0*/  LDL.LU R8, [R1+0x7b8] ;  /* 0x0007b80001087983 */ /* 0x001ee80000300800 */
[----:B---3--:R0:W-:Y:S04]  /*b34b0*/  STL [R1+0x4fec], R8 ;  /* 0x004fec0801007387 */ /* 0x0081e80000100800 */
[----:B0-----:R-:W3:Y:S01]  /*b34c0*/  LDL.LU R8, [R1+0x7b0] ;  /* 0x0007b00001087983 */ /* 0x001ee20000300800 */
[----:B--2---:R-:W-:-:S03]  /*b34d0*/  F2FP.SATFINITE.E5M2.F32.PACK_AB_MERGE_C R0, R0, R2, RZ ;  /* 0x000000020000723e */ /* 0x004fc600048060ff */
[----:B---3--:R0:W-:Y:S04]  /*b34e0*/  STL [R1+0x4ff4], R8 ;  /* 0x004ff40801007387 */ /* 0x0081e80000100800 */
[----:B0-----:R-:W2:Y:S04]  /*b34f0*/  LDL.LU R8, [R1+0x7f8] ;  /* 0x0007f80001087983 */ /* 0x001ea80000300800 */
[----:B------:R-:W3:Y:S04]  /*b3500*/  LDL.LU R9, [R1+0x594] ;  /* 0x0005940001097983 */ /* 0x000ee80000300800 */
[----:B------:R-:W4:Y:S04]  /*b3510*/  LDL.LU R11, [R1+0x598] ;  /* 0x00059800010b7983 */ /* 0x000f280000300800 */
[----:B------:R-:W4:Y:S04]  /*b3520*/  LDL R14, [R1+0x59c] ;  /* 0x00059c00010e7983 */ /* 0x000f280000100800 */
        /* <DEDUP_REMOVED lines=65> */
[----:B0-----:R-:W3:Y:S01]  /*b3940*/  LDL R0, [R1+0x177c] ;  /* 0x00177c0001007983 */ /* 0x001ee20000100800 */
        /* <DEDUP_REMOVED lines=10> */
[----:B------:R0:W-:Y:S01]  /*b39f0*/  STL [R1+0x3c8], R2 ;  /* 0x0003c80201007387 */ /* 0x0001e20000100800 */
[----:B----4-:R-:W-:Y:S02]  /*b3a00*/  F2FP.SATFINITE.E5M2.F32.PACK_AB_MERGE_C R14, R14, R11, RZ ;  /* 0x0000000b0e0e723e */ /* 0x010fe400048060ff */
[----:B------:R-:W-:Y:S02]  /*b3a10*/  F2FP.SATFINITE.E5M2.F32.PACK_AB_MERGE_C R18, R18, R17, RZ ;  /* 0x000000111212723e */ /* 0x000fe400048060ff */
[----:B------:R-:W-:Y:S01]  /*b3a20*/  F2FP.SATFINITE.E5M2.F32.PACK_AB_MERGE_C R4, R4, R3, RZ ;  /* 0x000000030404723e */ /* 0x000fe200048060ff */
[----:B0-----:R-:W2:Y:S01]  /*b3a30*/  LDL.LU R2, [R1+0x4fe0] ;  /* 0x004fe00001027983 */ /* 0x001ea20000300800 */
[----:B------:R-:W-:-:S02]  /*b3a40*/  F2FP.SATFINITE.E5M2.F32.PACK_AB_MERGE_C R12, R12, R10, RZ ;  /* 0x0000000a0c0c723e */ /* 0x000fc400048060ff */
[----:B------:R-:W-:Y:S02]  /*b3a50*/  F2FP.SATFINITE.E5M2.F32.PACK_AB_MERGE_C R13, R13, R5, RZ ;  /* 0x000000050d0d723e */ /* 0x000fe400048060ff */
[----:B------:R-:W-:Y:S02]  /*b3a60*/  F2FP.SATFINITE.E5M2.F32.PACK_AB_MERGE_C R6, R6, R19, RZ ;  /* 0x000000130606723e */ /* 0x000fe400048060ff */
[----:B------:R-:W-:Y:S02]  /*b3a70*/  F2FP.SATFINITE.E5M2.F32.PACK_AB_MERGE_C R27, R27, R7, RZ ;  /* 0x000000071b1b723e */ /* 0x000fe400048060ff */
[----:B---3--:R-:W-:Y:S02]  /*b3a80*/  F2FP.SATFINITE.E5M2.F32.PACK_AB_MERGE_C R9, R9, R8, RZ ;  /* 0x000000080909723e */ /* 0x008fe400048060ff */
[----:B------:R-:W3:Y:S04]  /*b3a90*/  LDL.LU R8, [R1+0x4fdc] ;  /* 0x004fdc0001087983 */ /* 0x000ee80000300800 */
[----:B------:R0:W-:Y:S04]  /*b3aa0*/  STL [R1+0x3f4], R9 ;  /* 0x0003f40901007387 */ /* 0x0001e80000100800 */
[----:B0-----:R-:W4:Y:S04]  /*b3ab0*/  LDL.LU R9, [R1+0x4fd8] ;  /* 0x004fd80001097983 */ /* 0x001f280000300800 */
[----:B------:R-:W3:Y:S04]  /*b3ac0*/  LDL.LU R11, [R1+0x4fd4] ;  /* 0x004fd400010b7983 */ /* 0x000ee80000300800 */
[----:B------:R0:W-:Y:S04]  /*b3ad0*/  STL [R1+0x3f0], R14 ;  /* 0x0003f00e01007387 */ /* 0x0001e80000100800 */
[----:B0-----:R-:W3:Y:S04]  /*b3ae0*/  LDL.LU R14, [R1+0x4fd0] ;  /* 0x004fd000010e7983 */ /* 0x001ee80000300800 */
[----:B------:R-:W3:Y:S04]  /*b3af0*/  LDL.LU R17, [R1+0x4fcc] ;  /* 0x004fcc0001117983 */ /* 0x000ee80000300800 */
[----:B------:R0:W-:Y:S04]  /*b3b00*/  STL [R1+0x40c], R18 ;  /* 0x00040c1201007387 */ /* 0x0001e80000100800 */
[----:B0-----:R-:W3:Y:S04]  /*b3b10*/  LDL.LU R18, [R1+0x4fc8] ;  /* 0x004fc80001127983 */ /* 0x001ee80000300800 */
[----:B------:R-:W3:Y:S04]  /*b3b20*/  LDL.LU R3, [R1+0x4fc4] ;  /* 0x004fc40001037983 */ /* 0x000ee80000300800 */
[----:B------:R0:W-:Y:S04]  /*b3b30*/  STL [R1+0x408], R4 ;  /* 0x0004080401007387 */ /* 0x0001e80000100800 */
[----:B0-----:R-:W4:Y:S04]  /*b3b40*/  LDL.LU R4, [R1+0x4fc0] ;  /* 0x004fc00001047983 */ /* 0x001f280000300800 */
[----:B------:R-:W4:Y:S04]  /*b3b50*/  LDL.LU R10, [R1+0x4fbc] ;  /* 0x004fbc00010a7983 */ /* 0x000f280000300800 */
        /* <DEDUP_REMOVED lines=8> */
[----:B------:R-:W4:Y:S01]  /*b3be0*/  LDL.LU R7, [R1+0x4fa4] ;  /* 0x004fa40001077983 */ /* 0x000f220000300800 */
[----:B------:R-:W-:-:S02]  /*b3bf0*/  F2FP.SATFINITE.E5M2.F32.PACK_AB_MERGE_C R23, R23, R29, RZ ;  /* 0x0000001d1717723e */ /* 0x000fc400048060ff */
[----:B------:R-:W-:Y:S01]  /*b3c00*/  F2FP.SATFINITE.E5M2.F32.PACK_AB_MERGE_C R20, R21, R20, RZ ;  /* 0x000000141514723e */ /* 0x000fe200048060ff */
[----:B------:R0:W-:Y:S01]  /*b3c10*/  STL [R1+0x430], R27 ;  /* 0x0004301b01007387 */ /* 0x0001e20000100800 */
[----:B------:R-:W-:Y:S02]  /*b3c20*/  F2FP.SATFINITE.E5M2.F32.PACK_AB_MERGE_C R16, R16, R15, RZ ;  /* 0x0000000f1010723e */ /* 0x000fe400048060ff */
[----:B------:R-:W-:Y:S02]  /*b3c30*/  F2FP.SATFINITE.E5M2.F32.PACK_AB_MERGE_C R15, R26, R25, RZ ;  /* 0x000000191a0f723e */ /* 0x000fe400048060ff */
[----:B------:R-:W-:Y:S02]  /*b3c40*/  LOP3.LUT R25, R28, 0xffff, RZ, 0xc0, !PT ;  /* 0x0000ffff1c197812 */ /* 0x000fe400078ec0ff */
[----:B------:R-:W-:Y:S01]  /*b3c50*/  LOP3.LUT R24, R24, 0xffff, RZ, 0xc0, !PT ;  /* 0x0000ffff18187812 */ /* 0x000fe200078ec0ff */
[----:B0-----:R-:W4:Y:S04]  /*b3c60*/  LDL.LU R27, [R1+0x4fa0] ;  /* 0x004fa000011b7983 */ /* 0x001f280000300800 */
[----:B------:R-:W4:Y:S04]  /*b3c70*/  LDL.LU R29, [R1+0x4f9c] ;  /* 0x004f9c00011d7983 */ /* 0x000f280000300800 */
[----:B------:R-:W-:Y:S04]  /*b3c80*/  STL [R1+0x454], R23 ;  /* 0x0004541701007387 */ /* 0x000fe80000100800 */
[----:B------:R-:W-:Y:S04]  /*b3c90*/  STL [R1+0x450], R20 ;  /* 0x0004501401007387 */ /* 0x000fe80000100800 */
[----:B------:R0:W-:Y:S04]  /*b3ca0*/  STL [R1+0x474], R16 ;  /* 0x0004741001007387 */ /* 0x0001e80000100800 */
[----:B------:R1:W-:Y:S01]  /*b3cb0*/  STL [R1+0x470], R15 ;  /* 0x0004700f01007387 */ /* 0x0003e20000100800 */
[----:B--2---:R-:W-:Y:S01]  /*b3cc0*/  LOP3.LUT R26, R2, 0xffff, RZ, 0xc0, !PT ;  /* 0x0000ffff021a7812 */ /* 0x004fe200078ec0ff */
[----:B------:R-:W-:Y:S01]  /*b3cd0*/  VIADD R0, R0, 0x1 ;  /* 0x0000000100007836 */ /* 0x000fe20000000000 */
[----:B0-----:R-:W-:Y:S01]  /*b3ce0*/  LOP3.LUT R16, R22, 0xffff, RZ, 0xc0, !PT ;  /* 0x0000ffff16107812 */ /* 0x001fe200078ec0ff */
[----:B-1----:R-:W2:Y:S04]  /*b3cf0*/  LDL.LU R15, [R1+0x14c] ;  /* 0x00014c00010f7983 */ /* 0x002ea80000300800 */
[----:B------:R-:W-:Y:S04]  /*b3d00*/  STL [R1+0xd8], R25 ;  /* 0x0000d81901007387 */ /* 0x000fe80000100800 */
[----:B------:R-:W2:Y:S04]  /*b3d10*/  LDL.LU R23, [R1+0x100] ;  /* 0x0001000001177983 */ /* 0x000ea80000300800 */
[----:B------:R-:W-:Y:S04]  /*b3d20*/  STL [R1+0x10c], R24 ;  /* 0x00010c1801007387 */ /* 0x000fe80000100800 */
[----:B------:R-:W2:Y:S04]  /*b3d30*/  LDL.LU R21, [R1+0x148] ;  /* 0x0001480001157983 */ /* 0x000ea80000300800 */
[----:B------:R-:W-:Y:S04]  /*b3d40*/  STL [R1+0x110], R16 ;  /* 0x0001101001007387 */ /* 0x000fe80000100800 */
[----:B------:R-:W2:Y:S01]  /*b3d50*/  LDL.LU R20, [R1+0x140] ;  /* 0x0001400001147983 */ /* 0x000ea20000300800 */
[----:B------:R-:W-:Y:S01]  /*b3d60*/  ISETP.GE.AND P0, PT, R0, UR43, PT ;  /* 0x0000002b00007c0c */ /* 0x000fe2000bf06270 */
[----:B------:R-:W-:Y:S01]  /*b3d70*/  ULEA UR4, UR5, UR4, 0x18 ;  /* 0x0000000405047291 */ /* 0x000fe2000f8ec0ff */
[----:B------:R-:W0:Y:S01]  /*b3d80*/  LDCU UR43, c[0x0][0x3b4] ;  /* 0x00007680ff2b77ac */ /* 0x000e220008000800 */
[----:B------:R-:W1:Y:S01]  /*b3d90*/  LDCU UR5, c[0x0][0x398] ;  /* 0x00007300ff0577ac */ /* 0x000e620008000800 */
[----:B---3--:R-:W-:-:S02]  /*b3da0*/  LOP3.LUT R3, R3, 0xffff, RZ, 0xc0, !PT ;  /* 0x0000ffff03037812 */ /* 0x008fc400078ec0ff */
[----:B----4-:R-:W-:-:S04]  /*b3db0*/  LOP3.LUT R4, R4, 0xffff, RZ, 0xc0, !PT ;  /* 0x0000ffff04047812 */ /* 0x010fc800078ec0ff */
[----:B------:R-:W-:Y:S02]  /*b3dc0*/  PRMT R2, R4, 0x3340, R1 ;  /* 0x0000334004027816 */ /* 0x000fe40000000001 */
[----:B------:R-:W-:Y:S02]  /*b3dd0*/  LOP3.LUT R22, R5, 0xffff, RZ, 0xc0, !PT ;  /* 0x0000ffff05167812 */ /* 0x000fe400078ec0ff */
[----:B------:R-:W-:Y:S02]  /*b3de0*/  LOP3.LUT R7, R7, 0xffff, RZ, 0xc0, !PT ;  /* 0x0000ffff07077812 */ /* 0x000fe400078ec0ff */
[----:B------:R-:W-:Y:S02]  /*b3df0*/  LOP3.LUT R6, R6, 0xffff, RZ, 0xc0, !PT ;  /* 0x0000ffff06067812 */ /* 0x000fe400078ec0ff */
[----:B------:R-:W-:Y:S01]  /*b3e00*/  PRMT R5, R25, 0x3340, R7 ;  /* 0x0000334019057816 */ /* 0x000fe20000000007 */
[----:B------:R3:W-:Y:S04]  /*b3e10*/  STL [R1+0xd0], R7 ;  /* 0x0000d00701007387 */ /* 0x0007e80000100800 */
[----:B------:R-:W-:Y:S04]  /*b3e20*/  STL [R1+0x58], R4 ;  /* 0x0000580401007387 */ /* 0x000fe80000100800 */
[----:B------:R4:W-:Y:S04]  /*b3e30*/  STL [R1+0x108], R6 ;  /* 0x0001080601007387 */ /* 0x0009e80000100800 */
[----:B------:R0:W-:Y:S04]  /*b3e40*/  STL [R1+0xf0], R3 ;  /* 0x0000f00301007387 */ /* 0x0001e80000100800 */
[----:B------:R-:W-:Y:S04]  /*b3e50*/  STL [R1+0x4e4], R26 ;  /* 0x0004e41a01007387 */ /* 0x000fe80000100800 */
[----:B------:R-:W-:Y:S04]  /*b3e60*/  STL [R1+0xf8], R22 ;  /* 0x0000f81601007387 */ /* 0x000fe80000100800 */
[----:B------:R-:W2:Y:S01]  /*b3e70*/  LDL.LU R0, [R1+0x13c] ;  /* 0x00013c0001007983 */ /* 0x000ea20000300800 */
[----:B---3--:R-:W-:-:S02]  /*b3e80*/  PRMT R7, R16, 0x3340, R22 ;  /* 0x0000334010077816 */ /* 0x008fc40000000016 */
[----:B------:R-:W-:Y:S02]  /*b3e90*/  PRMT R16, R5, 0x5410, R2 ;  /* 0x0000541005107816 */ /* 0x000fe40000000002 */
[----:B----4-:R-:W-:Y:S02]  /*b3ea0*/  PRMT R6, R24, 0x3340, R6 ;  /* 0x0000334018067816 */ /* 0x010fe40000000006 */
[--C-:B0-----:R-:W-:Y:S01]  /*b3eb0*/  PRMT R3, R3, 0x3340, R1.reuse ;  /* 0x0000334003037816 */ /* 0x101fe20000000001 */
[----:B------:R-:W3:Y:S04]  /*b3ec0*/  LDL.LU R2, [R1+0xfc] ;  /* 0x0000fc0001027983 */ /* 0x000ee80000300800 */
[----:B------:R-:W4:Y:S04]  /*b3ed0*/  LDL.LU R5, [R1+0x20] ;  /* 0x0000200001057983 */ /* 0x000f280000300800 */
[----:B------:R0:W-:Y:S01]  /*b3ee0*/  STL [R1+0x4f4], R16 ;  /* 0x0004f41001007387 */ /* 0x0001e20000100800 */
[----:B------:R-:W-:-:S02]  /*b3ef0*/  PRMT R4, R26, 0x3340, R1 ;  /* 0x000033401a047816 */ /* 0x000fc40000000001 */
[----:B0-----:R-:W-:Y:S02]  /*b3f00*/  PRMT R16, R6, 0x5410, R3 ;  /* 0x0000541006107816 */ /* 0x001fe40000000003 */
[----:B------:R-:W4:Y:S04]  /*b3f10*/  LDL.LU R6, [R1+0x104] ;  /* 0x0001040001067983 */ /* 0x000f280000300800 */
[----:B------:R-:W4:Y:S04]  /*b3f20*/  LDL.LU R3, [R1+0x158] ;  /* 0x0001580001037983 */ /* 0x000f280000300800 */
[----:B------:R0:W-:Y:S01]  /*b3f30*/  STL [R1+0x4f0], R16 ;  /* 0x0004f01001007387 */ /* 0x0001e20000100800 */
[----:B------:R-:W-:-:S03]  /*b3f40*/  PRMT R7, R7, 0x5410, R4 ;  /* 0x0000541007077816 */ /* 0x000fc60000000004 */
[----:B0-----:R-:W4:Y:S04]  /*b3f50*/  LDL.LU R16, [R1+0x164] ;  /* 0x0001640001107983 */ /* 0x001f280000300800 */
[----:B------:R-:W4:Y:S04]  /*b3f60*/  LDL.LU R25, [R1+0x144] ;  /* 0x0001440001197983 */ /* 0x000f280000300800 */
[----:B------:R-:W4:Y:S04]  /*b3f70*/  LDL.LU R26, [R1+0x120] ;  /* 0x00012000011a7983 */ /* 0x000f280000300800 */
[----:B------:R-:W4:Y:S04]  /*b3f80*/  LDL.LU R28, [R1+0x78] ;  /* 0x00007800011c7983 */ /* 0x000f280000300800 */
[----:B------:R-:W4:Y:S04]  /*b3f90*/  LDL.LU R22, [R1+0x70] ;  /* 0x0000700001167983 */ /* 0x000f280000300800 */
[----:B------:R-:W4:Y:S04]  /*b3fa0*/  LDL.LU R24, [R1+0x3c] ;  /* 0x00003c0001187983 */ /* 0x000f280000300800 */
[----:B------:R-:W4:Y:S04]  /*b3fb0*/  LDL.LU R4, [R1+0xf4] ;  /* 0x0000f40001047983 */ /* 0x000f280000300800 */
[----:B------:R0:W-:Y:S01]  /*b3fc0*/  STL [R1+0x4ec], R7 ;  /* 0x0004ec0701007387 */ /* 0x0001e20000100800 */
[----:B--2---:R-:W-:-:S02]  /*b3fd0*/  LOP3.LUT R23, R23, 0xffff, RZ, 0xc0, !PT ;  /* 0x0000ffff17177812 */ /* 0x004fc400078ec0ff */
[----:B------:R-:W-:Y:S02]  /*b3fe0*/  LOP3.LUT R15, R15, 0xffff, RZ, 0xc0, !PT ;  /* 0x0000ffff0f0f7812 */ /* 0x000fe400078ec0ff */
[----:B------:R-:W-:Y:S02]  /*b3ff0*/  LOP3.LUT R21, R21, 0xffff, RZ, 0xc0, !PT ;  /* 0x0000ffff15157812 */ /* 0x000fe400078ec0ff */
[----:B------:R-:W-:Y:S02]  /*b4000*/  LOP3.LUT R20, R20, 0xffff, RZ, 0xc0, !PT ;  /* 0x0000ffff14147812 */ /* 0x000fe400078ec0ff */
[----:B---3--:R-:W-:Y:S02]  /*b4010*/  LOP3.LUT R2, R2, 0xffff, RZ, 0xc0, !PT ;  /* 0x0000ffff02027812 */ /* 0x008fe400078ec0ff */
[----:B----4-:R-:W-:Y:S02]  /*b4020*/  LOP3.LUT R5, R5, 0xffff, RZ, 0xc0, !PT ;  /* 0x0000ffff05057812 */ /* 0x010fe400078ec0ff */
[----:B------:R-:W-:-:S02]  /*b4030*/  LOP3.LUT R6, R6, 0xffff, RZ, 0xc0, !PT ;  /* 0x0000ffff06067812 */ /* 0x000fc400078ec0ff */
[----:B0-----:R-:W-:Y:S02]  /*b4040*/  LOP3.LUT R7, R3, 0xffff, RZ, 0xc0, !PT ;  /* 0x0000ffff03077812 */ /* 0x001fe400078ec0ff */
[----:B------:R-:W-:Y:S01]  /*b4050*/  LOP3.LUT R3, R0, 0xffff, RZ, 0xc0, !PT ;  /* 0x0000ffff00037812 */ /* 0x000fe200078ec0ff */
[----:B------:R0:W-:Y:S04]  /*b4060*/  STL [R1+0x104], R6 ;  /* 0x0001040601007387 */ /* 0x0001e80000100800 */
[----:B------:R-:W-:Y:S04]  /*b4070*/  STL [R1+0x174], R7 ;  /* 0x0001740701007387 */ /* 0x000fe80000100800 */
[----:B------:R-:W-:Y:S04]  /*b4080*/  STL [R1+0x100], R23 ;  /* 0x0001001701007387 */ /* 0x000fe80000100800 */
[----:B------:R-:W-:Y:S01]  /*b4090*/  STL [R1+0x14c], R15 ;  /* 0x00014c0f01007387 */ /* 0x000fe20000100800 */
[----:B------:R-:W-:-:S03]  /*b40a0*/  LOP3.LUT R0, R8, 0xffff, RZ, 0xc0, !PT ;  /* 0x0000ffff08007812 */ /* 0x000fc600078ec0ff */
[----:B------:R-:W-:Y:S04]  /*b40b0*/  STL [R1+0x178], R21 ;  /* 0x0001781501007387 */ /* 0x000fe80000100800 */
[----:B------:R-:W-:Y:S04]  /*b40c0*/  STL [R1+0x158], R20 ;  /* 0x0001581401007387 */ /* 0x000fe80000100800 */
[----:B------:R2:W-:Y:S04]  /*b40d0*/  STL [R1+0xfc], R2 ;  /* 0x0000fc0201007387 */ /* 0x0005e80000100800 */
[----:B------:R3:W-:Y:S01]  /*b40e0*/  STL [R1+0x148], R3 ;  /* 0x0001480301007387 */ /* 0x0007e20000100800 */
[----:B------:R-:W-:-:S02]  /*b40f0*/  LOP3.LUT R8, R13, 0xffff, RZ, 0xc0, !PT ;  /* 0x0000ffff0d087812 */ /* 0x000fc400078ec0ff */
[----:B------:R-:W-:Y:S01]  /*b4100*/  LOP3.LUT R4, R4, 0xffff, RZ, 0xc0, !PT ;  /* 0x0000ffff04047812 */ /* 0x000fe200078ec0ff */
[----:B------:R4:W-:Y:S01]  /*b4110*/  STL [R1+0x54], R0 ;  /* 0x0000540001007387 */ /* 0x0009e20000100800 */
[----:B0-----:R-:W-:-:S03]  /*b4120*/  PRMT R6, R6, 0x3340, R23 ;  /* 0x0000334006067816 */ /* 0x001fc60000000017 */
[----:B------:R-:W-:Y:S04]  /*b4130*/  STL [R1+0xf4], R4 ;  /* 0x0000f40401007387 */ /* 0x000fe80000100800 */
[----:B------:R0:W-:Y:S01]  /*b4140*/  STL [R1+0x20], R5 ;  /* 0x0000200501007387 */ /* 0x0001e20000100800 */
[----:B--2---:R-:W-:-:S03]  /*b4150*/  PRMT R2, R2, 0x3340, R1 ;  /* 0x0000334002027816 */ /* 0x004fc60000000001 */
[----:B------:R2:W-:Y:S01]  /*b4160*/  STL [R1+0x1c], R8 ;  /* 0x00001c0801007387 */ /* 0x0005e20000100800 */
[--C-:B---3--:R-:W-:Y:S02]  /*b4170*/  PRMT R3, R3, 0x3340, R1.reuse ;  /* 0x0000334003037816 */ /* 0x108fe40000000001 */
[----:B----4-:R-:W-:Y:S02]  /*b4180*/  PRMT R0, R0, 0x3340, R1 ;  /* 0x0000334000007816 */ /* 0x010fe40000000001 */
[----:B------:R-:W-:Y:S02]  /*b4190*/  PRMT R7, R7, 0x3340, R21 ;  /* 0x0000334007077816 */ /* 0x000fe40000000015 */
[----:B0-----:R-:W-:Y:S02]  /*b41a0*/  PRMT R5, R5, 0x3340, R8 ;  /* 0x0000334005057816 */ /* 0x001fe40000000008 */
[----:B------:R-:W-:Y:S02]  /*b41b0*/  PRMT R4, R4, 0x3340, R1 ;  /* 0x0000334004047816 */ /* 0x000fe40000000001 */
[----:B--2---:R-:W-:-:S02]  /*b41c0*/  PRMT R8, R15, 0x3340, R20 ;  /* 0x000033400f087816 */ /* 0x004fc40000000014 */
[----:B------:R-:W-:Y:S02]  /*b41d0*/  PRMT R2, R6, 0x5410, R2 ;  /* 0x0000541006027816 */ /* 0x000fe40000000002 */
[----:B------:R-:W-:Y:S02]  /*b41e0*/  PRMT R5, R5, 0x5410, R0 ;  /* 0x0000541005057816 */ /* 0x000fe40000000000 */
[----:B------:R-:W-:Y:S02]  /*b41f0*/  PRMT R0, R7, 0x5410, R3 ;  /* 0x0000541007007816 */ /* 0x000fe40000000003 */
[----:B------:R-:W-:Y:S01]  /*b4200*/  PRMT R3, R8, 0x5410, R4 ;  /* 0x0000541008037816 */ /* 0x000fe20000000004 */
[----:B------:R-:W-:Y:S04]  /*b4210*/  STL [R1+0x4e8], R5 ;  /* 0x0004e80501007387 */ /* 0x000fe80000100800 */
[----:B------:R-:W-:Y:S04]  /*b4220*/  STL [R1+0x4e0], R2 ;  /* 0x0004e00201007387 */ /* 0x000fe80000100800 */
[----:B------:R-:W-:Y:S04]  /*b4230*/  STL [R1+0x4dc], R0 ;  /* 0x0004dc0001007387 */ /* 0x000fe80000100800 */
[----:B------:R0:W-:Y:S01]  /*b4240*/  STL [R1+0x4d8], R3 ;  /* 0x0004d80301007387 */ /* 0x0001e20000100800 */
[----:B------:R-:W-:-:S02]  /*b4250*/  LOP3.LUT R8, R28, 0xffff, RZ, 0xc0, !PT ;  /* 0x0000ffff1c087812 */ /* 0x000fc400078ec0ff */
[----:B------:R-:W-:Y:S02]  /*b4260*/  LOP3.LUT R15, R22, 0xffff, RZ, 0xc0, !PT ;  /* 0x0000ffff160f7812 */ /* 0x000fe400078ec0ff */
[----:B------:R-:W-:Y:S02]  /*b4270*/  LOP3.LUT R22, R24, 0xffff, RZ, 0xc0, !PT ;  /* 0x0000ffff18167812 */ /* 0x000fe400078ec0ff */
[----:B0-----:R-:W-:Y:S02]  /*b4280*/  LOP3.LUT R3, R26, 0xffff, RZ, 0xc0, !PT ;  /* 0x0000ffff1a037812 */ /* 0x001fe400078ec0ff */
[----:B------:R-:W-:-:S03]  /*b4290*/  LOP3.LUT R0, R25, 0xffff, RZ, 0xc0, !PT ;  /* 0x0000ffff19007812 */ /* 0x000fc600078ec0ff */
[----:B------:R-:W-:Y:S04]  /*b42a0*/  STL [R1+0x4d0], R3 ;  /* 0x0004d00301007387 */ /* 0x000fe80000100800 */
[----:B------:R-:W2:Y:S04]  /*b42b0*/  LDL.LU R26, [R1+0x17c] ;  /* 0x00017c00011a7983 */ /* 0x000ea80000300800 */
[----:B------:R0:W-:Y:S04]  /*b42c0*/  STL [R1+0x144], R8 ;  /* 0x0001440801007387 */ /* 0x0001e80000100800 */
[----:B------:R-:W3:Y:S04]  /*b42d0*/  LDL.LU R13, [R1+0x1a4] ;  /* 0x0001a400010d7983 */ /* 0x000ee80000300800 */
[----:B------:R-:W-:Y:S04]  /*b42e0*/  STL [R1+0x78], R15 ;  /* 0x0000780f01007387 */ /* 0x000fe80000100800 */
[----:B------:R-:W4:Y:S04]  /*b42f0*/  LDL.LU R25, [R1+0x184] ;  /* 0x0001840001197983 */ /* 0x000f280000300800 */
[----:B------:R-:W-:Y:S01]  /*b4300*/  STL [R1+0x188], R22 ;  /* 0x0001881601007387 */ /* 0x000fe20000100800 */
[----:B------:R-:W-:-:S02]  /*b4310*/  LOP3.LUT R20, R29, 0xffff, RZ, 0xc0, !PT ;  /* 0x0000ffff1d147812 */ /* 0x000fc400078ec0ff */
[----:B------:R-:W-:Y:S01]  /*b4320*/  LOP3.LUT R2, R16, 0xffff, RZ, 0xc0, !PT ;  /* 0x0000ffff10027812 */ /* 0x000fe200078ec0ff */
[----:B------:R-:W4:Y:S01]  /*b4330*/  LDL.LU R28, [R1+0x170] ;  /* 0x00017000011c7983 */ /* 0x000f220000300800 */
[----:B------:R-:W-:-:S03]  /*b4340*/  LOP3.LUT R21, R27, 0xffff, RZ, 0xc0, !PT ;  /* 0x0000ffff1b157812 */ /* 0x000fc600078ec0ff */
[----:B------:R-:W4:Y:S01]  /*b4350*/  LDL.LU R24, [R1+0x19c] ;  /* 0x00019c0001187983 */ /* 0x000f220000300800 */
[----:B------:R-:W-:Y:S02]  /*b4360*/  LOP3.LUT R16, R19, 0xffff, RZ, 0xc0, !PT ;  /* 0x0000ffff13107812 */ /* 0x000fe400078ec0ff */
[----:B------:R-:W-:Y:S01]  /*b4370*/  LOP3.LUT R6, R9, 0xffff, RZ, 0xc0, !PT ;  /* 0x0000ffff09067812 */ /* 0x000fe200078ec0ff */
[----:B------:R-:W4:Y:S04]  /*b4380*/  LDL.LU R19, [R1+0x1a8] ;  /* 0x0001a80001137983 */ /* 0x000f280000300800 */
[----:B------:R-:W-:Y:S01]  /*b4390*/  STL [R1+0x140], R20 ;  /* 0x0001401401007387 */ /* 0x000fe20000100800 */
[----:B------:R-:W-:-:S03]  /*b43a0*/  LOP3.LUT R29, R12, 0xffff, RZ, 0xc0, !PT ;  /* 0x0000ffff0c1d7812 */ /* 0x000fc600078ec0ff */
[----:B------:R-:W-:Y:S04]  /*b43b0*/  STL [R1+0x3c], R21 ;  /* 0x00003c1501007387 */ /* 0x000fe80000100800 */
[----:B------:R-:W-:Y:S01]  /*b43c0*/  STL [R1+0x180], R16 ;  /* 0x0001801001007387 */ /* 0x000fe20000100800 */
[----:B------:R-:W-:-:S03]  /*b43d0*/  LOP3.LUT R27, R10, 0xffff, RZ, 0xc0, !PT ;  /* 0x0000ffff0a1b7812 */ /* 0x000fc600078ec0ff */
[----:B------:R-:W4:Y:S04]  /*b43e0*/  LDL.LU R23, [R1+0x168] ;  /* 0x0001680001177983 */ /* 0x000f280000300800 */
[----:B------:R-:W-:Y:S01]  /*b43f0*/  STL [R1+0x4c0], R6 ;  /* 0x0004c00601007387 */ /* 0x000fe20000100800 */
[----:B------:R-:W-:-:S03]  /*b4400*/  PRMT R4, R29, 0x3340, R1 ;  /* 0x000033401d047816 */ /* 0x000fc60000000001 */
[----:B------:R1:W-:Y:S01]  /*b4410*/  STL [R1+0x4f54], R29 ;  /* 0x004f541d01007387 */ /* 0x0003e20000100800 */
[----:B0-----:R-:W-:Y:S02]  /*b4420*/  PRMT R8, R8, 0x3340, R20 ;  /* 0x0000334008087816 */ /* 0x001fe40000000014 */
[----:B------:R-:W-:Y:S02]  /*b4430*/  PRMT R9, R15, 0x3340, R21 ;  /* 0x000033400f097816 */ /* 0x000fe40000000015 */
[----:B------:R-:W-:Y:S01]  /*b4440*/  PRMT R10, R22, 0x3340, R16 ;  /* 0x00003340160a7816 */ /* 0x000fe20000000010 */
[----:B-1----:R-:W4:Y:S04]  /*b4450*/  LDL.LU R29, [R1+0x16c] ;  /* 0x00016c00011d7983 */ /* 0x002f280000300800 */
[----:B------:R-:W-:Y:S04]  /*b4460*/  STL [R1+0x4f58], R27 ;  /* 0x004f581b01007387 */ /* 0x000fe80000100800 */
[----:B------:R0:W-:Y:S04]  /*b4470*/  STL [R1+0x4f60], R2 ;  /* 0x004f600201007387 */ /* 0x0001e80000100800 */
[----:B------:R1:W-:Y:S04]  /*b4480*/  STL [R1+0x4f5c], R0 ;  /* 0x004f5c0001007387 */ /* 0x0003e80000100800 */
[----:B------:R-:W4:Y:S04]  /*b4490*/  LDL.LU R20, [R1+0x4f98] ;  /* 0x004f980001147983 */ /* 0x000f280000300800 */
[----:B------:R-:W4:Y:S04]  /*b44a0*/  LDL.LU R21, [R1+0x4f94] ;  /* 0x004f940001157983 */ /* 0x000f280000300800 */
[----:B------:R-:W4:Y:S04]  /*b44b0*/  LDL.LU R15, [R1+0x4f90] ;  /* 0x004f9000010f7983 */ /* 0x000f280000300800 */
[----:B------:R-:W4:Y:S04]  /*b44c0*/  LDL.LU R16, [R1+0x4f8c] ;  /* 0x004f8c0001107983 */ /* 0x000f280000300800 */
[----:B------:R-:W4:Y:S01]  /*b44d0*/  LDL.LU R22, [R1+0x4f88] ;  /* 0x004f880001167983 */ /* 0x000f220000300800 */
[----:B------:R-:W-:-:S02]  /*b44e0*/  PRMT R3, R3, 0x3340, R1 ;  /* 0x0000334003037816 */ /* 0x000fc40000000001 */
[----:B------:R-:W-:Y:S02]  /*b44f0*/  PRMT R7, R2, 0x3340, R0 ;  /* 0x0000334002077816 */ /* 0x000fe40000000000 */
[----:B------:R-:W-:Y:S02]  /*b4500*/  PRMT R5, R27, 0x3340, R1 ;  /* 0x000033401b057816 */ /* 0x000fe40000000001 */
[----:B0-----:R-:W-:Y:S02]  /*b4510*/  PRMT R2, R7, 0x5410, R3 ;  /* 0x0000541007027816 */ /* 0x001fe40000000003 */
[----:B-1----:R-:W-:Y:S02]  /*b4520*/  PRMT R0, R8, 0x5410, R4 ;  /* 0x0000541008007816 */ /* 0x002fe40000000004 */
[----:B------:R-:W-:Y:S01]  /*b4530*/  PRMT R6, R6, 0x3340, R1 ;  /* 0x0000334006067816 */ /* 0x000fe20000000001 */
[----:B------:R-:W4:Y:S04]  /*b4540*/  LDL.LU R7, [R1+0x50] ;  /* 0x0000500001077983 */ /* 0x000f280000300800 */
[----:B------:R0:W-:Y:S04]  /*b4550*/  STL [R1+0x4d4], R2 ;  /* 0x0004d40201007387 */ /* 0x0001e80000100800 */
[----:B------:R-:W4:Y:S04]  /*b4560*/  LDL.LU R4, [R1+0x138] ;  /* 0x0001380001047983 */ /* 0x000f280000300800 */
[----:B------:R1:W-:Y:S01]  /*b4570*/  STL [R1+0x4cc], R0 ;  /* 0x0004cc0001007387 */ /* 0x0003e20000100800 */
[----:B0-----:R-:W-:-:S02]  /*b4580*/  PRMT R2, R9, 0x5410, R5 ;  /* 0x0000541009027816 */ /* 0x001fc40000000005 */
[----:B-1----:R-:W-:-:S03]  /*b4590*/  PRMT R0, R10, 0x5410, R6 ;  /* 0x000054100a007816 */ /* 0x002fc60000000006 */
[----:B------:R-:W-:Y:S04]  /*b45a0*/  STL [R1+0x4c8], R2 ;  /* 0x0004c80201007387 */ /* 0x000fe80000100800 */
[----:B------:R0:W-:Y:S01]  /*b45b0*/  STL [R1+0x4c4], R0 ;  /* 0x0004c40001007387 */ /* 0x0001e20000100800 */
[----:B--2---:R-:W-:Y:S02]  /*b45c0*/  LOP3.LUT R26, R26, 0xffff, RZ, 0xc0, !PT ;  /* 0x0000ffff1a1a7812 */ /* 0x004fe400078ec0ff */
[----:B---3--:R-:W-:Y:S02]  /*b45d0*/  LOP3.LUT R13, R13, 0xffff, RZ, 0xc0, !PT ;  /* 0x0000ffff0d0d7812 */ /* 0x008fe400078ec0ff */
[----:B----4-:R-:W-:Y:S01]  /*b45e0*/  LOP3.LUT R25, R25, 0xffff, RZ, 0xc0, !PT ;  /* 0x0000ffff19197812 */ /* 0x010fe200078ec0ff */
[----:B------:R-:W-:Y:S01]  /*b45f0*/  STL [R1+0x17c], R26 ;  /* 0x00017c1a01007387 */ /* 0x000fe20000100800 */
[----:B------:R-:W-:-:S02]  /*b4600*/  LOP3.LUT R28, R28, 0xffff, RZ, 0xc0, !PT ;  /* 0x0000ffff1c1c7812 */ /* 0x000fc400078ec0ff */
[----:B------:R-:W-:Y:S02]  /*b4610*/  LOP3.LUT R12, R19, 0xffff, RZ, 0xc0, !PT ;  /* 0x0000ffff130c7812 */ /* 0x000fe400078ec0ff */
[----:B------:R-:W-:-:S03]  /*b4620*/  LOP3.LUT R24, R24, 0xffff, RZ, 0xc0, !PT ;  /* 0x0000ffff18187812 */ /* 0x000fc600078ec0ff */
[----:B------:R-:W-:Y:S04]  /*b4630*/  STL [R1+0x164], R12 ;  /* 0x0001640c01007387 */ /* 0x000fe80000100800 */
[----:B------:R-:W-:Y:S04]  /*b4640*/  STL [R1+0x184], R25 ;  /* 0x0001841901007387 */ /* 0x000fe80000100800 */
[----:B------:R-:W-:Y:S04]  /*b4650*/  STL [R1+0x1c0], R13 ;  /* 0x0001c00d01007387 */ /* 0x000fe80000100800 */
[----:B------:R-:W-:Y:S04]  /*b4660*/  STL [R1+0x170], R28 ;  /* 0x0001701c01007387 */ /* 0x000fe80000100800 */
[----:B------:R-:W2:Y:S04]  /*b4670*/  LDL.LU R19, [R1+0x1b0] ;  /* 0x0001b00001137983 */ /* 0x000ea80000300800 */
[----:B0-----:R-:W3:Y:S04]  /*b4680*/  LDL.LU R0, [R1+0x90] ;  /* 0x0000900001007983 */ /* 0x001ee80000300800 */
[----:B------:R-:W-:Y:S01]  /*b4690*/  STL [R1+0x1ac], R24 ;  /* 0x0001ac1801007387 */ /* 0x000fe20000100800 */
[----:B------:R-:W-:-:S03]  /*b46a0*/  LOP3.LUT R8, R23, 0xffff, RZ, 0xc0, !PT ;  /* 0x0000ffff17087812 */ /* 0x000fc600078ec0ff */
[----:B------:R-:W4:Y:S01]  /*b46b0*/  LDL.LU R2, [R1+0x8c] ;  /* 0x00008c0001027983 */ /* 0x000f220000300800 */
[----:B------:R-:W-:-:S05]  /*b46c0*/  LOP3.LUT R3, R29, 0xffff, RZ, 0xc0, !PT ;  /* 0x0000ffff1d037812 */ /* 0x000fca00078ec0ff */
[----:B------:R0:W-:Y:S04]  /*b46d0*/  STL [R1+0x16c], R3 ;  /* 0x00016c0301007387 */ /* 0x0001e80000100800 */
[----:B------:R-:W2:Y:S04]  /*b46e0*/  LDL.LU R27, [R1+0x64] ;  /* 0x00006400011b7983 */ /* 0x000ea80000300800 */
[----:B------:R-:W2:Y:S04]  /*b46f0*/  LDL.LU R29, [R1+0x28] ;  /* 0x00002800011d7983 */ /* 0x000ea80000300800 */
[----:B------:R-:W-:Y:S04]  /*b4700*/  STL [R1+0x70], R8 ;  /* 0x0000700801007387 */ /* 0x000fe80000100800 */
[----:B------:R-:W2:Y:S01]  /*b4710*/  LDL.LU R23, [R1+0x24] ;  /* 0x0000240001177983 */ /* 0x000ea20000300800 */
[----:B------:R-:W-:-:S03]  /*b4720*/  LOP3.LUT R5, R22, 0xffff, RZ, 0xc0, !PT ;  /* 0x0000ffff16057812 */ /* 0x000fc600078ec0ff */
[----:B------:R-:W2:Y:S01]  /*b4730*/  LDL.LU R22, [R1+0x16c] ;  /* 0x00016c0001167983 */ /* 0x000ea20000300800 */
[----:B0-----:R-:W-:Y:S02]  /*b4740*/  LOP3.LUT R3, R11, 0xffff, RZ, 0xc0, !PT ;  /* 0x0000ffff0b037812 */ /* 0x001fe400078ec0ff */
[----:B------:R-:W-:Y:S02]  /*b4750*/  LOP3.LUT R9, R4, 0xffff, RZ, 0xc0, !PT ;  /* 0x0000ffff04097812 */ /* 0x000fe400078ec0ff */
[----:B------:R-:W-:Y:S02]  /*b4760*/  PRMT R6, R3, 0x3340, R1 ;  /* 0x0000334003067816 */ /* 0x000fe40000000001 */
[----:B------:R-:W-:Y:S01]  /*b4770*/  LOP3.LUT R4, R7, 0xffff, RZ, 0xc0, !PT ;  /* 0x0000ffff07047812 */ /* 0x000fe200078ec0ff */
[----:B------:R-:W-:Y:S04]  /*b4780*/  STL [R1+0x138], R9 ;  /* 0x0001380901007387 */ /* 0x000fe80000100800 */
[----:B------:R0:W-:Y:S04]  /*b4790*/  STL [R1+0x4f64], R3 ;  /* 0x004f640301007387 */ /* 0x0001e80000100800 */
[----:B0-----:R-:W3:Y:S01]  /*b47a0*/  LDL.LU R3, [R1+0x18c] ;  /* 0x00018c0001037983 */ /* 0x001ee20000300800 */
[----:B------:R-:W-:-:S02]  /*b47b0*/  PRMT R11, R26, 0x3340, R25 ;  /* 0x000033401a0b7816 */ /* 0x000fc40000000019 */
[----:B------:R-:W-:Y:S02]  /*b47c0*/  PRMT R12, R12, 0x3340, R28 ;  /* 0x000033400c0c7816 */ /* 0x000fe4000000001c */
[----:B------:R-:W-:Y:S02]  /*b47d0*/  PRMT R13, R13, 0x3340, R24 ;  /* 0x000033400d0d7816 */ /* 0x000fe40000000018 */
[----:B--2---:R-:W-:Y:S01]  /*b47e0*/  PRMT R7, R22, 0x3340, R1 ;  /* 0x0000334016077816 */ /* 0x004fe20000000001 */
[----:B------:R0:W-:Y:S04]  /*b47f0*/  STL [R1+0x4f68], R22 ;  /* 0x004f681601007387 */ /* 0x0001e80000100800 */
[----:B0-----:R-:W2:Y:S04]  /*b4800*/  LDL.LU R22, [R1+0x1a0] ;  /* 0x0001a00001167983 */ /* 0x001ea80000300800 */
[----:B------:R0:W-:Y:S04]  /*b4810*/  STL [R1+0x4f70], R4 ;  /* 0x004f700401007387 */ /* 0x0001e80000100800 */
[----:B------:R1:W-:Y:S04]  /*b4820*/  STL [R1+0x4f6c], R5 ;  /* 0x004f6c0501007387 */ /* 0x0003e80000100800 */
[----:B------:R-:W2:Y:S04]  /*b4830*/  LDL.LU R25, [R1+0x4f84] ;  /* 0x004f840001197983 */ /* 0x000ea80000300800 */
[----:B------:R-:W2:Y:S04]  /*b4840*/  LDL.LU R26, [R1+0x4f80] ;  /* 0x004f8000011a7983 */ /* 0x000ea80000300800 */
[----:B------:R-:W2:Y:S04]  /*b4850*/  LDL.LU R28, [R1+0x4f7c] ;  /* 0x004f7c00011c7983 */ /* 0x000ea80000300800 */
[----:B------:R-:W2:Y:S01]  /*b4860*/  LDL.LU R24, [R1+0x4f78] ;  /* 0x004f780001187983 */ /* 0x000ea20000300800 */
[----:B------:R-:W-:-:S02]  /*b4870*/  PRMT R10, R4, 0x3340, R5 ;  /* 0x00003340040a7816 */ /* 0x000fc40000000005 */
[--C-:B------:R-:W-:Y:S02]  /*b4880*/  PRMT R8, R8, 0x3340, R1.reuse ;  /* 0x0000334008087816 */ /* 0x100fe40000000001 */
[----:B------:R-:W-:Y:S02]  /*b4890*/  PRMT R9, R9, 0x3340, R1 ;  /* 0x0000334009097816 */ /* 0x000fe40000000001 */
[----:B0-----:R-:W-:Y:S02]  /*b48a0*/  PRMT R4, R10, 0x5410, R6 ;  /* 0x000054100a047816 */ /* 0x001fe40000000006 */
[----:B------:R-:W-:Y:S02]  /*b48b0*/  PRMT R6, R11, 0x5410, R7 ;  /* 0x000054100b067816 */ /* 0x000fe40000000007 */
[----:B-1----:R-:W-:Y:S02]  /*b48c0*/  PRMT R5, R12, 0x5410, R8 ;  /* 0x000054100c057816 */ /* 0x002fe40000000008 */
[----:B------:R-:W-:Y:S01]  /*b48d0*/  LOP3.LUT R19, R19, 0xffff, RZ, 0xc0, !PT ;  /* 0x0000ffff13137812 */ /* 0x000fe200078ec0ff */
[----:B------:R0:W-:Y:S01]  /*b48e0*/  STL [R1+0x4bc], R4 ;  /* 0x0004bc0401007387 */ /* 0x0001e20000100800 */
[----:B---3--:R-:W-:-:S03]  /*b48f0*/  LOP3.LUT R3, R3, 0xffff, RZ, 0xc0, !PT ;  /* 0x0000ffff03037812 */ /* 0x008fc600078ec0ff */
[----:B------:R-:W-:Y:S04]  /*b4900*/  STL [R1+0x4b8], R6 ;  /* 0x0004b80601007387 */ /* 0x000fe80000100800 */
[----:B------:R-:W-:Y:S01]  /*b4910*/  STL [R1+0x4b4], R5 ;  /* 0x0004b40501007387 */ /* 0x000fe20000100800 */
[----:B------:R-:W-:Y:S02]  /*b4920*/  LOP3.LUT R0, R0, 0xffff, RZ, 0xc0, !PT ;  /* 0x0000ffff00007812 */ /* 0x000fe400078ec0ff */
[----:B----4-:R-:W-:Y:S02]  /*b4930*/  LOP3.LUT R11, R2, 0xffff, RZ, 0xc0, !PT ;  /* 0x0000ffff020b7812 */ /* 0x010fe400078ec0ff */
[----:B0-----:R-:W-:Y:S02]  /*b4940*/  PRMT R4, R13, 0x5410, R9 ;  /* 0x000054100d047816 */ /* 0x001fe40000000009 */
[----:B------:R-:W-:-:S02]  /*b4950*/  LOP3.LUT R10, R29, 0xffff, RZ, 0xc0, !PT ;  /* 0x0000ffff1d0a7812 */ /* 0x000fc400078ec0ff */
[----:B------:R-:W-:Y:S01]  /*b4960*/  LOP3.LUT R12, R27, 0xffff, RZ, 0xc0, !PT ;  /* 0x0000ffff1b0c7812 */ /* 0x000fe200078ec0ff */
[----:B------:R0:W-:Y:S04]  /*b4970*/  STL [R1+0x4b0], R4 ;  /* 0x0004b00401007387 */ /* 0x0001e80000100800 */
[----:B------:R-:W-:Y:S04]  /*b4980*/  STL [R1+0x1b0], R19 ;  /* 0x0001b01301007387 */ /* 0x000fe80000100800 */
[----:B------:R1:W-:Y:S01]  /*b4990*/  STL [R1+0x1a8], R3 ;  /* 0x0001a80301007387 */ /* 0x0003e20000100800 */
[----:B------:R-:W-:-:S02]  /*b49a0*/  LOP3.LUT R27, R23, 0xffff, RZ, 0xc0, !PT ;  /* 0x0000ffff171b7812 */ /* 0x000fc400078ec0ff */
[----:B0-----:R-:W-:Y:S02]  /*b49b0*/  LOP3.LUT R4, R16, 0xffff, RZ, 0xc0, !PT ;  /* 0x0000ffff10047812 */ /* 0x001fe400078ec0ff */
[----:B--2---:R-:W-:-:S05]  /*b49c0*/  LOP3.LUT R13, R22, 0xffff, RZ, 0xc0, !PT ;  /* 0x0000ffff160d7812 */ /* 0x004fca00078ec0ff */
[----:B------:R-:W-:Y:S04]  /*b49d0*/  STL [R1+0x1bc], R13 ;  /* 0x0001bc0d01007387 */ /* 0x000fe80000100800 */
[----:B------:R-:W-:Y:S04]  /*b49e0*/  STL [R1+0x1a0], R0 ;  /* 0x0001a00001007387 */ /* 0x000fe80000100800 */
[----:B------:R-:W-:Y:S04]  /*b49f0*/  STL [R1+0x8c], R11 ;  /* 0x00008c0b01007387 */ /* 0x000fe80000100800 */
[----:B------:R-:W2:Y:S04]  /*b4a00*/  LDL.LU R5, [R1+0x260] ;  /* 0x0002600001057983 */ /* 0x000ea80000300800 */
[----:B------:R0:W-:Y:S04]  /*b4a10*/  STL [R1+0x168], R10 ;  /* 0x0001680a01007387 */ /* 0x0001e80000100800 */
[----:B------:R-:W-:Y:S04]  /*b4a20*/  STL [R1+0x1e4], R12 ;  /* 0x0001e40c01007387 */ /* 0x000fe80000100800 */
[----:B------:R-:W-:Y:S04]  /*b4a30*/  STL [R1+0x50], R27 ;  /* 0x0000501b01007387 */ /* 0x000fe80000100800 */
[----:B------:R-:W3:Y:S04]  /*b4a40*/  LDL.LU R2, [R1+0x248] ;  /* 0x0002480001027983 */ /* 0x000ee80000300800 */
[----:B------:R-:W4:Y:S01]  /*b4a50*/  LDL.LU R23, [R1+0x1dc] ;  /* 0x0001dc0001177983 */ /* 0x000f220000300800 */
[----:B------:R-:W-:-:S03]  /*b4a60*/  LOP3.LUT R29, R24, 0xffff, RZ, 0xc0, !PT ;  /* 0x0000ffff181d7812 */ /* 0x000fc600078ec0ff */
[----:B------:R0:W-:Y:S04]  /*b4a70*/  STL [R1+0x28], R4 ;  /* 0x0000280401007387 */ /* 0x0001e80000100800 */
[----:B------:R-:W2:Y:S01]  /*b4a80*/  LDL.LU R24, [R1+0x1a8] ;  /* 0x0001a80001187983 */ /* 0x000ea20000300800 */
[----:B------:R-:W-:Y:S02]  /*b4a90*/  LOP3.LUT R7, R15, 0xffff, RZ, 0xc0, !PT ;  /* 0x0000ffff0f077812 */ /* 0x000fe400078ec0ff */
[----:B-1----:R-:W-:Y:S02]  /*b4aa0*/  LOP3.LUT R3, R14, 0xffff, RZ, 0xc0, !PT ;  /* 0x0000ffff0e037812 */ /* 0x002fe400078ec0ff */
[----:B------:R-:W-:Y:S02]  /*b4ab0*/  PRMT R6, R4, 0x3340, R1 ;  /* 0x0000334004067816 */ /* 0x000fe40000000001 */
[----:B0-----:R-:W-:Y:S01]  /*b4ac0*/  PRMT R10, R0, 0x3340, R10 ;  /* 0x00003340000a7816 */ /* 0x001fe2000000000a */
[----:B------:R0:W-:Y:S04]  /*b4ad0*/  STL [R1+0x24], R7 ;  /* 0x0000240701007387 */ /* 0x0001e80000100800 */
[----:B------:R1:W-:Y:S04]  /*b4ae0*/  STL [R1+0x90], R3 ;  /* 0x0000900301007387 */ /* 0x0003e80000100800 */
[----:B------:R-:W3:Y:S01]  /*b4af0*/  LDL.LU R4, [R1+0x1ec] ;  /* 0x0001ec0001047983 */ /* 0x000ee20000300800 */
[----:B------:R-:W-:-:S03]  /*b4b00*/  PRMT R11, R11, 0x3340, R27 ;  /* 0x000033400b0b7816 */ /* 0x000fc6000000001b */
[----:B------:R-:W-:Y:S04]  /*b4b10*/  STL [R1+0x1c4], R29 ;  /* 0x0001c41d01007387 */ /* 0x000fe80000100800 */
[----:B------:R-:W3:Y:S01]  /*b4b20*/  LDL.LU R22, [R1+0x220] ;  /* 0x0002200001167983 */ /* 0x000ee20000300800 */
[----:B------:R-:W-:Y:S02]  /*b4b30*/  PRMT R8, R3, 0x3340, R1 ;  /* 0x0000334003087816 */ /* 0x000fe40000000001 */
[----:B------:R-:W-:Y:S02]  /*b4b40*/  PRMT R12, R12, 0x3340, R29 ;  /* 0x000033400c0c7816 */ /* 0x000fe4000000001d */
[----:B------:R-:W-:Y:S02]  /*b4b50*/  PRMT R6, R10, 0x5410, R6 ;  /* 0x000054100a067816 */ /* 0x000fe40000000006 */
[----:B0-----:R-:W-:Y:S01]  /*b4b60*/  PRMT R7, R7, 0x3340, R1 ;  /* 0x0000334007077816 */ /* 0x001fe20000000001 */
[----:B-1----:R-:W3:Y:S01]  /*b4b70*/  LDL.LU R3, [R1+0x1f8] ;  /* 0x0001f80001037983 */ /* 0x002ee20000300800 */
[----:B------:R-:W-:-:S02]  /*b4b80*/  PRMT R8, R12, 0x5410, R8 ;  /* 0x000054100c087816 */ /* 0x000fc40000000008 */
[----:B------:R-:W-:Y:S01]  /*b4b90*/  PRMT R7, R11, 0x5410, R7 ;  /* 0x000054100b077816 */ /* 0x000fe20000000007 */
[----:B--2---:R-:W-:Y:S04]  /*b4ba0*/  STL [R1+0x4f74], R24 ;  /* 0x004f741801007387 */ /* 0x004fe80000100800 */
[----:B------:R-:W2:Y:S04]  /*b4bb0*/  LDL.LU R0, [R1+0x1d0] ;  /* 0x0001d00001007983 */ /* 0x000ea80000300800 */
[----:B------:R-:W2:Y:S04]  /*b4bc0*/  LDL.LU R27, [R1+0x1cc] ;  /* 0x0001cc00011b7983 */ /* 0x000ea80000300800 */
[----:B------:R0:W-:Y:S04]  /*b4bd0*/  STL [R1+0x4ac], R6 ;  /* 0x0004ac0601007387 */ /* 0x0001e80000100800 */
[----:B0-----:R-:W2:Y:S04]  /*b4be0*/  LDL.LU R6, [R1+0x198] ;  /* 0x0001980001067983 */ /* 0x001ea80000300800 */
[----:B------:R0:W-:Y:S04]  /*b4bf0*/  STL [R1+0x4a8], R7 ;  /* 0x0004a80701007387 */ /* 0x0001e80000100800 */
[----:B0-----:R-:W2:Y:S04]  /*b4c00*/  LDL.LU R7, [R1+0x160] ;  /* 0x0001600001077983 */ /* 0x001ea80000300800 */
[----:B------:R0:W-:Y:S04]  /*b4c10*/  STL [R1+0x4a4], R8 ;  /* 0x0004a40801007387 */ /* 0x0001e80000100800 */
[----:B0-----:R-:W2:Y:S04]  /*b4c20*/  LDL.LU R8, [R1+0x15c] ;  /* 0x00015c0001087983 */ /* 0x001ea80000300800 */
[----:B------:R-:W2:Y:S01]  /*b4c30*/  LDL.LU R29, [R1+0x1b8] ;  /* 0x0001b800011d7983 */ /* 0x000ea20000300800 */
[----:B------:R-:W-:-:S02]  /*b4c40*/  PRMT R9, R24, 0x3340, R1 ;  /* 0x0000334018097816 */ /* 0x000fc40000000001 */
[----:B------:R-:W-:Y:S02]  /*b4c50*/  PRMT R13, R19, 0x3340, R13 ;  /* 0x00003340130d7816 */ /* 0x000fe4000000000d */
[----:B------:R-:W-:Y:S02]  /*b4c60*/  LOP3.LUT R14, R5, 0xffff, RZ, 0xc0, !PT ;  /* 0x0000ffff050e7812 */ /* 0x000fe400078ec0ff */
[----:B------:R-:W-:Y:S02]  /*b4c70*/  PRMT R9, R13, 0x5410, R9 ;  /* 0x000054100d097816 */ /* 0x000fe40000000009 */
[----:B---3--:R-:W-:Y:S02]  /*b4c80*/  LOP3.LUT R10, R2, 0xffff, RZ, 0xc0, !PT ;  /* 0x0000ffff020a7812 */ /* 0x008fe400078ec0ff */
[----:B----4-:R-:W-:Y:S01]  /*b4c90*/  LOP3.LUT R11, R23, 0xffff, RZ, 0xc0, !PT ;  /* 0x0000ffff170b7812 */ /* 0x010fe200078ec0ff */
[----:B------:R0:W-:Y:S04]  /*b4ca0*/  STL [R1+0x4a0], R9 ;  /* 0x0004a00901007387 */ /* 0x0001e80000100800 */
[----:B------:R-:W3:Y:S04]  /*b4cb0*/  LDL.LU R2, [R1+0x26c] ;  /* 0x00026c0001027983 */ /* 0x000ee80000300800 */
[----:B------:R-:W-:Y:S04]  /*b4cc0*/  STL [R1+0x28c], R14 ;  /* 0x00028c0e01007387 */ /* 0x000fe80000100800 */
[----:B------:R-:W-:Y:S01]  /*b4cd0*/  STL [R1+0x19c], R10 ;  /* 0x00019c0a01007387 */ /* 0x000fe20000100800 */
[----:B------:R-:W-:-:S03]  /*b4ce0*/  LOP3.LUT R12, R4, 0xffff, RZ, 0xc0, !PT ;  /* 0x0000ffff040c7812 */ /* 0x000fc600078ec0ff */
[----:B------:R-:W4:Y:S04]  /*b4cf0*/  LDL.LU R23, [R1+0x250] ;  /* 0x0002500001177983 */ /* 0x000f280000300800 */
[----:B------:R-:W-:Y:S01]  /*b4d00*/  STL [R1+0x1dc], R11 ;  /* 0x0001dc0b01007387 */ /* 0x000fe20000100800 */
[----:B------:R-:W-:-:S03]  /*b4d10*/  LOP3.LUT R13, R22, 0xffff, RZ, 0xc0, !PT ;  /* 0x0000ffff160d7812 */ /* 0x000fc600078ec0ff */
[----:B------:R-:W4:Y:S01]  /*b4d20*/  LDL.LU R5, [R1+0x24c] ;  /* 0x00024c0001057983 */ /* 0x000f220000300800 */
[----:B------:R-:W-:-:S03]  /*b4d30*/  LOP3.LUT R24, R3, 0xffff, RZ, 0xc0, !PT ;  /* 0x0000ffff03187812 */ /* 0x000fc600078ec0ff */
[----:B------:R-:W4:Y:S04]  /*b4d40*/  LDL.LU R4, [R1+0x22c] ;  /* 0x00022c0001047983 */ /* 0x000f280000300800 */
[----:B------:R-:W-:Y:S04]  /*b4d50*/  STL [R1+0x1ec], R12 ;  /* 0x0001ec0c01007387 */ /* 0x000fe80000100800 */
[----:B------:R-:W4:Y:S04]  /*b4d60*/  LDL.LU R3, [R1+0x204] ;  /* 0x0002040001037983 */ /* 0x000f280000300800 */
[----:B------:R-:W-:Y:S04]  /*b4d70*/  STL [R1+0x288], R13 ;  /* 0x0002880d01007387 */ /* 0x000fe80000100800 */
[----:B------:R-:W-:Y:S04]  /*b4d80*/  STL [R1+0x1a4], R24 ;  /* 0x0001a41801007387 */ /* 0x000fe80000100800 */
[----:B------:R-:W4:Y:S01]  /*b4d90*/  LDL.LU R22, [R1+0x1fc] ;  /* 0x0001fc0001167983 */ /* 0x000f220000300800 */
[----:B--2---:R-:W-:-:S02]  /*b4da0*/  LOP3.LUT R16, R0, 0xffff, RZ, 0xc0, !PT ;  /* 0x0000ffff00107812 */ /* 0x004fc400078ec0ff */
[----:B------:R-:W-:Y:S01]  /*b4db0*/  LOP3.LUT R15, R27, 0xffff, RZ, 0xc0, !PT ;  /* 0x0000ffff1b0f7812 */ /* 0x000fe200078ec0ff */
[----:B------:R-:W2:Y:S04]  /*b4dc0*/  LDL.LU R0, [R1+0x1c8] ;  /* 0x0001c80001007983 */ /* 0x000ea80000300800 */
[----:B------:R-:W-:Y:S04]  /*b4dd0*/  STL [R1+0x1d0], R16 ;  /* 0x0001d01001007387 */ /* 0x000fe80000100800 */
[----:B------:R-:W2:Y:S04]  /*b4de0*/  LDL.LU R27, [R1+0x194] ;  /* 0x00019400011b7983 */ /* 0x000ea80000300800 */
[----:B------:R-:W-:Y:S01]  /*b4df0*/  STL [R1+0x1cc], R15 ;  /* 0x0001cc0f01007387 */ /* 0x000fe20000100800 */
[----:B------:R-:W-:-:S05]  /*b4e00*/  LOP3.LUT R6, R6, 0xffff, RZ, 0xc0, !PT ;  /* 0x0000ffff06067812 */ /* 0x000fca00078ec0ff */
[----:B------:R1:W-:Y:S01]  /*b4e10*/  STL [R1+0x64], R6 ;  /* 0x0000640601007387 */ /* 0x0003e20000100800 */
[----:B------:R-:W-:-:S05]  /*b4e20*/  LOP3.LUT R7, R7, 0xffff, RZ, 0xc0, !PT ;  /* 0x0000ffff07077812 */ /* 0x000fca00078ec0ff */
[----:B------:R0:W-:Y:S01]  /*b4e30*/  STL [R1+0x198], R7 ;  /* 0x0001980701007387 */ /* 0x0001e20000100800 */
[----:B------:R-:W-:Y:S02]  /*b4e40*/  LOP3.LUT R8, R8, 0xffff, RZ, 0xc0, !PT ;  /* 0x0000ffff08087812 */ /* 0x000fe400078ec0ff */
[----:B0-----:R-:W-:-:S03]  /*b4e50*/  LOP3.LUT R9, R29, 0xffff, RZ, 0xc0, !PT ;  /* 0x0000ffff1d097812 */ /* 0x001fc600078ec0ff */
[----:B------:R0:W-:Y:S04]  /*b4e60*/  STL [R1+0x490], R8 ;  /* 0x0004900801007387 */ /* 0x0001e80000100800 */
[----:B------:R0:W-:Y:S04]  /*b4e70*/  STL [R1+0x2bc], R9 ;  /* 0x0002bc0901007387 */ /* 0x0001e80000100800 */
[----:B------:R-:W2:Y:S01]  /*b4e80*/  LDL.LU R29, [R1+0x190] ;  /* 0x00019000011d7983 */ /* 0x000ea20000300800 */
[----:B-1----:R-:W-:Y:S02]  /*b4e90*/  PRMT R6, R6, 0x3340, R1 ;  /* 0x0000334006067816 */ /* 0x002fe40000000001 */
[----:B------:R-:W-:-:S02]  /*b4ea0*/  PRMT R10, R10, 0x3340, R24 ;  /* 0x000033400a0a7816 */ /* 0x000fc40000000018 */
[----:B------:R-:W-:Y:S02]  /*b4eb0*/  PRMT R7, R7, 0x3340, R1 ;  /* 0x0000334007077816 */ /* 0x000fe40000000001 */
[----:B------:R-:W-:Y:S02]  /*b4ec0*/  PRMT R11, R11, 0x3340, R16 ;  /* 0x000033400b0b7816 */ /* 0x000fe40000000010 */
[----:B------:R-:W-:Y:S02]  /*b4ed0*/  PRMT R12, R12, 0x3340, R15 ;  /* 0x000033400c0c7816 */ /* 0x000fe4000000000f */
[----:B------:R-:W-:Y:S02]  /*b4ee0*/  PRMT R6, R10, 0x5410, R6 ;  /* 0x000054100a067816 */ /* 0x000fe40000000006 */
[----:B------:R-:W-:Y:S02]  /*b4ef0*/  PRMT R13, R14, 0x3340, R13 ;  /* 0x000033400e0d7816 */ /* 0x000fe4000000000d */
[----:B0-----:R-:W-:-:S02]  /*b4f00*/  PRMT R8, R8, 0x3340, R1 ;  /* 0x0000334008087816 */ /* 0x001fc40000000001 */
[----:B------:R-:W-:Y:S02]  /*b4f10*/  PRMT R9, R9, 0x3340, R1 ;  /* 0x0000334009097816 */ /* 0x000fe40000000001 */
[----:B------:R-:W-:Y:S01]  /*b4f20*/  PRMT R10, R11, 0x5410, R7 ;  /* 0x000054100b0a7816 */ /* 0x000fe20000000007 */
[----:B------:R0:W-:Y:S01]  /*b4f30*/  STL [R1+0x49c], R6 ;  /* 0x00049c0601007387 */ /* 0x0001e20000100800 */
[----:B------:R-:W-:Y:S02]  /*b4f40*/  PRMT R7, R12, 0x5410, R8 ;  /* 0x000054100c077816 */ /* 0x000fe40000000008 */
[----:B---3--:R-:W-:Y:S02]  /*b4f50*/  LOP3.LUT R15, R2, 0xffff, RZ, 0xc0, !PT ;  /* 0x0000ffff020f7812 */ /* 0x008fe400078ec0ff */
[----:B----4-:R-:W-:Y:S01]  /*b4f60*/  LOP3.LUT R2, R23, 0xffff, RZ, 0xc0, !PT ;  /* 0x0000ffff17027812 */ /* 0x010fe200078ec0ff */
[----:B------:R1:W-:Y:S04]  /*b4f70*/  STL [R1+0x498], R10 ;  /* 0x0004980a01007387 */ /* 0x0003e80000100800 */
[----:B------:R-:W-:Y:S01]  /*b4f80*/  STL [R1+0x494], R7 ;  /* 0x0004940701007387 */ /* 0x000fe20000100800 */
[----:B0-----:R-:W-:-:S02]  /*b4f90*/  PRMT R6, R13, 0x5410, R9 ;  /* 0x000054100d067816 */ /* 0x001fc40000000009 */
[----:B------:R-:W-:Y:S02]  /*b4fa0*/  LOP3.LUT R9, R4, 0xffff, RZ, 0xc0, !PT ;  /* 0x0000ffff04097812 */ /* 0x000fe400078ec0ff */
[----:B------:R-:W-:Y:S02]  /*b4fb0*/  LOP3.LUT R3, R3, 0xffff, RZ, 0xc0, !PT ;  /* 0x0000ffff03037812 */ /* 0x000fe400078ec0ff */
[----:B-1----:R-:W-:Y:S01]  /*b4fc0*/  LOP3.LUT R10, R5, 0xffff, RZ, 0xc0, !PT ;  /* 0x0000ffff050a7812 */ /* 0x002fe200078ec0ff */
[----:B------:R2:W-:Y:S04]  /*b4fd0*/  STL [R1+0x3a4], R6 ;  /* 0x0003a40601007387 */ /* 0x0005e80000100800 */
[----:B------:R-:W3:Y:S04]  /*b4fe0*/  LDL.LU R23, [R1+0xe4] ;  /* 0x0000e40001177983 */ /* 0x000ee80000300800 */
[----:B------:R-:W-:Y:S01]  /*b4ff0*/  STL [R1+0x220], R15 ;  /* 0x0002200f01007387 */ /* 0x000fe20000100800 */
[----:B------:R-:W-:-:S03]  /*b5000*/  LOP3.LUT R11, R22, 0xffff, RZ, 0xc0, !PT ;  /* 0x0000ffff160b7812 */ /* 0x000fc600078ec0ff */
[----:B------:R-:W-:Y:S04]  /*b5010*/  STL [R1+0x26c], R2 ;  /* 0x00026c0201007387 */ /* 0x000fe80000100800 */
[----:B------:R-:W-:Y:S04]  /*b5020*/  STL [R1+0x248], R10 ;  /* 0x0002480a01007387 */ /* 0x000fe80000100800 */
[----:B------:R-:W-:Y:S04]  /*b5030*/  STL [R1+0x22c], R9 ;  /* 0x00022c0901007387 */ /* 0x000fe80000100800 */
[----:B------:R-:W-:Y:S04]  /*b5040*/  STL [R1+0x24c], R3 ;  /* 0x00024c0301007387 */ /* 0x000fe80000100800 */
[----:B------:R-:W-:Y:S01]  /*b5050*/  STL [R1+0x1fc], R11 ;  /* 0x0001fc0b01007387 */ /* 0x000fe20000100800 */
[----:B--2---:R-:W-:-:S02]  /*b5060*/  LOP3.LUT R6, R0, 0xffff, RZ, 0xc0, !PT ;  /* 0x0000ffff00067812 */ /* 0x004fc400078ec0ff */
[----:B------:R-:W-:-:S03]  /*b5070*/  LOP3.LUT R8, R27, 0xffff, RZ, 0xc0, !PT ;  /* 0x0000ffff1b087812 */ /* 0x000fc600078ec0ff */
[----:B------:R0:W-:Y:S04]  /*b5080*/  STL [R1+0x1f8], R6 ;  /* 0x0001f80601007387 */ /* 0x0001e80000100800 */
[----:B------:R-:W2:Y:S04]  /*b5090*/  LDL.LU R14, [R1+0xdc] ;  /* 0x0000dc00010e7983 */ /* 0x000ea80000300800 */
[----:B------:R1:W-:Y:S04]  /*b50a0*/  STL [R1+0x204], R8 ;  /* 0x0002040801007387 */ /* 0x0003e80000100800 */
[----:B------:R-:W4:Y:S04]  /*b50b0*/  LDL.LU R4, [R1+0xbc] ;  /* 0x0000bc0001047983 */ /* 0x000f280000300800 */
[----:B------:R-:W4:Y:S04]  /*b50c0*/  LDL.LU R16, [R1+0xb4] ;  /* 0x0000b40001107983 */ /* 0x000f280000300800 */
[----:B------:R-:W4:Y:S04]  /*b50d0*/  LDL.LU R5, [R1+0x80] ;  /* 0x0000800001057983 */ /* 0x000f280000300800 */
[----:B------:R-:W4:Y:S01]  /*b50e0*/  LDL.LU R0, [R1+0x74] ;  /* 0x0000740001007983 */ /* 0x000f220000300800 */
[----:B------:R-:W-:-:S05]  /*b50f0*/  LOP3.LUT R7, R29, 0xffff, RZ, 0xc0, !PT ;  /* 0x0000ffff1d077812 */ /* 0x000fca00078ec0ff */
[----:B------:R0:W-:Y:S04]  /*b5100*/  STL [R1+0x290], R7 ;  /* 0x0002900701007387 */ /* 0x0001e80000100800 */
[----:B------:R-:W4:Y:S04]  /*b5110*/  LDL.LU R27, [R1+0x48] ;  /* 0x00004800011b7983 */ /* 0x000f280000300800 */
[----:B------:R-:W4:Y:S01]  /*b5120*/  LDL.LU R29, [R1+0x40] ;  /* 0x00004000011d7983 */ /* 0x000f220000300800 */
[----:B------:R-:W3:Y:S01]  /*b5130*/  S2R R19, SR_TID.X ;  /* 0x0000000000137919 */ /* 0x000ee20000002100 */
[----:B0-----:R-:W-:-:S02]  /*b5140*/  PRMT R6, R6, 0x3340, R1 ;  /* 0x0000334006067816 */ /* 0x001fc40000000001 */
[----:B------:R-:W-:Y:S02]  /*b5150*/  PRMT R9, R15, 0x3340, R9 ;  /* 0x000033400f097816 */ /* 0x000fe40000000009 */
[----:B------:R-:W-:Y:S02]  /*b5160*/  PRMT R10, R10, 0x3340, R11 ;  /* 0x000033400a0a7816 */ /* 0x000fe4000000000b */
[----:B-1----:R-:W-:Y:S02]  /*b5170*/  PRMT R8, R8, 0x3340, R1 ;  /* 0x0000334008087816 */ /* 0x002fe40000000001 */
[----:B------:R-:W-:Y:S01]  /*b5180*/  PRMT R11, R2, 0x3340, R3 ;  /* 0x00003340020b7816 */ /* 0x000fe20000000003 */
[----:B------:R-:W4:Y:S01]  /*b5190*/  LDL.LU R24, [R1+0x8] ;  /* 0x0000080001187983 */ /* 0x000f220000300800 */
[----:B------:R-:W-:Y:S02]  /*b51a0*/  PRMT R7, R7, 0x3340, R1 ;  /* 0x0000334007077816 */ /* 0x000fe40000000001 */
[----:B------:R-:W-:-:S02]  /*b51b0*/  PRMT R6, R9, 0x5410, R6 ;  /* 0x0000541009067816 */ /* 0x000fc40000000006 */
[----:B------:R-:W-:Y:S02]  /*b51c0*/  PRMT R2, R11, 0x5410, R8 ;  /* 0x000054100b027816 */ /* 0x000fe40000000008 */
[----:B------:R-:W-:Y:S01]  /*b51d0*/  PRMT R3, R10, 0x5410, R7 ;  /* 0x000054100a037816 */ /* 0x000fe20000000007 */
[----:B------:R-:W-:Y:S04]  /*b51e0*/  STL [R1+0x384], R6 ;  /* 0x0003840601007387 */ /* 0x000fe80000100800 */
[----:B------:R0:W-:Y:S04]  /*b51f0*/  STL [R1+0x388], R3 ;  /* 0x0003880301007387 */ /* 0x0001e80000100800 */
[----:B------:R1:W-:Y:S04]  /*b5200*/  STL [R1+0x37c], R2 ;  /* 0x00037c0201007387 */ /* 0x0003e80000100800 */
[----:B------:R-:W4:Y:S01]  /*b5210*/  LDL.LU R22, [R1+0xd4] ;  /* 0x0000d40001167983 */ /* 0x000f220000300800 */
[----:B---3--:R-:W-:-:S03]  /*b5220*/  LOP3.LUT R15, R23, 0xffff, RZ, 0xc0, !PT ;  /* 0x0000ffff170f7812 */ /* 0x008fc600078ec0ff */
[----:B------:R-:W3:Y:S04]  /*b5230*/  LDL.LU R23, [R1+0xcc] ;  /* 0x0000cc0001177983 */ /* 0x000ee80000300800 */
[----:B0-----:R-:W3:Y:S01]  /*b5240*/  LDL.LU R3, [R1+0xa4] ;  /* 0x0000a40001037983 */ /* 0x001ee20000300800 */
[C---:B------:R-:W-:Y:S02]  /*b5250*/  IMAD.SHL.U32 R13, R19.reuse, 0x10, RZ ;  /* 0x00000010130d7824 */ /* 0x040fe400078e00ff */
[----:B------:R-:W-:-:S03]  /*b5260*/  IMAD.SHL.U32 R12, R19, 0x20, RZ ;  /* 0x00000020130c7824 */ /* 0x000fc600078e00ff */
[----:B------:R-:W-:Y:S02]  /*b5270*/  LOP3.LUT R13, R13, 0xf0, RZ, 0xc0, !PT ;  /* 0x000000f00d0d7812 */ /* 0x000fe400078ec0ff */
[----:B------:R-:W-:Y:S01]  /*b5280*/  LOP3.LUT R12, R12, 0x200, RZ, 0xc0, !PT ;  /* 0x000002000c0c7812 */ /* 0x000fe200078ec0ff */
[----:B------:R-:W-:Y:S04]  /*b5290*/  STL [R1+0x2c4], R15 ;  /* 0x0002c40f01007387 */ /* 0x000fe80000100800 */
[----:B------:R-:W3:Y:S04]  /*b52a0*/  LDL.LU R19, [R1+0x94] ;  /* 0x0000940001137983 */ /* 0x000ee80000300800 */
[----:B-1----:R-:W3:Y:S01]  /*b52b0*/  LDL.LU R2, [R1+0x6c] ;  /* 0x00006c0001027983 */ /* 0x002ee20000300800 */
[----:B------:R-:W-:-:S02]  /*b52c0*/  IADD3 R6, PT, PT, R12, UR4, R13 ;  /* 0x000000040c067c10 */ /* 0x000fc4000fffe00d */
[----:B--2---:R-:W-:Y:S02]  /*b52d0*/  LOP3.LUT R11, R14, 0xffff, RZ, 0xc0, !PT ;  /* 0x0000ffff0e0b7812 */ /* 0x004fe400078ec0ff */
[----:B----4-:R-:W-:Y:S02]  /*b52e0*/  LOP3.LUT R4, R4, 0xffff, RZ, 0xc0, !PT ;  /* 0x0000ffff04047812 */ /* 0x010fe400078ec0ff */
[----:B------:R-:W-:Y:S02]  /*b52f0*/  LOP3.LUT R13, R16, 0xffff, RZ, 0xc0, !PT ;  /* 0x0000ffff100d7812 */ /* 0x000fe400078ec0ff */
[----:B------:R-:W-:Y:S02]  /*b5300*/  LOP3.LUT R12, R5, 0xffff, RZ, 0xc0, !PT ;  /* 0x0000ffff050c7812 */ /* 0x000fe400078ec0ff */
[----:B------:R-:W-:Y:S01]  /*b5310*/  LOP3.LUT R16, R0, 0xffff, RZ, 0xc0, !PT ;  /* 0x0000ffff00107812 */ /* 0x000fe200078ec0ff */
[----:B------:R0:W-:Y:S04]  /*b5320*/  STL [R1+0x2b8], R11 ;  /* 0x0002b80b01007387 */ /* 0x0001e80000100800 */
[----:B------:R-:W-:Y:S04]  /*b5330*/  STL [R1+0x304], R4 ;  /* 0x0003040401007387 */ /* 0x000fe80000100800 */
[----:B------:R1:W-:Y:S04]  /*b5340*/  STL [R1+0x2ec], R13 ;  /* 0x0002ec0d01007387 */ /* 0x0003e80000100800 */
[----:B------:R-:W-:Y:S04]  /*b5350*/  STL [R1+0x2c0], R12 ;  /* 0x0002c00c01007387 */ /* 0x000fe80000100800 */
[----:B------:R-:W-:Y:S04]  /*b5360*/  STL [R1+0x2a0], R16 ;  /* 0x0002a01001007387 */ /* 0x000fe80000100800 */
[----:B------:R-:W2:Y:S01]  /*b5370*/  LDL.LU R0, [R1+0x68] ;  /* 0x0000680001007983 */ /* 0x000ea20000300800 */
[----:B------:R-:W-:-:S02]  /*b5380*/  LOP3.LUT R5, R27, 0xffff, RZ, 0xc0, !PT ;  /* 0x0000ffff1b057812 */ /* 0x000fc400078ec0ff */
[----:B------:R-:W-:Y:S01]  /*b5390*/  LOP3.LUT R14, R29, 0xffff, RZ, 0xc0, !PT ;  /* 0x0000ffff1d0e7812 */ /* 0x000fe200078ec0ff */
[----:B------:R-:W4:Y:S04]  /*b53a0*/  LDL.LU R27, [R1+0x38] ;  /* 0x00003800011b7983 */ /* 0x000f280000300800 */
[----:B------:R-:W-:Y:S04]  /*b53b0*/  STL [R1+0x300], R5 ;  /* 0x0003000501007387 */ /* 0x000fe80000100800 */
[----:B------:R0:W-:Y:S04]  /*b53c0*/  STL [R1+0x2e0], R14 ;  /* 0x0002e00e01007387 */ /* 0x0001e80000100800 */
[----:B------:R-:W4:Y:S01]  /*b53d0*/  LDL.LU R29, [R1+0x30] ;  /* 0x00003000011d7983 */ /* 0x000f220000300800 */
[----:B------:R-:W-:-:S02]  /*b53e0*/  LOP3.LUT R7, R28, 0xffff, RZ, 0xc0, !PT ;  /* 0x0000ffff1c077812 */ /* 0x000fc400078ec0ff */
[----:B------:R-:W-:Y:S02]  /*b53f0*/  LOP3.LUT R8, R24, 0xffff, RZ, 0xc0, !PT ;  /* 0x0000ffff18087812 */ /* 0x000fe400078ec0ff */
[----:B------:R-:W-:Y:S02]  /*b5400*/  LOP3.LUT R9, R20, 0xffff, RZ, 0xc0, !PT ;  /* 0x0000ffff14097812 */ /* 0x000fe400078ec0ff */
[----:B------:R-:W-:Y:S02]  /*b5410*/  LOP3.LUT R10, R21, 0xffff, RZ, 0xc0, !PT ;  /* 0x0000ffff150a7812 */ /* 0x000fe400078ec0ff */
[----:B0-----:R-:W-:Y:S01]  /*b5420*/  PRMT R11, R11, 0x3340, R16 ;  /* 0x000033400b0b7816 */ /* 0x001fe20000000010 */
[----:B------:R0:W-:Y:S01]  /*b5430*/  STL [R1+0x294], R7 ;  /* 0x0002940701007387 */ /* 0x0001e20000100800 */
[----:B-1----:R-:W-:-:S03]  /*b5440*/  PRMT R13, R13, 0x3340, R14 ;  /* 0x000033400d0d7816 */ /* 0x002fc6000000000e */
[----:B------:R1:W-:Y:S01]  /*b5450*/  STL [R1+0x29c], R8 ;  /* 0x00029c0801007387 */ /* 0x0003e20000100800 */
[----:B------:R-:W-:-:S03]  /*b5460*/  PRMT R14, R4, 0x3340, R5 ;  /* 0x00003340040e7816 */ /* 0x000fc60000000005 */
[----:B------:R1:W-:Y:S01]  /*b5470*/  STL [R1+0x2d4], R9 ;  /* 0x0002d40901007387 */ /* 0x0003e20000100800 */
[----:B------:R-:W-:Y:S02]  /*b5480*/  PRMT R12, R15, 0x3340, R12 ;  /* 0x000033400f0c7816 */ /* 0x000fe4000000000c */
[--C-:B0-----:R-:W-:Y:S01]  /*b5490*/  PRMT R7, R7, 0x3340, R1.reuse ;  /* 0x0000334007077816 */ /* 0x101fe20000000001 */
[----:B------:R0:W-:Y:S01]  /*b54a0*/  STL [R1+0x2dc], R10 ;  /* 0x0002dc0a01007387 */ /* 0x0001e20000100800 */
[----:B-1----:R-:W-:Y:S02]  /*b54b0*/  PRMT R8, R8, 0x3340, R1 ;  /* 0x0000334008087816 */ /* 0x002fe40000000001 */
[----:B------:R-:W-:Y:S02]  /*b54c0*/  PRMT R4, R11, 0x5410, R7 ;  /* 0x000054100b047816 */ /* 0x000fe40000000007 */
[----:B------:R-:W-:Y:S02]  /*b54d0*/  PRMT R9, R9, 0x3340, R1 ;  /* 0x0000334009097816 */ /* 0x000fe40000000001 */
[----:B------:R-:W-:-:S02]  /*b54e0*/  PRMT R7, R12, 0x5410, R8 ;  /* 0x000054100c077816 */ /* 0x000fc40000000008 */
[----:B0-----:R-:W-:Y:S02]  /*b54f0*/  PRMT R10, R10, 0x3340, R1 ;  /* 0x000033400a0a7816 */ /* 0x001fe40000000001 */
[----:B------:R-:W-:Y:S01]  /*b5500*/  PRMT R5, R13, 0x5410, R9 ;  /* 0x000054100d057816 */ /* 0x000fe20000000009 */
[----:B------:R0:W-:Y:S01]  /*b5510*/  STL [R1+0x3e4], R4 ;  /* 0x0003e40401007387 */ /* 0x0001e20000100800 */
[----:B---3--:R-:W-:-:S03]  /*b5520*/  LOP3.LUT R23, R23, 0xffff, RZ, 0xc0, !PT ;  /* 0x0000ffff17177812 */ /* 0x008fc600078ec0ff */
[----:B------:R1:W-:Y:S01]  /*b5530*/  STL [R1+0x3d4], R7 ;  /* 0x0003d40701007387 */ /* 0x0003e20000100800 */
[----:B------:R-:W-:-:S03]  /*b5540*/  LOP3.LUT R21, R3, 0xffff, RZ, 0xc0, !PT ;  /* 0x0000ffff03157812 */ /* 0x000fc600078ec0ff */
[----:B------:R-:W-:Y:S01]  /*b5550*/  STL [R1+0x3d8], R5 ;  /* 0x0003d80501007387 */ /* 0x000fe20000100800 */
[----:B0-----:R-:W-:Y:S02]  /*b5560*/  PRMT R4, R14, 0x5410, R10 ;  /* 0x000054100e047816 */ /* 0x001fe4000000000a */
[----:B------:R-:W-:-:S03]  /*b5570*/  LOP3.LUT R19, R19, 0xffff, RZ, 0xc0, !PT ;  /* 0x0000ffff13137812 */ /* 0x000fc600078ec0ff */
[----:B------:R0:W-:Y:S04]  /*b5580*/  STL [R1+0x3d0], R4 ;  /* 0x0003d00401007387 */ /* 0x0001e80000100800 */
[----:B------:R-:W-:Y:S04]  /*b5590*/  STL [R1+0x48], R23 ;  /* 0x0000481701007387 */ /* 0x000fe80000100800 */
[----:B------:R-:W3:Y:S04]  /*b55a0*/  LDL.LU R24, [R1+0x2c8] ;  /* 0x0002c80001187983 */ /* 0x000ee80000300800 */
[----:B------:R-:W-:Y:S01]  /*b55b0*/  STL [R1+0x8], R21 ;  /* 0x0000081501007387 */ /* 0x000fe20000100800 */
[----:B-1----:R-:W-:-:S02]  /*b55c0*/  LOP3.LUT R7, R2, 0xffff, RZ, 0xc0, !PT ;  /* 0x0000ffff02077812 */ /* 0x002fc400078ec0ff */
[----:B------:R-:W-:Y:S02]  /*b55d0*/  LOP3.LUT R28, R22, 0xffff, RZ, 0xc0, !PT ;  /* 0x0000ffff161c7812 */ /* 0x000fe400078ec0ff */
[----:B------:R-:W-:Y:S01]  /*b55e0*/  LOP3.LUT R10, R18, 0xffff, RZ, 0xc0, !PT ;  /* 0x0000ffff120a7812 */ /* 0x000fe200078ec0ff */
[----:B0-----:R-:W3:Y:S04]  /*b55f0*/  LDL.LU R4, [R1+0x2b0] ;  /* 0x0002b00001047983 */ /* 0x001ee80000300800 */
[----:B------:R-:W-:Y:S04]  /*b5600*/  STL [R1+0x74], R19 ;  /* 0x0000741301007387 */ /* 0x000fe80000100800 */
[----:B------:R-:W3:Y:S04]  /*b5610*/  LDL.LU R2, [R1+0x2a8] ;  /* 0x0002a80001027983 */ /* 0x000ee80000300800 */
[----:B------:R-:W3:Y:S01]  /*b5620*/  LDL.LU R22, [R1+0x268] ;  /* 0x0002680001167983 */ /* 0x000ee20000300800 */
[----:B------:R-:W-:-:S02]  /*b5630*/  LOP3.LUT R11, R26, 0xffff, RZ, 0xc0, !PT ;  /* 0x0000ffff1a0b7812 */ /* 0x000fc400078ec0ff */
[----:B------:R-:W-:Y:S02]  /*b5640*/  LOP3.LUT R9, R25, 0xffff, RZ, 0xc0, !PT ;  /* 0x0000ffff19097812 */ /* 0x000fe400078ec0ff */
[----:B--2---:R-:W-:Y:S02]  /*b5650*/  LOP3.LUT R3, R0, 0xffff, RZ, 0xc0, !PT ;  /* 0x0000ffff00037812 */ /* 0x004fe400078ec0ff */
[----:B------:R-:W2:Y:S04]  /*b5660*/  LDL.LU R0, [R1+0x254] ;  /* 0x0002540001007983 */ /* 0x000ea80000300800 */
[----:B------:R0:W-:Y:S01]  /*b5670*/  STL [R1+0x40], R3 ;  /* 0x0000400301007387 */ /* 0x0001e20000100800 */
[----:B------:R-:W-:Y:S01]  /*b5680*/  IMAD.MOV.U32 R18, RZ, RZ, R3 ;  /* 0x000000ffff127224 */ /* 0x000fe200078e0003 */
[----:B0-----:R-:W-:-:S04]  /*b5690*/  LOP3.LUT R3, R17, 0xffff, RZ, 0xc0, !PT ;  /* 0x0000ffff11037812 */ /* 0x001fc800078ec0ff */
[----:B------:R-:W-:Y:S02]  /*b56a0*/  PRMT R17, R23, 0x3340, R18 ;  /* 0x0000334017117816 */ /* 0x000fe40000000012 */
[----:B------:R-:W-:Y:S02]  /*b56b0*/  PRMT R15, R3, 0x3340, R1 ;  /* 0x00003340030f7816 */ /* 0x000fe40000000001 */
[----:B----4-:R-:W-:Y:S02]  /*b56c0*/  LOP3.LUT R8, R27, 0xffff, RZ, 0xc0, !PT ;  /* 0x0000ffff1b087812 */ /* 0x010fe400078ec0ff */
[----:B------:R-:W4:Y:S04]  /*b56d0*/  LDL.LU R27, [R1+0x244] ;  /* 0x00024400011b7983 */ /* 0x000f280000300800 */
[----:B------:R-:W4:Y:S01]  /*b56e0*/  LDL.LU R26, [R1+0x228] ;  /* 0x00022800011a7983 */ /* 0x000f220000300800 */
[----:B------:R-:W-:-:S05]  /*b56f0*/  LOP3.LUT R20, R29, 0xffff, RZ, 0xc0, !PT ;  /* 0x0000ffff1d147812 */ /* 0x000fca00078ec0ff */
[----:B------:R-:W-:Y:S04]  /*b5700*/  STL [R1+0x6c], R20 ;  /* 0x00006c1401007387 */ /* 0x000fe80000100800 */
[----:B------:R-:W4:Y:S04]  /*b5710*/  LDL.LU R25, [R1+0x240] ;  /* 0x0002400001197983 */ /* 0x000f280000300800 */
[----:B------:R0:W-:Y:S04]  /*b5720*/  STL [R1+0x44c], R3 ;  /* 0x00044c0301007387 */ /* 0x0001e80000100800 */
[----:B------:R-:W4:Y:S04]  /*b5730*/  LDL.LU R5, [R1+0x1e8] ;  /* 0x0001e80001057983 */ /* 0x000f280000300800 */
[----:B0-----:R-:W4:Y:S04]  /*b5740*/  LDL.LU R3, [R1+0x1e0] ;  /* 0x0001e00001037983 */ /* 0x001f280000300800 */
[----:B------:R-:W4:Y:S04]  /*b5750*/  LDL.LU R29, [R1+0x1b4] ;  /* 0x0001b400011d7983 */ /* 0x000f280000300800 */
[----:B------:R-:W4:Y:S01]  /*b5760*/  LDL.LU R23, [R1+0x200] ;  /* 0x0002000001177983 */ /* 0x000f220000300800 */
[----:B------:R-:W-:-:S02]  /*b5770*/  PRMT R12, R11, 0x3340, R1 ;  /* 0x000033400b0c7816 */ /* 0x000fc40000000001 */
[----:B------:R-:W-:Y:S02]  /*b5780*/  PRMT R16, R28, 0x3340, R7 ;  /* 0x000033401c107816 */ /* 0x000fe40000000007 */
[--C-:B------:R-:W-:Y:S02]  /*b5790*/  PRMT R13, R9, 0x3340, R1.reuse ;  /* 0x00003340090d7816 */ /* 0x100fe40000000001 */
[----:B------:R-:W-:Y:S02]  /*b57a0*/  PRMT R14, R10, 0x3340, R1 ;  /* 0x000033400a0e7816 */ /* 0x000fe40000000001 */
[----:B------:R-:W-:Y:S02]  /*b57b0*/  PRMT R18, R21, 0x3340, R8 ;  /* 0x0000334015127816 */ /* 0x000fe40000000008 */
[----:B------:R-:W-:Y:S02]  /*b57c0*/  PRMT R12, R16, 0x5410, R12 ;  /* 0x00005410100c7816 */ /* 0x000fe4000000000c */
[----:B------:R-:W-:-:S02]  /*b57d0*/  PRMT R19, R19, 0x3340, R20 ;  /* 0x0000334013137816 */ /* 0x000fc40000000014 */
[----:B------:R-:W-:Y:S02]  /*b57e0*/  PRMT R16, R17, 0x5410, R13 ;  /* 0x0000541011107816 */ /* 0x000fe4000000000d */
[----:B------:R-:W-:Y:S01]  /*b57f0*/  PRMT R13, R18, 0x5410, R14 ;  /* 0x00005410120d7816 */ /* 0x000fe2000000000e */
[----:B------:R0:W-:Y:S04]  /*b5800*/  STL [R1+0x464], R12 ;  /* 0x0004640c01007387 */ /* 0x0001e80000100800 */
[----:B------:R1:W-:Y:S04]  /*b5810*/  STL [R1+0x460], R16 ;  /* 0x0004601001007387 */ /* 0x0003e80000100800 */
[----:B------:R-:W-:Y:S01]  /*b5820*/  STL [R1+0x45c], R13 ;  /* 0x00045c0d01007387 */ /* 0x000fe20000100800 */
[----:B0-----:R-:W-:-:S02]  /*b5830*/  PRMT R12, R19, 0x5410, R15 ;  /* 0x00005410130c7816 */ /* 0x001fc4000000000f */
[----:B---3--:R-:W-:-:S03]  /*b5840*/  LOP3.LUT R20, R24, 0xffff, RZ, 0xc0, !PT ;  /* 0x0000ffff18147812 */ /* 0x008fc600078ec0ff */
[----:B------:R0:W-:Y:S01]  /*b5850*/  STL [R1+0x458], R12 ;  /* 0x0004580c01007387 */ /* 0x0001e20000100800 */
[----:B-1----:R-:W-:Y:S02]  /*b5860*/  LOP3.LUT R16, R4, 0xffff, RZ, 0xc0, !PT ;  /* 0x0000ffff04107812 */ /* 0x002fe400078ec0ff */
[----:B------:R-:W-:Y:S02]  /*b5870*/  LOP3.LUT R2, R2, 0xffff, RZ, 0xc0, !PT ;  /* 0x0000ffff02027812 */ /* 0x000fe400078ec0ff */
[----:B------:R-:W-:Y:S01]  /*b5880*/  LOP3.LUT R18, R22, 0xffff, RZ, 0xc0, !PT ;  /* 0x0000ffff16127812 */ /* 0x000fe200078ec0ff */
[----:B------:R-:W-:Y:S04]  /*b5890*/  STL [R1+0x344], R20 ;  /* 0x0003441401007387 */ /* 0x000fe80000100800 */
[----:B------:R1:W-:Y:S04]  /*b58a0*/  STL [R1+0x38], R16 ;  /* 0x0000381001007387 */ /* 0x0003e80000100800 */
[----:B------:R-:W-:Y:S04]  /*b58b0*/  STL [R1+0x250], R2 ;  /* 0x0002500201007387 */ /* 0x000fe80000100800 */
[----:B------:R-:W3:Y:S04]  /*b58c0*/  LDL.LU R24, [R1+0x2cc] ;  /* 0x0002cc0001187983 */ /* 0x000ee80000300800 */
[----:B------:R-:W-:Y:S01]  /*b58d0*/  STL [R1+0x260], R18 ;  /* 0x0002601201007387 */ /* 0x000fe20000100800 */
[----:B--2---:R-:W-:-:S03]  /*b58e0*/  LOP3.LUT R19, R0, 0xffff, RZ, 0xc0, !PT ;  /* 0x0000ffff00137812 */ /* 0x004fc600078ec0ff */
[----:B------:R-:W2:Y:S04]  /*b58f0*/  LDL.LU R0, [R1+0x2a4] ;  /* 0x0002a40001007983 */ /* 0x000ea80000300800 */
[----:B------:R-:W2:Y:S04]  /*b5900*/  LDL.LU R4, [R1+0x298] ;  /* 0x0002980001047983 */ /* 0x000ea80000300800 */
[----:B------:R-:W-:Y:S04]  /*b5910*/  STL [R1+0x334], R19 ;  /* 0x0003341301007387 */ /* 0x000fe80000100800 */
[----:B------:R-:W2:Y:S01]  /*b5920*/  LDL.LU R22, [R1+0x25c] ;  /* 0x00025c0001167983 */ /* 0x000ea20000300800 */
[----:B----4-:R-:W-:-:S03]  /*b5930*/  LOP3.LUT R21, R27, 0xffff, RZ, 0xc0, !PT ;  /* 0x0000ffff1b157812 */ /* 0x010fc600078ec0ff */
[----:B------:R-:W4:Y:S04]  /*b5940*/  LDL.LU R27, [R1+0x238] ;  /* 0x00023800011b7983 */ /* 0x000f280000300800 */
[----:B------:R-:W-:Y:S01]  /*b5950*/  STL [R1+0x68], R21 ;  /* 0x0000681501007387 */ /* 0x000fe20000100800 */
[----:B------:R-:W-:Y:S02]  /*b5960*/  LOP3.LUT R17, R25, 0xffff, RZ, 0xc0, !PT ;  /* 0x0000ffff19117812 */ /* 0x000fe400078ec0ff */
[----:B------:R-:W-:Y:S02]  /*b5970*/  LOP3.LUT R25, R26, 0xffff, RZ, 0xc0, !PT ;  /* 0x0000ffff1a197812 */ /* 0x000fe400078ec0ff */
[----:B0-----:R-:W-:Y:S01]  /*b5980*/  LOP3.LUT R12, R5, 0xffff, RZ, 0xc0, !PT ;  /* 0x0000ffff050c7812 */ /* 0x001fe200078ec0ff */
[----:B------:R0:W-:Y:S04]  /*b5990*/  STL [R1+0xdc], R17 ;  /* 0x0000dc1101007387 */ /* 0x0001e80000100800 */
[----:B------:R-:W-:Y:S04]  /*b59a0*/  STL [R1+0x30], R12 ;  /* 0x0000300c01007387 */ /* 0x000fe80000100800 */
[----:B------:R-:W-:Y:S01]  /*b59b0*/  STL [R1+0x228], R25 ;  /* 0x0002281901007387 */ /* 0x000fe20000100800 */
[----:B------:R-:W-:-:S02]  /*b59c0*/  LOP3.LUT R13, R3, 0xffff, RZ, 0xc0, !PT ;  /* 0x0000ffff030d7812 */ /* 0x000fc400078ec0ff */
[----:B------:R-:W-:Y:S02]  /*b59d0*/  LOP3.LUT R3, R29, 0xffff, RZ, 0xc0, !PT ;  /* 0x0000ffff1d037812 */ /* 0x000fe400078ec0ff */
[----:B------:R-:W-:Y:S01]  /*b59e0*/  LOP3.LUT R5, R23, 0xffff, RZ, 0xc0, !PT ;  /* 0x0000ffff17057812 */ /* 0x000fe200078ec0ff */
[----:B------:R-:W-:Y:S04]  /*b59f0*/  STL [R1+0xbc], R13 ;  /* 0x0000bc0d01007387 */ /* 0x000fe80000100800 */
[----:B------:R0:W-:Y:S04]  /*b5a00*/  STL [R1+0xcc], R3 ;  /* 0x0000cc0301007387 */ /* 0x0001e80000100800 */
[----:B------:R-:W4:Y:S04]  /*b5a10*/  LDL.LU R23, [R1+0x230] ;  /* 0x0002300001177983 */ /* 0x000f280000300800 */
[----:B------:R0:W-:Y:S01]  /*b5a20*/  STL [R1+0x31c], R5 ;  /* 0x00031c0501007387 */ /* 0x0001e20000100800 */
[----:B------:R-:W-:-:S03]  /*b5a30*/  PRMT R14, R3, 0x3340, R1 ;  /* 0x00003340030e7816 */ /* 0x000fc60000000001 */
[----:B------:R-:W4:Y:S01]  /*b5a40*/  LDL.LU R26, [R1+0x208] ;  /* 0x00020800011a7983 */ /* 0x000f220000300800 */
[----:B------:R-:W-:Y:S02]  /*b5a50*/  PRMT R15, R5, 0x3340, R1 ;  /* 0x00003340050f7816 */ /* 0x000fe40000000001 */
[----:B-1----:R-:W-:Y:S02]  /*b5a60*/  PRMT R16, R16, 0x3340, R21 ;  /* 0x0000334010107816 */ /* 0x002fe40000000015 */
[----:B0-----:R-:W-:Y:S01]  /*b5a70*/  PRMT R17, R2, 0x3340, R17 ;  /* 0x0000334002117816 */ /* 0x001fe20000000011 */
        /* <DEDUP_REMOVED lines=8> */
[----:B------:R-:W-:Y:S02]  /*b5b00*/  PRMT R12, R16, 0x5410, R12 ;  /* 0x00005410100c7816 */ /* 0x000fe4000000000c */
[----:B------:R-:W-:Y:S02]  /*b5b10*/  PRMT R16, R17, 0x5410, R13 ;  /* 0x0000541011107816 */ /* 0x000fe4000000000d */
[----:B------:R-:W-:Y:S02]  /*b5b20*/  PRMT R19, R20, 0x3340, R19 ;  /* 0x0000334014137816 */ /* 0x000fe40000000013 */
[----:B------:R-:W-:Y:S01]  /*b5b30*/  PRMT R13, R18, 0x5410, R14 ;  /* 0x00005410120d7816 */ /* 0x000fe2000000000e */
[----:B------:R0:W-:Y:S04]  /*b5b40*/  STL [R1+0x440], R12 ;  /* 0x0004400c01007387 */ /* 0x0001e80000100800 */
[----:B------:R3:W-:Y:S04]  /*b5b50*/  STL [R1+0x43c], R16 ;  /* 0x00043c1001007387 */ /* 0x0007e80000100800 */
[----:B------:R-:W-:Y:S01]  /*b5b60*/  STL [R1+0x438], R13 ;  /* 0x0004380d01007387 */ /* 0x000fe20000100800 */
[----:B0-----:R-:W-:-:S02]  /*b5b70*/  PRMT R12, R19, 0x5410, R15 ;  /* 0x00005410130c7816 */ /* 0x001fc4000000000f */
[----:B---3--:R-:W-:-:S03]  /*b5b80*/  LOP3.LUT R16, R24, 0xffff, RZ, 0xc0, !PT ;  /* 0x0000ffff18107812 */ /* 0x008fc600078ec0ff */
[----:B------:R0:W-:Y:S04]  /*b5b90*/  STL [R1+0x3b4], R12 ;  /* 0x0003b40c01007387 */ /* 0x0001e80000100800 */
[----:B------:R-:W-:Y:S01]  /*b5ba0*/  STL [R1+0x244], R16 ;  /* 0x0002441001007387 */ /* 0x000fe20000100800 */
[----:B--2---:R-:W-:Y:S02]  /*b5bb0*/  LOP3.LUT R0, R0, 0xffff, RZ, 0xc0, !PT ;  /* 0x0000ffff00007812 */ /* 0x004fe400078ec0ff */
[----:B------:R-:W-:Y:S02]  /*b5bc0*/  LOP3.LUT R18, R4, 0xffff, RZ, 0xc0, !PT ;  /* 0x0000ffff04127812 */ /* 0x000fe400078ec0ff */
[----:B------:R-:W-:Y:S01]  /*b5bd0*/  LOP3.LUT R25, R22, 0xffff, RZ, 0xc0, !PT ;  /* 0x0000ffff16197812 */ /* 0x000fe200078ec0ff */
[----:B------:R-:W-:Y:S04]  /*b5be0*/  STL [R1+0x320], R0 ;  /* 0x0003200001007387 */ /* 0x000fe80000100800 */
[----:B------:R-:W-:Y:S04]  /*b5bf0*/  STL [R1+0x240], R25 ;  /* 0x0002401901007387 */ /* 0x000fe80000100800 */
[----:B------:R-:W2:Y:S04]  /*b5c00*/  LDL.LU R20, [R1+0x134] ;  /* 0x0001340001147983 */ /* 0x000ea80000300800 */
[----:B------:R-:W-:Y:S01]  /*b5c10*/  STL [R1+0x2a8], R18 ;  /* 0x0002a81201007387 */ /* 0x000fe20000100800 */
[----:B----4-:R-:W-:-:S05]  /*b5c20*/  LOP3.LUT R17, R27, 0xffff, RZ, 0xc0, !PT ;  /* 0x0000ffff1b117812 */ /* 0x010fca00078ec0ff */
[----:B------:R-:W-:Y:S04]  /*b5c30*/  STL [R1+0x318], R17 ;  /* 0x0003181101007387 */ /* 0x000fe80000100800 */
[----:B------:R-:W3:Y:S04]  /*b5c40*/  LDL.LU R24, [R1+0x124] ;  /* 0x0001240001187983 */ /* 0x000ee80000300800 */
[----:B------:R-:W4:Y:S04]  /*b5c50*/  LDL.LU R4, [R1+0xec] ;  /* 0x0000ec0001047983 */ /* 0x000f280000300800 */
[----:B------:R-:W4:Y:S04]  /*b5c60*/  LDL.LU R22, [R1+0xe0] ;  /* 0x0000e00001167983 */ /* 0x000f280000300800 */
[----:B------:R-:W4:Y:S01]  /*b5c70*/  LDL.LU R27, [R1+0xc0] ;  /* 0x0000c000011b7983 */ /* 0x000f220000300800 */
[----:B------:R-:W-:-:S02]  /*b5c80*/  LOP3.LUT R23, R23, 0xffff, RZ, 0xc0, !PT ;  /* 0x0000ffff17177812 */ /* 0x000fc400078ec0ff */
[----:B0-----:R-:W-:-:S03]  /*b5c90*/  LOP3.LUT R12, R26, 0xffff, RZ, 0xc0, !PT ;  /* 0x0000ffff1a0c7812 */ /* 0x001fc600078ec0ff */
[----:B------:R-:W-:Y:S01]  /*b5ca0*/  STL [R1+0x2a4], R23 ;  /* 0x0002a41701007387 */ /* 0x000fe20000100800 */
[----:B------:R-:W-:Y:S02]  /*b5cb0*/  LOP3.LUT R3, R3, 0xffff, RZ, 0xc0, !PT ;  /* 0x0000ffff03037812 */ /* 0x000fe400078ec0ff */
[----:B------:R-:W-:Y:S02]  /*b5cc0*/  LOP3.LUT R5, R5, 0xffff, RZ, 0xc0, !PT ;  /* 0x0000ffff05057812 */ /* 0x000fe400078ec0ff */
[----:B------:R-:W-:Y:S02]  /*b5cd0*/  LOP3.LUT R19, R21, 0xffff, RZ, 0xc0, !PT ;  /* 0x0000ffff15137812 */ /* 0x000fe400078ec0ff */
[----:B------:R-:W-:Y:S01]  /*b5ce0*/  LOP3.LUT R21, R2, 0xffff, RZ, 0xc0, !PT ;  /* 0x0000ffff02157812 */ /* 0x000fe200078ec0ff */
[----:B------:R-:W-:Y:S01]  /*b5cf0*/  STL [R1+0x298], R12 ;  /* 0x0002980c01007387 */ /* 0x000fe20000100800 */
[----:B------:R-:W-:-:S03]  /*b5d00*/  LOP3.LUT R2, R29, 0xffff, RZ, 0xc0, !PT ;  /* 0x0000ffff1d027812 */ /* 0x000fc600078ec0ff */
[----:B------:R0:W-:Y:S04]  /*b5d10*/  STL [R1+0x30c], R3 ;  /* 0x00030c0301007387 */ /* 0x0001e80000100800 */
[----:B------:R1:W-:Y:S04]  /*b5d20*/  STL [R1+0x308], R5 ;  /* 0x0003080501007387 */ /* 0x0003e80000100800 */
[----:B------:R-:W-:Y:S04]  /*b5d30*/  STL [R1+0x330], R19 ;  /* 0x0003301301007387 */ /* 0x000fe80000100800 */
[----:B------:R-:W-:Y:S04]  /*b5d40*/  STL [R1+0x32c], R21 ;  /* 0x00032c1501007387 */ /* 0x000fe80000100800 */
[----:B------:R1:W-:Y:S01]  /*b5d50*/  STL [R1+0x360], R2 ;  /* 0x0003600201007387 */ /* 0x0003e20000100800 */
[----:B------:R-:W-:-:S02]  /*b5d60*/  PRMT R13, R3, 0x3340, R1 ;  /* 0x00003340030d7816 */ /* 0x000fc40000000001 */
[--C-:B------:R-:W-:Y:S02]  /*b5d70*/  PRMT R14, R5, 0x3340, R1.reuse ;  /* 0x00003340050e7816 */ /* 0x100fe40000000001 */
[----:B------:R-:W-:Y:S01]  /*b5d80*/  PRMT R15, R2, 0x3340, R1 ;  /* 0x00003340020f7816 */ /* 0x000fe20000000001 */
[----:B0-----:R-:W4:Y:S04]  /*b5d90*/  LDL.LU R3, [R1+0xa8] ;  /* 0x0000a80001037983 */ /* 0x001f280000300800 */
[----:B------:R-:W4:Y:S04]  /*b5da0*/  LDL.LU R26, [R1+0x88] ;  /* 0x00008800011a7983 */ /* 0x000f280000300800 */
[----:B-1----:R-:W4:Y:S01]  /*b5db0*/  LDL.LU R5, [R1+0x7c] ;  /* 0x00007c0001057983 */ /* 0x002f220000300800 */
[----:B------:R-:W-:-:S03]  /*b5dc0*/  PRMT R17, R0, 0x3340, R17 ;  /* 0x0000334000117816 */ /* 0x000fc60000000011 */
[----:B------:R-:W4:Y:S04]  /*b5dd0*/  LDL.LU R2, [R1+0x4c] ;  /* 0x00004c0001027983 */ /* 0x000f280000300800 */
[----:B------:R-:W4:Y:S04]  /*b5de0*/  LDL.LU R0, [R1+0x4] ;  /* 0x0000040001007983 */ /* 0x000f280000300800 */
[----:B------:R-:W4:Y:S01]  /*b5df0*/  LDL.LU R29, [R1+0x10] ;  /* 0x00001000011d7983 */ /* 0x000f220000300800 */
[----:B------:R-:W-:-:S03]  /*b5e00*/  PRMT R18, R18, 0x3340, R23 ;  /* 0x0000334012127816 */ /* 0x000fc60000000017 */
[----:B------:R-:W4:Y:S01]  /*b5e10*/  LDL.LU R23, [R1+0x34] ;  /* 0x0000340001177983 */ /* 0x000f220000300800 */
        /* <DEDUP_REMOVED lines=9> */
[----:B0-----:R-:W-:-:S05]  /*b5eb0*/  PRMT R12, R19, 0x5410, R15 ;  /* 0x00005410130c7816 */ /* 0x001fca000000000f */
[----:B------:R-:W-:Y:S01]  /*b5ec0*/  STL [R1+0x3a8], R12 ;  /* 0x0003a80c01007387 */ /* 0x000fe20000100800 */
[----:B--2---:R-:W-:-:S05]  /*b5ed0*/  LOP3.LUT R16, R20, 0xffff, RZ, 0xc0, !PT ;  /* 0x0000ffff14107812 */ /* 0x004fca00078ec0ff */
[----:B------:R0:W-:Y:S01]  /*b5ee0*/  STL [R1+0x2cc], R16 ;  /* 0x0002cc1001007387 */ /* 0x0001e20000100800 */
[----:B---3--:R-:W-:Y:S02]  /*b5ef0*/  LOP3.LUT R19, R24, 0xffff, RZ, 0xc0, !PT ;  /* 0x0000ffff18137812 */ /* 0x008fe400078ec0ff */
[----:B----4-:R-:W-:Y:S02]  /*b5f00*/  LOP3.LUT R18, R4, 0xffff, RZ, 0xc0, !PT ;  /* 0x0000ffff04127812 */ /* 0x010fe400078ec0ff */
[----:B------:R-:W-:Y:S02]  /*b5f10*/  LOP3.LUT R17, R22, 0xffff, RZ, 0xc0, !PT ;  /* 0x0000ffff16117812 */ /* 0x000fe400078ec0ff */
[----:B------:R-:W-:Y:S01]  /*b5f20*/  LOP3.LUT R27, R27, 0xffff, RZ, 0xc0, !PT ;  /* 0x0000ffff1b1b7812 */ /* 0x000fe200078ec0ff */
[----:B------:R-:W-:Y:S04]  /*b5f30*/  STL [R1+0xa4], R19 ;  /* 0x0000a41301007387 */ /* 0x000fe80000100800 */
[----:B------:R-:W-:Y:S04]  /*b5f40*/  STL [R1+0x34c], R18 ;  /* 0x00034c1201007387 */ /* 0x000fe80000100800 */
[----:B------:R1:W-:Y:S04]  /*b5f50*/  STL [R1+0x33c], R17 ;  /* 0x00033c1101007387 */ /* 0x0003e80000100800 */
[----:B------:R-:W-:Y:S04]  /*b5f60*/  STL [R1+0x2c8], R27 ;  /* 0x0002c81b01007387 */ /* 0x000fe80000100800 */
[----:B------:R-:W2:Y:S04]  /*b5f70*/  LDL.LU R20, [R1+0x2e8] ;  /* 0x0002e80001147983 */ /* 0x000ea80000300800 */
[----:B------:R-:W3:Y:S04]  /*b5f80*/  LDL.LU R24, [R1+0x2e4] ;  /* 0x0002e40001187983 */ /* 0x000ee80000300800 */
[----:B------:R-:W4:Y:S04]  /*b5f90*/  LDL.LU R4, [R1+0x280] ;  /* 0x0002800001047983 */ /* 0x000f280000300800 */
[----:B------:R-:W4:Y:S01]  /*b5fa0*/  LDL.LU R22, [R1+0x27c] ;  /* 0x00027c0001167983 */ /* 0x000f220000300800 */
[----:B0-----:R-:W-:-:S02]  /*b5fb0*/  PRMT R16, R16, 0x3340, R27 ;  /* 0x0000334010107816 */ /* 0x001fc4000000001b */
[----:B------:R-:W-:Y:S02]  /*b5fc0*/  LOP3.LUT R21, R3, 0xffff, RZ, 0xc0, !PT ;  /* 0x0000ffff03157812 */ /* 0x000fe400078ec0ff */
[----:B------:R-:W-:Y:S02]  /*b5fd0*/  LOP3.LUT R25, R26, 0xffff, RZ, 0xc0, !PT ;  /* 0x0000ffff1a197812 */ /* 0x000fe400078ec0ff */
[----:B------:R-:W-:Y:S01]  /*b5fe0*/  LOP3.LUT R26, R5, 0xffff, RZ, 0xc0, !PT ;  /* 0x0000ffff051a7812 */ /* 0x000fe200078ec0ff */
[----:B------:R-:W4:Y:S01]  /*b5ff0*/  LDL.LU R3, [R1+0x224] ;  /* 0x0002240001037983 */ /* 0x000f220000300800 */
[----:B------:R-:W-:Y:S02]  /*b6000*/  LOP3.LUT R2, R2, 0xffff, RZ, 0xc0, !PT ;  /* 0x0000ffff02027812 */ /* 0x000fe400078ec0ff */
[----:B------:R-:W-:Y:S01]  /*b6010*/  LOP3.LUT R0, R0, 0xffff, RZ, 0xc0, !PT ;  /* 0x0000ffff00007812 */ /* 0x000fe200078ec0ff */
[----:B------:R-:W-:Y:S01]  /*b6020*/  STL [R1+0x94], R21 ;  /* 0x0000941501007387 */ /* 0x000fe20000100800 */
[----:B------:R-:W-:-:S03]  /*b6030*/  LOP3.LUT R14, R29, 0xffff, RZ, 0xc0, !PT ;  /* 0x0000ffff1d0e7812 */ /* 0x000fc600078ec0ff */
[----:B------:R-:W-:Y:S04]  /*b6040*/  STL [R1+0x338], R25 ;  /* 0x0003381901007387 */ /* 0x000fe80000100800 */
[----:B------:R-:W-:Y:S01]  /*b6050*/  STL [R1+0x328], R26 ;  /* 0x0003281a01007387 */ /* 0x000fe20000100800 */
[----:B------:R-:W-:-:S03]  /*b6060*/  LOP3.LUT R15, R23, 0xffff, RZ, 0xc0, !PT ;  /* 0x0000ffff170f7812 */ /* 0x000fc600078ec0ff */
[----:B------:R-:W-:Y:S04]  /*b6070*/  STL [R1+0x2b0], R2 ;  /* 0x0002b00201007387 */ /* 0x000fe80000100800 */
[----:B------:R0:W-:Y:S04]  /*b6080*/  STL [R1+0x35c], R0 ;  /* 0x00035c0001007387 */ /* 0x0001e80000100800 */
[----:B------:R0:W-:Y:S04]  /*b6090*/  STL [R1+0x324], R14 ;  /* 0x0003240e01007387 */ /* 0x0001e80000100800 */
[----:B------:R-:W4:Y:S01]  /*b60a0*/  LDL.LU R5, [R1+0x21c] ;  /* 0x00021c0001057983 */ /* 0x000f220000300800 */
[----:B------:R-:W-:-:S03]  /*b60b0*/  PRMT R13, R0, 0x3340, R1 ;  /* 0x00003340000d7816 */ /* 0x000fc60000000001 */
[----:B------:R0:W-:Y:S01]  /*b60c0*/  STL [R1+0x2c], R15 ;  /* 0x00002c0f01007387 */ /* 0x0001e20000100800 */
[----:B------:R-:W-:Y:S02]  /*b60d0*/  PRMT R12, R2, 0x3340, R1 ;  /* 0x00003340020c7816 */ /* 0x000fe40000000001 */
[----:B-1----:R-:W-:Y:S01]  /*b60e0*/  PRMT R17, R17, 0x3340, R26 ;  /* 0x0000334011117816 */ /* 0x002fe2000000001a */
[----:B0-----:R-:W4:Y:S04]  /*b60f0*/  LDL.LU R0, [R1+0x130] ;  /* 0x0001300001007983 */ /* 0x001f280000300800 */
        /* <DEDUP_REMOVED lines=13> */
[----:B------:R-:W-:Y:S04]  /*b61d0*/  STL [R1+0x380], R16 ;  /* 0x0003801001007387 */ /* 0x000fe80000100800 */
[----:B------:R1:W-:Y:S01]  /*b61e0*/  STL [R1+0x374], R13 ;  /* 0x0003740d01007387 */ /* 0x0003e20000100800 */
[----:B0-----:R-:W-:-:S05]  /*b61f0*/  PRMT R12, R19, 0x5410, R15 ;  /* 0x00005410130c7816 */ /* 0x001fca000000000f */
[----:B------:R0:W-:Y:S01]  /*b6200*/  STL [R1+0x3fc], R12 ;  /* 0x0003fc0c01007387 */ /* 0x0001e20000100800 */
[----:B--2---:R-:W-:Y:S02]  /*b6210*/  LOP3.LUT R18, R20, 0xffff, RZ, 0xc0, !PT ;  /* 0x0000ffff14127812 */ /* 0x004fe400078ec0ff */
[----:B---3--:R-:W-:Y:S02]  /*b6220*/  LOP3.LUT R19, R24, 0xffff, RZ, 0xc0, !PT ;  /* 0x0000ffff18137812 */ /* 0x008fe400078ec0ff */
[----:B----4-:R-:W-:Y:S02]  /*b6230*/  LOP3.LUT R24, R4, 0xffff, RZ, 0xc0, !PT ;  /* 0x0000ffff04187812 */ /* 0x010fe400078ec0ff */
[----:B------:R-:W-:Y:S01]  /*b6240*/  LOP3.LUT R4, R22, 0xffff, RZ, 0xc0, !PT ;  /* 0x0000ffff16047812 */ /* 0x000fe200078ec0ff */
[----:B------:R-:W-:Y:S04]  /*b6250*/  STL [R1+0x88], R18 ;  /* 0x0000881201007387 */ /* 0x000fe80000100800 */
[----:B------:R-:W-:Y:S04]  /*b6260*/  STL [R1+0xa0], R24 ;  /* 0x0000a01801007387 */ /* 0x000fe80000100800 */
[----:B------:R-:W-:Y:S04]  /*b6270*/  STL [R1+0xb4], R19 ;  /* 0x0000b41301007387 */ /* 0x000fe80000100800 */
[----:B------:R-:W2:Y:S01]  /*b6280*/  LDL.LU R21, [R1+0x314] ;  /* 0x0003140001157983 */ /* 0x000ea20000300800 */
[----:B------:R-:W-:-:S05]  /*b6290*/  LOP3.LUT R14, R3, 0xffff, RZ, 0xc0, !PT ;  /* 0x0000ffff030e7812 */ /* 0x000fca00078ec0ff */
[----:B------:R-:W-:Y:S04]  /*b62a0*/  STL [R1+0x7c], R14 ;  /* 0x00007c0e01007387 */ /* 0x000fe80000100800 */
[----:B------:R-:W-:Y:S04]  /*b62b0*/  STL [R1+0xd4], R4 ;  /* 0x0000d40401007387 */ /* 0x000fe80000100800 */
[----:B------:R-:W3:Y:S04]  /*b62c0*/  LDL.LU R20, [R1+0x310] ;  /* 0x0003100001147983 */ /* 0x000ee80000300800 */
[----:B------:R-:W4:Y:S04]  /*b62d0*/  LDL.LU R22, [R1+0x2d8] ;  /* 0x0002d80001167983 */ /* 0x000f280000300800 */
[----:B------:R-:W4:Y:S01]  /*b62e0*/  LDL.LU R3, [R1+0x2d0] ;  /* 0x0002d00001037983 */ /* 0x000f220000300800 */
[----:B------:R-:W-:-:S05]  /*b62f0*/  LOP3.LUT R15, R5, 0xffff, RZ, 0xc0, !PT ;  /* 0x0000ffff050f7812 */ /* 0x000fca00078ec0ff */
[----:B------:R-:W-:Y:S01]  /*b6300*/  STL [R1+0xa8], R15 ;  /* 0x0000a80f01007387 */ /* 0x000fe20000100800 */
[----:B------:R-:W-:Y:S02]  /*b6310*/  LOP3.LUT R0, R0, 0xffff, RZ, 0xc0, !PT ;  /* 0x0000ffff00007812 */ /* 0x000fe400078ec0ff */
[----:B------:R-:W-:Y:S02]  /*b6320*/  LOP3.LUT R2, R2, 0xffff, RZ, 0xc0, !PT ;  /* 0x0000ffff02027812 */ /* 0x000fe400078ec0ff */
[----:B------:R-:W-:Y:S02]  /*b6330*/  LOP3.LUT R5, R23, 0xffff, RZ, 0xc0, !PT ;  /* 0x0000ffff17057812 */ /* 0x000fe400078ec0ff */
[----:B-1----:R-:W-:Y:S01]  /*b6340*/  LOP3.LUT R13, R26, 0xffff, RZ, 0xc0, !PT ;  /* 0x0000ffff1a0d7812 */ /* 0x002fe200078ec0ff */
[----:B------:R-:W4:Y:S04]  /*b6350*/  LDL.LU R23, [R1+0x2b4] ;  /* 0x0002b40001177983 */ /* 0x000f280000300800 */
[----:B------:R-:W-:Y:S01]  /*b6360*/  STL [R1+0x4c], R0 ;  /* 0x00004c0001007387 */ /* 0x000fe20000100800 */
[----:B------:R-:W-:-:S03]  /*b6370*/  LOP3.LUT R16, R27, 0xffff, RZ, 0xc0, !PT ;  /* 0x0000ffff1b107812 */ /* 0x000fc600078ec0ff */
[----:B------:R1:W-:Y:S04]  /*b6380*/  STL [R1+0x34], R5 ;  /* 0x0000340501007387 */ /* 0x0003e80000100800 */
[----:B------:R-:W-:Y:S01]  /*b6390*/  STL [R1+0x10], R2 ;  /* 0x0000100201007387 */ /* 0x000fe20000100800 */
[----:B------:R-:W-:-:S03]  /*b63a0*/  LOP3.LUT R17, R29, 0xffff, RZ, 0xc0, !PT ;  /* 0x0000ffff1d117812 */ /* 0x000fc600078ec0ff */
[----:B------:R-:W-:Y:S04]  /*b63b0*/  STL [R1+0x4], R13 ;  /* 0x0000040d01007387 */ /* 0x000fe80000100800 */
[----:B------:R-:W4:Y:S01]  /*b63c0*/  LDL.LU R29, [R1+0x2ac] ;  /* 0x0002ac00011d7983 */ /* 0x000f220000300800 */
[----:B0-----:R-:W-:-:S03]  /*b63d0*/  PRMT R12, R5, 0x3340, R1 ;  /* 0x00003340050c7816 */ /* 0x001fc60000000001 */
[----:B------:R0:W-:Y:S04]  /*b63e0*/  STL [R1+0x44], R16 ;  /* 0x0000441001007387 */ /* 0x0001e80000100800 */
[----:B-1----:R-:W4:Y:S04]  /*b63f0*/  LDL.LU R5, [R1+0x264] ;  /* 0x0002640001057983 */ /* 0x002f280000300800 */
[----:B------:R1:W-:Y:S04]  /*b6400*/  STL [R1+0xc], R17 ;  /* 0x00000c1101007387 */ /* 0x0003e80000100800 */
[----:B------:R-:W4:Y:S04]  /*b6410*/  LDL.LU R27, [R1+0x258] ;  /* 0x00025800011b7983 */ /* 0x000f280000300800 */
[----:B------:R-:W4:Y:S04]  /*b6420*/  LDL.LU R25, [R1+0x1f0] ;  /* 0x0001f00001197983 */ /* 0x000f280000300800 */
[----:B------:R-:W4:Y:S01]  /*b6430*/  LDL.LU R26, [R1+0x1f4] ;  /* 0x0001f400011a7983 */ /* 0x000f220000300800 */
[----:B0-----:R-:W-:-:S03]  /*b6440*/  PRMT R16, R0, 0x3340, R16 ;  /* 0x0000334000107816 */ /* 0x001fc60000000010 */
[----:B------:R-:W4:Y:S01]  /*b6450*/  LDL.LU R0, [R1+0x234] ;  /* 0x0002340001007983 */ /* 0x000f220000300800 */
[----:B-1----:R-:W-:-:S03]  /*b6460*/  PRMT R17, R2, 0x3340, R17 ;  /* 0x0000334002117816 */ /* 0x002fc60000000011 */
[----:B------:R-:W4:Y:S01]  /*b6470*/  LDL.LU R2, [R1+0x23c] ;  /* 0x00023c0001027983 */ /* 0x000f220000300800 */
[--C-:B------:R-:W-:Y:S02]  /*b6480*/  PRMT R13, R13, 0x3340, R1.reuse ;  /* 0x000033400d0d7816 */ /* 0x100fe40000000001 */
[----:B------:R-:W-:Y:S02]  /*b6490*/  PRMT R12, R16, 0x5410, R12 ;  /* 0x00005410100c7816 */ /* 0x000fe4000000000c */
[--C-:B------:R-:W-:Y:S02]  /*b64a0*/  PRMT R14, R14, 0x3340, R1.reuse ;  /* 0x000033400e0e7816 */ /* 0x100fe40000000001 */
[----:B------:R-:W-:Y:S02]  /*b64b0*/  PRMT R18, R18, 0x3340, R24 ;  /* 0x0000334012127816 */ /* 0x000fe40000000018 */
[----:B------:R-:W-:Y:S02]  /*b64c0*/  PRMT R15, R15, 0x3340, R1 ;  /* 0x000033400f0f7816 */ /* 0x000fe40000000001 */
[----:B------:R-:W-:Y:S01]  /*b64d0*/  PRMT R19, R19, 0x3340, R4 ;  /* 0x0000334013137816 */ /* 0x000fe20000000004 */
[----:B------:R-:W4:Y:S04]  /*b64e0*/  LDL.LU R24, [R1+0x4f74] ;  /* 0x004f740001187983 */ /* 0x000f280000300800 */
[----:B------:R-:W4:Y:S01]  /*b64f0*/  LDL.LU R4, [R1+0x4f70] ;  /* 0x004f700001047983 */ /* 0x000f220000300800 */
[----:B------:R-:W-:-:S02]  /*b6500*/  PRMT R16, R17, 0x5410, R13 ;  /* 0x0000541011107816 */ /* 0x000fc4000000000d */
[----:B------:R-:W-:Y:S01]  /*b6510*/  PRMT R13, R18, 0x5410, R14 ;  /* 0x00005410120d7816 */ /* 0x000fe2000000000e */
[----:B------:R0:W-:Y:S04]  /*b6520*/  STL [R1+0x3e0], R12 ;  /* 0x0003e00c01007387 */ /* 0x0001e80000100800 */
[----:B------:R1:W-:Y:S04]  /*b6530*/  STL [R1+0x3dc], R16 ;  /* 0x0003dc1001007387 */ /* 0x0003e80000100800 */
[----:B------:R-:W-:Y:S01]  /*b6540*/  STL [R1+0x3bc], R13 ;  /* 0x0003bc0d01007387 */ /* 0x000fe20000100800 */
[----:B0-----:R-:W-:-:S05]  /*b6550*/  PRMT R12, R19, 0x5410, R15 ;  /* 0x00005410130c7816 */ /* 0x001fca000000000f */
[----:B------:R0:W-:Y:S01]  /*b6560*/  STL [R1+0x3b8], R12 ;  /* 0x0003b80c01007387 */ /* 0x0001e20000100800 */
[----:B--2---:R-:W-:-:S05]  /*b6570*/  LOP3.LUT R19, R21, 0xffff, RZ, 0xc0, !PT ;  /* 0x0000ffff15137812 */ /* 0x004fca00078ec0ff */
[----:B------:R-:W-:Y:S01]  /*b6580*/  STL [R1+0x268], R19 ;  /* 0x0002681301007387 */ /* 0x000fe20000100800 */
[----:B---3--:R-:W-:Y:S02]  /*b6590*/  LOP3.LUT R18, R20, 0xffff, RZ, 0xc0, !PT ;  /* 0x0000ffff14127812 */ /* 0x008fe400078ec0ff */
[----:B----4-:R-:W-:Y:S02]  /*b65a0*/  LOP3.LUT R17, R22, 0xffff, RZ, 0xc0, !PT ;  /* 0x0000ffff16117812 */ /* 0x010fe400078ec0ff */
[----:B-1----:R-:W-:Y:S01]  /*b65b0*/  LOP3.LUT R16, R3, 0xffff, RZ, 0xc0, !PT ;  /* 0x0000ffff03107812 */ /* 0x002fe200078ec0ff */
[----:B------:R-:W-:Y:S04]  /*b65c0*/  STL [R1+0x25c], R18 ;  /* 0x00025c1201007387 */ /* 0x000fe80000100800 */
[----:B------:R-:W-:Y:S04]  /*b65d0*/  STL [R1+0x208], R17 ;  /* 0x0002081101007387 */ /* 0x000fe80000100800 */
[----:B------:R1:W-:Y:S04]  /*b65e0*/  STL [R1+0x80], R16 ;  /* 0x0000801001007387 */ /* 0x0003e80000100800 */
[----:B------:R-:W2:Y:S01]  /*b65f0*/  LDL.LU R21, [R1+0x2f0] ;  /* 0x0002f00001157983 */ /* 0x000ea20000300800 */
[----:B------:R-:W-:-:S03]  /*b6600*/  LOP3.LUT R22, R23, 0xffff, RZ, 0xc0, !PT ;  /* 0x0000ffff17167812 */ /* 0x000fc600078ec0ff */
[----:B------:R-:W3:Y:S04]  /*b6610*/  LDL.LU R23, [R1+0x284] ;  /* 0x0002840001177983 */ /* 0x000ee80000300800 */
[----:B------:R-:W4:Y:S04]  /*b6620*/  LDL.LU R3, [R1+0x278] ;  /* 0x0002780001037983 */ /* 0x000f280000300800 */
[----:B------:R-:W-:Y:S04]  /*b6630*/  STL [R1+0x254], R22 ;  /* 0x0002541601007387 */ /* 0x000fe80000100800 */
[----:B------:R-:W2:Y:S01]  /*b6640*/  LDL.LU R20, [R1+0x218] ;  /* 0x0002180001147983 */ /* 0x000ea20000300800 */
[----:B------:R-:W-:-:S02]  /*b6650*/  LOP3.LUT R29, R29, 0xffff, RZ, 0xc0, !PT ;  /* 0x0000ffff1d1d7812 */ /* 0x000fc400078ec0ff */
[----:B------:R-:W-:Y:S02]  /*b6660*/  LOP3.LUT R5, R5, 0xffff, RZ, 0xc0, !PT ;  /* 0x0000ffff05057812 */ /* 0x000fe400078ec0ff */
[----:B------:R-:W-:Y:S02]  /*b6670*/  LOP3.LUT R27, R27, 0xffff, RZ, 0xc0, !PT ;  /* 0x0000ffff1b1b7812 */ /* 0x000fe400078ec0ff */
[----:B0-----:R-:W-:Y:S01]  /*b6680*/  LOP3.LUT R12, R25, 0xffff, RZ, 0xc0, !PT ;  /* 0x0000ffff190c7812 */ /* 0x001fe200078ec0ff */
[----:B------:R-:W-:Y:S01]  /*b6690*/  STL [R1+0x238], R29 ;  /* 0x0002381d01007387 */ /* 0x000fe20000100800 */
[----:B------:R-:W-:-:S03]  /*b66a0*/  LOP3.LUT R13, R26, 0xffff, RZ, 0xc0, !PT ;  /* 0x0000ffff1a0d7812 */ /* 0x000fc600078ec0ff */
[----:B------:R-:W-:Y:S04]  /*b66b0*/  STL [R1+0x200], R5 ;  /* 0x0002000501007387 */ /* 0x000fe80000100800 */
[----:B------:R-:W-:Y:S01]  /*b66c0*/  STL [R1+0x84], R27 ;  /* 0x0000841b01007387 */ /* 0x000fe20000100800 */
[----:B------:R-:W-:-:S03]  /*b66d0*/  LOP3.LUT R0, R0, 0xffff, RZ, 0xc0, !PT ;  /* 0x0000ffff00007812 */ /* 0x000fc600078ec0ff */
[----:B------:R0:W-:Y:S04]  /*b66e0*/  STL [R1+0x370], R12 ;  /* 0x0003700c01007387 */ /* 0x0001e80000100800 */
[----:B------:R-:W2:Y:S04]  /*b66f0*/  LDL.LU R25, [R1+0x154] ;  /* 0x0001540001197983 */ /* 0x000ea80000300800 */
[----:B------:R-:W-:Y:S04]  /*b6700*/  STL [R1+0xe0], R13 ;  /* 0x0000e00d01007387 */ /* 0x000fe80000100800 */
[----:B------:R-:W2:Y:S01]  /*b6710*/  LDL.LU R26, [R1+0x150] ;  /* 0x00015000011a7983 */ /* 0x000ea20000300800 */
[----:B------:R-:W-:-:S03]  /*b6720*/  LOP3.LUT R15, R2, 0xffff, RZ, 0xc0, !PT ;  /* 0x0000ffff020f7812 */ /* 0x000fc600078ec0ff */
[----:B------:R0:W-:Y:S04]  /*b6730*/  STL [R1+0x27c], R0 ;  /* 0x00027c0001007387 */ /* 0x0001e80000100800 */
[----:B------:R-:W2:Y:S01]  /*b6740*/  LDL.LU R2, [R1+0xc8] ;  /* 0x0000c80001027983 */ /* 0x000ea20000300800 */
[----:B------:R-:W-:Y:S02]  /*b6750*/  PRMT R14, R0, 0x3340, R1 ;  /* 0x00003340000e7816 */ /* 0x000fe40000000001 */
[----:B-1----:R-:W-:Y:S01]  /*b6760*/  PRMT R16, R16, 0x3340, R27 ;  /* 0x0000334010107816 */ /* 0x002fe2000000001b */
[----:B------:R-:W-:Y:S01]  /*b6770*/  STL [R1+0x230], R15 ;  /* 0x0002300f01007387 */ /* 0x000fe20000100800 */
[----:B0-----:R-:W-:Y:S02]  /*b6780*/  PRMT R12, R12, 0x3340, R1 ;  /* 0x000033400c0c7816 */ /* 0x001fe40000000001 */
[----:B------:R-:W-:-:S02]  /*b6790*/  PRMT R17, R17, 0x3340, R5 ;  /* 0x0000334011117816 */ /* 0x000fc40000000005 */
[----:B------:R-:W-:Y:S01]  /*b67a0*/  PRMT R18, R18, 0x3340, R29 ;  /* 0x0000334012127816 */ /* 0x000fe2000000001d */
[----:B------:R-:W2:Y:S04]  /*b67b0*/  LDL.LU R0, [R1+0xc4] ;  /* 0x0000c40001007983 */ /* 0x000ea80000300800 */
[----:B------:R-:W2:Y:S04]  /*b67c0*/  LDL.LU R27, [R1+0x60] ;  /* 0x00006000011b7983 */ /* 0x000ea80000300800 */
[----:B------:R-:W2:Y:S04]  /*b67d0*/  LDL.LU R5, [R1+0x4f6c] ;  /* 0x004f6c0001057983 */ /* 0x000ea80000300800 */
[----:B------:R-:W2:Y:S01]  /*b67e0*/  LDL.LU R29, [R1+0x5c] ;  /* 0x00005c00011d7983 */ /* 0x000ea20000300800 */
[----:B------:R-:W-:-:S02]  /*b67f0*/  PRMT R19, R19, 0x3340, R22 ;  /* 0x0000334013137816 */ /* 0x000fc40000000016 */
[----:B------:R-:W-:Y:S01]  /*b6800*/  PRMT R12, R16, 0x5410, R12 ;  /* 0x00005410100c7816 */ /* 0x000fe2000000000c */
[----:B------:R-:W2:Y:S04]  /*b6810*/  LDL.LU R22, [R1+0x4f68] ;  /* 0x004f680001167983 */ /* 0x000ea80000300800 */
[----:B------:R-:W2:Y:S04]  /*b6820*/  LDL.LU R16, [R1+0x2f4] ;  /* 0x0002f40001107983 */ /* 0x000ea80000300800 */
[----:B------:R0:W-:Y:S04]  /*b6830*/  STL [R1+0x3b0], R12 ;  /* 0x0003b00c01007387 */ /* 0x0001e80000100800 */
[----:B0-----:R-:W2:Y:S01]  /*b6840*/  LDL.LU R12, [R1+0x214] ;  /* 0x00021400010c7983 */ /* 0x001ea20000300800 */
[----:B------:R-:W-:-:S02]  /*b6850*/  PRMT R13, R13, 0x3340, R1 ;  /* 0x000033400d0d7816 */ /* 0x000fc40000000001 */
[----:B------:R-:W-:Y:S02]  /*b6860*/  PRMT R15, R15, 0x3340, R1 ;  /* 0x000033400f0f7816 */ /* 0x000fe40000000001 */
[----:B------:R-:W-:Y:S02]  /*b6870*/  PRMT R17, R17, 0x5410, R13 ;  /* 0x0000541011117816 */ /* 0x000fe4000000000d */
[----:B------:R-:W-:Y:S02]  /*b6880*/  PRMT R14, R18, 0x5410, R14 ;  /* 0x00005410120e7816 */ /* 0x000fe4000000000e */
[----:B------:R-:W-:Y:S01]  /*b6890*/  PRMT R13, R19, 0x5410, R15 ;  /* 0x00005410130d7816 */ /* 0x000fe2000000000f */
[----:B------:R-:W-:Y:S04]  /*b68a0*/  STL [R1+0x3ac], R17 ;  /* 0x0003ac1101007387 */ /* 0x000fe80000100800 */
[----:B------:R-:W-:Y:S04]  /*b68b0*/  STL [R1+0x368], R14 ;  /* 0x0003680e01007387 */ /* 0x000fe80000100800 */
[----:B------:R2:W-:Y:S01]  /*b68c0*/  STL [R1+0x364], R13 ;  /* 0x0003640d01007387 */ /* 0x0005e20000100800 */
[----:B---3--:R-:W-:-:S02]  /*b68d0*/  LOP3.LUT R23, R23, 0xffff, RZ, 0xc0, !PT ;  /* 0x0000ffff17177812 */ /* 0x008fc400078ec0ff */
[----:B----4-:R-:W-:Y:S02]  /*b68e0*/  LOP3.LUT R3, R3, 0xffff, RZ, 0xc0, !PT ;  /* 0x0000ffff03037812 */ /* 0x010fe400078ec0ff */
[----:B--2---:R-:W-:Y:S02]  /*b68f0*/  LOP3.LUT R13, R20, 0xffff, RZ, 0xc0, !PT ;  /* 0x0000ffff140d7812 */ /* 0x004fe400078ec0ff */
[----:B------:R-:W-:Y:S02]  /*b6900*/  LOP3.LUT R18, R25, 0xffff, RZ, 0xc0, !PT ;  /* 0x0000ffff19127812 */ /* 0x000fe400078ec0ff */
[----:B------:R-:W-:Y:S02]  /*b6910*/  LOP3.LUT R19, R26, 0xffff, RZ, 0xc0, !PT ;  /* 0x0000ffff1a137812 */ /* 0x000fe400078ec0ff */
[----:B------:R-:W-:Y:S02]  /*b6920*/  LOP3.LUT R2, R2, 0xffff, RZ, 0xc0, !PT ;  /* 0x0000ffff02027812 */ /* 0x000fe400078ec0ff */
[----:B------:R-:W-:-:S02]  /*b6930*/  LOP3.LUT R17, R16, 0xffff, RZ, 0xc0, !PT ;  /* 0x0000ffff10117812 */ /* 0x000fc400078ec0ff */
[----:B------:R-:W-:-:S03]  /*b6940*/  LOP3.LUT R16, R21, 0xffff, RZ, 0xc0, !PT ;  /* 0x0000ffff15107812 */ /* 0x000fc600078ec0ff */
[----:B------:R-:W-:Y:S04]  /*b6950*/  STL [R1+0x224], R17 ;  /* 0x0002241101007387 */ /* 0x000fe80000100800 */
[----:B------:R0:W-:Y:S04]  /*b6960*/  STL [R1+0x2d8], R16 ;  /* 0x0002d81001007387 */ /* 0x0001e80000100800 */
[----:B------:R-:W-:Y:S04]  /*b6970*/  STL [R1+0x2d0], R3 ;  /* 0x0002d00301007387 */ /* 0x000fe80000100800 */
[----:B------:R-:W-:Y:S04]  /*b6980*/  STL [R1+0x21c], R23 ;  /* 0x00021c1701007387 */ /* 0x000fe80000100800 */
[----:B------:R-:W2:Y:S04]  /*b6990*/  LDL.LU R20, [R1+0x2f8] ;  /* 0x0002f80001147983 */ /* 0x000ea80000300800 */
[----:B------:R-:W-:Y:S04]  /*b69a0*/  STL [R1+0x278], R13 ;  /* 0x0002780d01007387 */ /* 0x000fe80000100800 */
[----:B------:R-:W3:Y:S01]  /*b69b0*/  LDL.LU R21, [R1+0x210] ;  /* 0x0002100001157983 */ /* 0x000ee20000300800 */
[----:B------:R-:W-:-:S02]  /*b69c0*/  LOP3.LUT R12, R12, 0xffff, RZ, 0xc0, !PT ;  /* 0x0000ffff0c0c7812 */ /* 0x000fc400078ec0ff */
[----:B------:R-:W-:Y:S02]  /*b69d0*/  LOP3.LUT R0, R0, 0xffff, RZ, 0xc0, !PT ;  /* 0x0000ffff00007812 */ /* 0x000fe400078ec0ff */
[----:B------:R-:W-:Y:S01]  /*b69e0*/  LOP3.LUT R14, R27, 0xffff, RZ, 0xc0, !PT ;  /* 0x0000ffff1b0e7812 */ /* 0x000fe200078ec0ff */
[----:B------:R1:W-:Y:S04]  /*b69f0*/  STL [R1+0x2b4], R12 ;  /* 0x0002b40c01007387 */ /* 0x0003e80000100800 */
[----:B------:R-:W4:Y:S04]  /*b6a00*/  LDL.LU R25, [R1+0x118] ;  /* 0x0001180001197983 */ /* 0x000f280000300800 */
[----:B------:R0:W-:Y:S04]  /*b6a10*/  STL [R1+0x1f4], R18 ;  /* 0x0001f41201007387 */ /* 0x0001e80000100800 */
[----:B------:R-:W-:Y:S04]  /*b6a20*/  STL [R1+0x1f0], R2 ;  /* 0x0001f00201007387 */ /* 0x000fe80000100800 */
[----:B------:R0:W-:Y:S01]  /*b6a30*/  STL [R1+0x264], R19 ;  /* 0x0002641301007387 */ /* 0x0001e20000100800 */
[----:B------:R-:W-:-:S03]  /*b6a40*/  LOP3.LUT R15, R29, 0xffff, RZ, 0xc0, !PT ;  /* 0x0000ffff1d0f7812 */ /* 0x000fc600078ec0ff */
[----:B------:R-:W4:Y:S04]  /*b6a50*/  LDL.LU R27, [R1+0xb0] ;  /* 0x0000b000011b7983 */ /* 0x000f280000300800 */
[----:B------:R1:W-:Y:S04]  /*b6a60*/  STL [R1+0x258], R0 ;  /* 0x0002580001007387 */ /* 0x0003e80000100800 */
[----:B------:R1:W-:Y:S01]  /*b6a70*/  STL [R1+0x60], R14 ;  /* 0x0000600e01007387 */ /* 0x0003e20000100800 */
[----:B0-----:R-:W-:Y:S02]  /*b6a80*/  PRMT R16, R16, 0x3340, R3 ;  /* 0x0000334010107816 */ /* 0x001fe40000000003 */
[--C-:B-1----:R-:W-:Y:S01]  /*b6a90*/  PRMT R12, R12, 0x3340, R1.reuse ;  /* 0x000033400c0c7816 */ /* 0x102fe20000000001 */
[----:B------:R-:W4:Y:S04]  /*b6aa0*/  LDL.LU R29, [R1+0xac] ;  /* 0x0000ac00011d7983 */ /* 0x000f280000300800 */
[----:B------:R-:W-:Y:S01]  /*b6ab0*/  STL [R1+0x218], R15 ;  /* 0x0002180f01007387 */ /* 0x000fe20000100800 */
[----:B------:R-:W-:-:S03]  /*b6ac0*/  PRMT R13, R13, 0x3340, R1 ;  /* 0x000033400d0d7816 */ /* 0x000fc60000000001 */
[----:B------:R-:W4:Y:S01]  /*b6ad0*/  LDL.LU R26, [R1] ;  /* 0x00000000011a7983 */ /* 0x000f220000300800 */
[----:B------:R-:W-:-:S03]  /*b6ae0*/  PRMT R17, R17, 0x3340, R23 ;  /* 0x0000334011117816 */ /* 0x000fc60000000017 */
[----:B------:R-:W4:Y:S01]  /*b6af0*/  LDL.LU R3, [R1+0x4f64] ;  /* 0x004f640001037983 */ /* 0x000f220000300800 */
[----:B------:R-:W-:-:S03]  /*b6b00*/  PRMT R12, R16, 0x5410, R12 ;  /* 0x00005410100c7816 */ /* 0x000fc6000000000c */
[----:B------:R-:W4:Y:S01]  /*b6b10*/  LDL.LU R23, [R1+0x9c] ;  /* 0x00009c0001177983 */ /* 0x000f220000300800 */
[----:B------:R-:W-:Y:S02]  /*b6b20*/  PRMT R18, R18, 0x3340, R2 ;  /* 0x0000334012127816 */ /* 0x000fe40000000002 */
[----:B------:R-:W-:Y:S01]  /*b6b30*/  PRMT R19, R19, 0x3340, R0 ;  /* 0x0000334013137816 */ /* 0x000fe20000000000 */
[----:B------:R-:W4:Y:S04]  /*b6b40*/  LDL.LU R2, [R1+0x4f60] ;  /* 0x004f600001027983 */ /* 0x000f280000300800 */
[----:B------:R-:W4:Y:S01]  /*b6b50*/  LDL.LU R0, [R1+0x4f5c] ;  /* 0x004f5c0001007983 */ /* 0x000f220000300800 */
[----:B------:R-:W-:Y:S02]  /*b6b60*/  PRMT R13, R17, 0x5410, R13 ;  /* 0x00005410110d7816 */ /* 0x000fe4000000000d */
[----:B------:R-:W-:Y:S01]  /*b6b70*/  PRMT R14, R14, 0x3340, R1 ;  /* 0x000033400e0e7816 */ /* 0x000fe20000000001 */
[----:B------:R-:W4:Y:S04]  /*b6b80*/  LDL.LU R16, [R1+0x12c] ;  /* 0x00012c0001107983 */ /* 0x000f280000300800 */
[----:B------:R0:W-:Y:S01]  /*b6b90*/  STL [R1+0x350], R12 ;  /* 0x0003500c01007387 */ /* 0x0001e20000100800 */
[----:B------:R-:W-:-:S03]  /*b6ba0*/  PRMT R18, R18, 0x5410, R14 ;  /* 0x0000541012127816 */ /* 0x000fc6000000000e */
[----:B0-----:R-:W4:Y:S04]  /*b6bb0*/  LDL.LU R12, [R1+0x18] ;  /* 0x00001800010c7983 */ /* 0x001f280000300800 */
[----:B------:R-:W4:Y:S04]  /*b6bc0*/  LDL.LU R17, [R1+0x128] ;  /* 0x0001280001117983 */ /* 0x000f280000300800 */
[----:B------:R0:W-:Y:S04]  /*b6bd0*/  STL [R1+0x348], R13 ;  /* 0x0003480d01007387 */ /* 0x0001e80000100800 */
[----:B0-----:R-:W4:Y:S04]  /*b6be0*/  LDL.LU R13, [R1+0x14] ;  /* 0x00001400010d7983 */ /* 0x001f280000300800 */
[----:B------:R-:W4:Y:S01]  /*b6bf0*/  LDL.LU R14, [R1+0x274] ;  /* 0x00027400010e7983 */ /* 0x000f220000300800 */
[----:B------:R-:W-:-:S04]  /*b6c00*/  PRMT R15, R15, 0x3340, R1 ;  /* 0x000033400f0f7816 */ /* 0x000fc80000000001 */
[----:B------:R-:W-:Y:S01]  /*b6c10*/  PRMT R15, R19, 0x5410, R15 ;  /* 0x00005410130f7816 */ /* 0x000fe2000000000f */
[----:B------:R-:W-:Y:S04]  /*b6c20*/  STL [R1+0x358], R18 ;  /* 0x0003581201007387 */ /* 0x000fe80000100800 */
[----:B------:R3:W-:Y:S01]  /*b6c30*/  STL [R1+0x354], R15 ;  /* 0x0003540f01007387 */ /* 0x0007e20000100800 */
[----:B--2---:R-:W-:Y:S02]  /*b6c40*/  LOP3.LUT R20, R20, 0xffff, RZ, 0xc0, !PT ;  /* 0x0000ffff14147812 */ /* 0x004fe400078ec0ff */
[----:B---3--:R-:W-:Y:S02]  /*b6c50*/  LOP3.LUT R15, R21, 0xffff, RZ, 0xc0, !PT ;  /* 0x0000ffff150f7812 */ /* 0x008fe400078ec0ff */
[----:B------:R-:W2:Y:S04]  /*b6c60*/  LDL.LU R21, [R1+0x270] ;  /* 0x0002700001157983 */ /* 0x000ea80000300800 */
[----:B------:R-:W-:Y:S01]  /*b6c70*/  STL [R1+0x340], R20 ;  /* 0x0003401401007387 */ /* 0x000fe20000100800 */
[----:B----4-:R-:W-:-:S02]  /*b6c80*/  LOP3.LUT R18, R25, 0xffff, RZ, 0xc0, !PT ;  /* 0x0000ffff19127812 */ /* 0x010fc400078ec0ff */
[----:B------:R-:W-:Y:S02]  /*b6c90*/  LOP3.LUT R27, R27, 0xffff, RZ, 0xc0, !PT ;  /* 0x0000ffff1b1b7812 */ /* 0x000fe400078ec0ff */
[----:B------:R-:W-:Y:S02]  /*b6ca0*/  LOP3.LUT R29, R29, 0xffff, RZ, 0xc0, !PT ;  /* 0x0000ffff1d1d7812 */ /* 0x000fe400078ec0ff */
[----:B------:R-:W-:Y:S02]  /*b6cb0*/  LOP3.LUT R16, R16, 0xffff, RZ, 0xc0, !PT ;  /* 0x0000ffff10107812 */ /* 0x000fe400078ec0ff */
[----:B------:R-:W-:Y:S02]  /*b6cc0*/  LOP3.LUT R23, R23, 0xffff, RZ, 0xc0, !PT ;  /* 0x0000ffff17177812 */ /* 0x000fe400078ec0ff */
[----:B------:R-:W-:Y:S02]  /*b6cd0*/  LOP3.LUT R17, R17, 0xffff, RZ, 0xc0, !PT ;  /* 0x0000ffff11117812 */ /* 0x000fe400078ec0ff */
[----:B------:R-:W-:-:S02]  /*b6ce0*/  LOP3.LUT R12, R12, 0xffff, RZ, 0xc0, !PT ;  /* 0x0000ffff0c0c7812 */ /* 0x000fc400078ec0ff */
[----:B------:R-:W-:-:S05]  /*b6cf0*/  LOP3.LUT R19, R14, 0xffff, RZ, 0xc0, !PT ;  /* 0x0000ffff0e137812 */ /* 0x000fca00078ec0ff */
[----:B------:R-:W-:Y:S04]  /*b6d00*/  STL [R1+0x314], R19 ;  /* 0x0003141301007387 */ /* 0x000fe80000100800 */
[----:B------:R-:W-:Y:S04]  /*b6d10*/  STL [R1+0x310], R15 ;  /* 0x0003100f01007387 */ /* 0x000fe80000100800 */
[----:B------:R-:W3:Y:S04]  /*b6d20*/  LDL.LU R25, [R1+0x98] ;  /* 0x0000980001197983 */ /* 0x000ee80000300800 */
[----:B------:R0:W-:Y:S04]  /*b6d30*/  STL [R1+0x234], R16 ;  /* 0x0002341001007387 */ /* 0x0001e80000100800 */
[----:B------:R-:W-:Y:S04]  /*b6d40*/  STL [R1+0x23c], R17 ;  /* 0x00023c1101007387 */ /* 0x000fe80000100800 */
[----:B------:R-:W-:Y:S01]  /*b6d50*/  STL [R1+0x2ac], R18 ;  /* 0x0002ac1201007387 */ /* 0x000fe20000100800 */
[----:B------:R-:W-:-:S03]  /*b6d60*/  LOP3.LUT R13, R13, 0xffff, RZ, 0xc0, !PT ;  /* 0x0000ffff0d0d7812 */ /* 0x000fc600078ec0ff */
[----:B------:R1:W-:Y:S01]  /*b6d70*/  STL [R1+0x210], R27 ;  /* 0x0002101b01007387 */ /* 0x0003e20000100800 */
[----:B------:R-:W-:-:S03]  /*b6d80*/  LOP3.LUT R14, R26, 0xffff, RZ, 0xc0, !PT ;  /* 0x0000ffff1a0e7812 */ /* 0x000fc600078ec0ff */
[----:B------:R-:W-:Y:S04]  /*b6d90*/  STL [R1+0x214], R29 ;  /* 0x0002141d01007387 */ /* 0x000fe80000100800 */
[----:B------:R4:W-:Y:S04]  /*b6da0*/  STL [R1+0x18], R12 ;  /* 0x0000180c01007387 */ /* 0x0009e80000100800 */
[----:B------:R-:W3:Y:S04]  /*b6db0*/  LDL.LU R26, [R1+0xd0] ;  /* 0x0000d000011a7983 */ /* 0x000ee80000300800 */
[----:B------:R1:W-:Y:S01]  /*b6dc0*/  STL [R1+0x280], R13 ;  /* 0x0002800d01007387 */ /* 0x0003e20000100800 */
[----:B0-----:R-:W-:-:S03]  /*b6dd0*/  PRMT R16, R16, 0x3340, R27 ;  /* 0x0000334010107816 */ /* 0x001fc6000000001b */
[----:B------:R-:W-:Y:S04]  /*b6de0*/  STL [R1+0x274], R14 ;  /* 0x0002740e01007387 */ /* 0x000fe80000100800 */
[----:B------:R0:W-:Y:S01]  /*b6df0*/  STL [R1+0x284], R23 ;  /* 0x0002841701007387 */ /* 0x0001e20000100800 */
[----:B------:R-:W-:-:S03]  /*b6e00*/  PRMT R19, R20, 0x3340, R19 ;  /* 0x0000334014137816 */ /* 0x000fc60000000013 */
[----:B-1----:R-:W3:Y:S01]  /*b6e10*/  LDL.LU R27, [R1+0x4f58] ;  /* 0x004f5800011b7983 */ /* 0x002ee20000300800 */
[----:B----4-:R-:W-:Y:S02]  /*b6e20*/  PRMT R12, R12, 0x3340, R1 ;  /* 0x000033400c0c7816 */ /* 0x010fe40000000001 */
[----:B------:R-:W-:Y:S02]  /*b6e30*/  PRMT R17, R17, 0x3340, R29 ;  /* 0x0000334011117816 */ /* 0x000fe4000000001d */
[----:B------:R-:W-:Y:S01]  /*b6e40*/  PRMT R18, R18, 0x3340, R23 ;  /* 0x0000334012127816 */ /* 0x000fe20000000017 */
[----:B------:R-:W4:Y:S01]  /*b6e50*/  LDL.LU R29, [R1+0x4f54] ;  /* 0x004f5400011d7983 */ /* 0x000f220000300800 */
[----:B------:R-:W-:Y:S02]  /*b6e60*/  PRMT R20, R16, 0x5410, R12 ;  /* 0x0000541010147816 */ /* 0x000fe4000000000c */
[--C-:B------:R-:W-:Y:S01]  /*b6e70*/  PRMT R13, R13, 0x3340, R1.reuse ;  /* 0x000033400d0d7816 */ /* 0x100fe20000000001 */
[----:B0-----:R-:W4:Y:S04]  /*b6e80*/  LDL.LU R23, [R1+0x4f50] ;  /* 0x004f500001177983 */ /* 0x001f280000300800 */
[----:B------:R-:W4:Y:S04]  /*b6e90*/  LDL.LU R16, [R1+0x114] ;  /* 0x0001140001107983 */ /* 0x000f280000300800 */
[----:B------:R-:W4:Y:S04]  /*b6ea0*/  LDL.LU R12, [R1+0xd8] ;  /* 0x0000d800010c7983 */ /* 0x000f280000300800 */
[----:B------:R0:W-:Y:S01]  /*b6eb0*/  STL [R1+0x2f8], R20 ;  /* 0x0002f81401007387 */ /* 0x0001e20000100800 */
[----:B------:R-:W-:-:S04]  /*b6ec0*/  PRMT R14, R14, 0x3340, R1 ;  /* 0x000033400e0e7816 */ /* 0x000fc80000000001 */
[----:B------:R-:W-:Y:S02]  /*b6ed0*/  PRMT R18, R18, 0x5410, R14 ;  /* 0x0000541012127816 */ /* 0x000fe4000000000e */
[----:B0-----:R-:W-:Y:S02]  /*b6ee0*/  PRMT R20, R17, 0x5410, R13 ;  /* 0x0000541011147816 */ /* 0x001fe4000000000d */
[----:B------:R-:W4:Y:S04]  /*b6ef0*/  LDL.LU R17, [R1+0x2fc] ;  /* 0x0002fc0001117983 */ /* 0x000f280000300800 */
[----:B------:R-:W4:Y:S04]  /*b6f00*/  LDL.LU R13, [R1+0x58] ;  /* 0x00005800010d7983 */ /* 0x000f280000300800 */
[----:B------:R0:W-:Y:S04]  /*b6f10*/  STL [R1+0x2f4], R20 ;  /* 0x0002f41401007387 */ /* 0x0001e80000100800 */
[----:B------:R-:W4:Y:S01]  /*b6f20*/  LDL.LU R14, [R1+0x20c] ;  /* 0x00020c00010e7983 */ /* 0x000f220000300800 */
[----:B------:R-:W-:-:S04]  /*b6f30*/  PRMT R15, R15, 0x3340, R1 ;  /* 0x000033400f0f7816 */ /* 0x000fc80000000001 */
[----:B------:R-:W-:Y:S01]  /*b6f40*/  PRMT R15, R19, 0x5410, R15 ;  /* 0x00005410130f7816 */ /* 0x000fe2000000000f */
[----:B0-----:R-:W4:Y:S04]  /*b6f50*/  LDL.LU R20, [R1+0x54] ;  /* 0x0000540001147983 */ /* 0x001f280000300800 */
[----:B------:R4:W-:Y:S04]  /*b6f60*/  STL [R1+0x36c], R18 ;  /* 0x00036c1201007387 */ /* 0x0009e80000100800 */
[----:B------:R-:W4:Y:S04]  /*b6f70*/  LDL.LU R19, [R1+0xf8] ;  /* 0x0000f80001137983 */ /* 0x000f280000300800 */
[----:B------:R0:W-:Y:S01]  /*b6f80*/  STL [R1+0x38c], R15 ;  /* 0x00038c0f01007387 */ /* 0x0001e20000100800 */
[----:B--2---:R-:W-:-:S02]  /*b6f90*/  LOP3.LUT R21, R21, 0xffff, RZ, 0xc0, !PT ;  /* 0x0000ffff15157812 */ /* 0x004fc400078ec0ff */
[----:B---3--:R-:W-:Y:S02]  /*b6fa0*/  LOP3.LUT R25, R25, 0xffff, RZ, 0xc0, !PT ;  /* 0x0000ffff19197812 */ /* 0x008fe400078ec0ff */
[----:B----4-:R-:W-:Y:S02]  /*b6fb0*/  LOP3.LUT R18, R16, 0xffff, RZ, 0xc0, !PT ;  /* 0x0000ffff10127812 */ /* 0x010fe400078ec0ff */
[----:B------:R-:W-:Y:S02]  /*b6fc0*/  LOP3.LUT R16, R23, 0xffff, RZ, 0xc0, !PT ;  /* 0x0000ffff17107812 */ /* 0x000fe400078ec0ff */
[----:B------:R-:W-:Y:S02]  /*b6fd0*/  LOP3.LUT R17, R17, 0xffff, RZ, 0xc0, !PT ;  /* 0x0000ffff11117812 */ /* 0x000fe400078ec0ff */
[----:B0-----:R-:W-:-:S03]  /*b6fe0*/  LOP3.LUT R15, R14, 0xffff, RZ, 0xc0, !PT ;  /* 0x0000ffff0e0f7812 */ /* 0x001fc600078ec0ff */
[----:B------:R-:W-:Y:S04]  /*b6ff0*/  STL [R1+0x2f0], R17 ;  /* 0x0002f01101007387 */ /* 0x000fe80000100800 */
[----:B------:R-:W-:Y:S04]  /*b7000*/  STL [R1+0x2e8], R21 ;  /* 0x0002e81501007387 */ /* 0x000fe80000100800 */
[----:B------:R-:W-:Y:S04]  /*b7010*/  STL [R1+0x2e4], R15 ;  /* 0x0002e40f01007387 */ /* 0x000fe80000100800 */
[----:B------:R0:W-:Y:S04]  /*b7020*/  STL [R1+0x270], R18 ;  /* 0x0002701201007387 */ /* 0x0001e80000100800 */
[----:B------:R-:W2:Y:S04]  /*b7030*/  LDL.LU R23, [R1+0x110] ;  /* 0x0001100001177983 */ /* 0x000ea80000300800 */
[----:B------:R-:W-:Y:S04]  /*b7040*/  STL [R1+0x20c], R25 ;  /* 0x00020c1901007387 */ /* 0x000fe80000100800 */
[----:B------:R1:W-:Y:S01]  /*b7050*/  STL [R1], R16 ;  /* 0x0000001001007387 */ /* 0x0003e20000100800 */
[----:B------:R-:W-:-:S02]  /*b7060*/  SHF.R.U32.HI R14, RZ, 0x8, R13 ;  /* 0x00000008ff0e7819 */ /* 0x000fc4000001160d */
[----:B------:R-:W-:Y:S02]  /*b7070*/  SHF.R.U32.HI R13, RZ, 0x8, R12 ;  /* 0x00000008ff0d7819 */ /* 0x000fe4000001160c */
[----:B0-----:R-:W-:Y:S02]  /*b7080*/  PRMT R18, R18, 0x3340, R25 ;  /* 0x0000334012127816 */ /* 0x001fe40000000019 */
[--C-:B-1----:R-:W-:Y:S02]  /*b7090*/  PRMT R16, R16, 0x3340, R1.reuse ;  /* 0x0000334010107816 */ /* 0x102fe40000000001 */
[----:B------:R-:W-:Y:S02]  /*b70a0*/  SHF.R.U32.HI R12, RZ, 0x8, R26 ;  /* 0x00000008ff0c7819 */ /* 0x000fe4000001161a */
[----:B------:R-:W-:Y:S02]  /*b70b0*/  PRMT R15, R15, 0x3340, R1 ;  /* 0x000033400f0f7816 */ /* 0x000fe40000000001 */
[----:B------:R-:W-:-:S02]  /*b70c0*/  PRMT R17, R17, 0x3340, R21 ;  /* 0x0000334011117816 */ /* 0x000fc40000000015 */
[----:B------:R-:W-:Y:S01]  /*b70d0*/  PRMT R18, R18, 0x5410, R16 ;  /* 0x0000541012127816 */ /* 0x000fe20000000010 */
[----:B------:R-:W3:Y:S04]  /*b70e0*/  LDL.LU R25, [R1+0x104] ;  /* 0x0001040001197983 */ /* 0x000ee80000300800 */
[----:B------:R-:W4:Y:S04]  /*b70f0*/  LDL.LU R26, [R1+0x100] ;  /* 0x00010000011a7983 */ /* 0x000f280000300800 */
[----:B------:R-:W3:Y:S04]  /*b7100*/  LDL.LU R21, [R1+0xf4] ;  /* 0x0000f40001157983 */ /* 0x000ee80000300800 */
[----:B------:R-:W3:Y:S04]  /*b7110*/  LDL.LU R16, [R1+0x108] ;  /* 0x0001080001107983 */ /* 0x000ee80000300800 */
[----:B------:R0:W-:Y:S01]  /*b7120*/  STL [R1+0x2fc], R18 ;  /* 0x0002fc1201007387 */ /* 0x0001e20000100800 */
[----:B------:R-:W-:-:S03]  /*b7130*/  PRMT R15, R17, 0x5410, R15 ;  /* 0x00005410110f7816 */ /* 0x000fc6000000000f */
[----:B0-----:R-:W3:Y:S04]  /*b7140*/  LDL.LU R18, [R1+0xfc] ;  /* 0x0000fc0001127983 */ /* 0x001ee80000300800 */
[----:B------:R-:W3:Y:S04]  /*b7150*/  LDL.LU R17, [R1+0xf0] ;  /* 0x0000f00001117983 */ /* 0x000ee80000300800 */
[----:B------:R0:W-:Y:S04]  /*b7160*/  STL [R1+0x3f8], R15 ;  /* 0x0003f80f01007387 */ /* 0x0001e80000100800 */
[----:B0-----:R-:W4:Y:S01]  /*b7170*/  LDL.LU R15, [R1+0x10c] ;  /* 0x00010c00010f7983 */ /* 0x001f220000300800 */
[----:B------:R-:W-:-:S02]  /*b7180*/  LOP3.LUT R14, R14, 0xffff, RZ, 0xc0, !PT ;  /* 0x0000ffff0e0e7812 */ /* 0x000fc400078ec0ff */
[----:B------:R-:W-:Y:S02]  /*b7190*/  LOP3.LUT R13, R13, 0xffff, RZ, 0xc0, !PT ;  /* 0x0000ffff0d0d7812 */ /* 0x000fe400078ec0ff */
[----:B------:R-:W-:Y:S02]  /*b71a0*/  LOP3.LUT R12, R12, 0xffff, RZ, 0xc0, !PT ;  /* 0x0000ffff0c0c7812 */ /* 0x000fe400078ec0ff */
[----:B------:R-:W-:Y:S02]  /*b71b0*/  PRMT R14, R14, 0x3340, R1 ;  /* 0x000033400e0e7816 */ /* 0x000fe40000000001 */
[----:B------:R-:W-:-:S03]  /*b71c0*/  PRMT R12, R13, 0x3340, R12 ;  /* 0x000033400d0c7816 */ /* 0x000fc6000000000c */
[----:B------:R-:W-:Y:S04]  /*b71d0*/  STL [R1+0x160], R14 ;  /* 0x0001600e01007387 */ /* 0x000fe80000100800 */
[----:B------:R2:W-:Y:S01]  /*b71e0*/  STL [R1+0x1d8], R12 ;  /* 0x0001d80c01007387 */ /* 0x0005e20000100800 */
[----:B------:R-:W-:Y:S02]  /*b71f0*/  SHF.R.U32.HI R13, RZ, 0x8, R19 ;  /* 0x00000008ff0d7819 */ /* 0x000fe40000011613 */
[----:B--2---:R-:W-:Y:S02]  /*b7200*/  SHF.R.U32.HI R12, RZ, 0x8, R23 ;  /* 0x00000008ff0c7819 */ /* 0x004fe40000011617 */
[----:B------:R-:W2:Y:S04]  /*b7210*/  LDL.LU R23, [R1+0x148] ;  /* 0x0001480001177983 */ /* 0x000ea80000300800 */
[----:B------:R-:W2:Y:S01]  /*b7220*/  LDL.LU R19, [R1+0x174] ;  /* 0x0001740001137983 */ /* 0x000ea20000300800 */
[----:B---3--:R-:W-:-:S04]  /*b7230*/  SHF.R.U32.HI R17, RZ, 0x8, R17 ;  /* 0x00000008ff117819 */ /* 0x008fc80000011611 */
[----:B------:R-:W-:Y:S02]  /*b7240*/  LOP3.LUT R17, R17, 0xffff, RZ, 0xc0, !PT ;  /* 0x0000ffff11117812 */ /* 0x000fe400078ec0ff */
[----:B----4-:R-:W-:Y:S02]  /*b7250*/  SHF.R.U32.HI R14, RZ, 0x8, R15 ;  /* 0x00000008ff0e7819 */ /* 0x010fe4000001160f */
[----:B------:R-:W-:Y:S02]  /*b7260*/  SHF.R.U32.HI R15, RZ, 0x8, R16 ;  /* 0x00000008ff0f7819 */ /* 0x000fe40000011610 */
[----:B------:R-:W-:Y:S02]  /*b7270*/  PRMT R17, R17, 0x3340, R1 ;  /* 0x0000334011117816 */ /* 0x000fe40000000001 */
[----:B------:R-:W-:Y:S02]  /*b7280*/  SHF.R.U32.HI R16, RZ, 0x8, R20 ;  /* 0x00000008ff107819 */ /* 0x000fe40000011614 */
[----:B------:R-:W-:-:S02]  /*b7290*/  LOP3.LUT R14, R14, 0xffff, RZ, 0xc0, !PT ;  /* 0x0000ffff0e0e7812 */ /* 0x000fc400078ec0ff */
[----:B------:R-:W-:Y:S01]  /*b72a0*/  LOP3.LUT R15, R15, 0xffff, RZ, 0xc0, !PT ;  /* 0x0000ffff0f0f7812 */ /* 0x000fe200078ec0ff */
[----:B------:R-:W3:Y:S04]  /*b72b0*/  LDL.LU R20, [R1+0x178] ;  /* 0x0001780001147983 */ /* 0x000ee80000300800 */
[----:B------:R0:W-:Y:S01]  /*b72c0*/  STL [R1+0x13c], R17 ;  /* 0x00013c1101007387 */ /* 0x0001e20000100800 */
[----:B------:R-:W-:-:S03]  /*b72d0*/  PRMT R14, R14, 0x3340, R15 ;  /* 0x000033400e0e7816 */ /* 0x000fc6000000000f */
[----:B0-----:R-:W4:Y:S04]  /*b72e0*/  LDL.LU R17, [R1+0x1c] ;  /* 0x00001c0001117983 */ /* 0x001f280000300800 */
[----:B------:R-:W2:Y:S01]  /*b72f0*/  LDL.LU R15, [R1+0x20] ;  /* 0x00002000010f7983 */ /* 0x000ea20000300800 */
[----:B------:R-:W-:Y:S02]  /*b7300*/  LOP3.LUT R12, R12, 0xffff, RZ, 0xc0, !PT ;  /* 0x0000ffff0c0c7812 */ /* 0x000fe400078ec0ff */
[----:B------:R-:W-:Y:S02]  /*b7310*/  LOP3.LUT R13, R13, 0xffff, RZ, 0xc0, !PT ;  /* 0x0000ffff0d0d7812 */ /* 0x000fe400078ec0ff */
[----:B------:R-:W-:Y:S02]  /*b7320*/  LOP3.LUT R16, R16, 0xffff, RZ, 0xc0, !PT ;  /* 0x0000ffff10107812 */ /* 0x000fe400078ec0ff */
[----:B------:R-:W-:Y:S01]  /*b7330*/  PRMT R13, R12, 0x3340, R13 ;  /* 0x000033400c0d7816 */ /* 0x000fe2000000000d */
[----:B------:R0:W-:Y:S04]  /*b7340*/  STL [R1+0x1d4], R14 ;  /* 0x0001d40e01007387 */ /* 0x0001e80000100800 */
[----:B------:R-:W-:Y:S01]  /*b7350*/  STL [R1+0x1e8], R13 ;  /* 0x0001e80d01007387 */ /* 0x000fe20000100800 */
[----:B0-----:R-:W-:-:S02]  /*b7360*/  PRMT R14, R16, 0x3340, R1 ;  /* 0x00003340100e7816 */ /* 0x001fc40000000001 */
[----:B------:R-:W-:-:S03]  /*b7370*/  SHF.R.U32.HI R16, RZ, 0x8, R26 ;  /* 0x00000008ff107819 */ /* 0x000fc6000001161a */
[----:B------:R0:W-:Y:S02]  /*b7380*/  STL [R1+0x12c], R14 ;  /* 0x00012c0e01007387 */ /* 0x0001e40000100800 */
[----:B0-----:R-:W-:Y:S02]  /*b7390*/  SHF.R.U32.HI R14, RZ, 0x8, R18 ;  /* 0x00000008ff0e7819 */ /* 0x001fe40000011612 */
[----:B------:R-:W3:Y:S01]  /*b73a0*/  LDL.LU R18, [R1+0x78] ;  /* 0x0000780001127983 */ /* 0x000ee20000300800 */
[----:B----4-:R-:W-:Y:S02]  /*b73b0*/  SHF.R.U32.HI R13, RZ, 0x8, R17 ;  /* 0x00000008ff0d7819 */ /* 0x010fe40000011611 */
[----:B--2---:R-:W-:Y:S02]  /*b73c0*/  SHF.R.U32.HI R12, RZ, 0x8, R15 ;  /* 0x00000008ff0c7819 */ /* 0x004fe4000001160f */
[----:B------:R-:W-:Y:S02]  /*b73d0*/  LOP3.LUT R13, R13, 0xffff, RZ, 0xc0, !PT ;  /* 0x0000ffff0d0d7812 */ /* 0x000fe400078ec0ff */
[----:B------:R-:W-:-:S02]  /*b73e0*/  LOP3.LUT R12, R12, 0xffff, RZ, 0xc0, !PT ;  /* 0x0000ffff0c0c7812 */ /* 0x000fc400078ec0ff */
[----:B------:R-:W-:Y:S02]  /*b73f0*/  SHF.R.U32.HI R15, RZ, 0x8, R25 ;  /* 0x00000008ff0f7819 */ /* 0x000fe40000011619 */
[----:B------:R-:W-:Y:S01]  /*b7400*/  SHF.R.U32.HI R17, RZ, 0x8, R21 ;  /* 0x00000008ff117819 */ /* 0x000fe20000011615 */
[----:B------:R-:W2:Y:S01]  /*b7410*/  LDL.LU R25, [R1+0x3c] ;  /* 0x00003c0001197983 */ /* 0x000ea20000300800 */
[----:B------:R-:W-:-:S03]  /*b7420*/  PRMT R13, R12, 0x3340, R13 ;  /* 0x000033400c0d7816 */ /* 0x000fc6000000000d */
[----:B------:R-:W4:Y:S04]  /*b7430*/  LDL.LU R26, [R1+0x144] ;  /* 0x00014400011a7983 */ /* 0x000f280000300800 */
[----:B------:R-:W2:Y:S04]  /*b7440*/  LDL.LU R21, [R1+0x140] ;  /* 0x0001400001157983 */ /* 0x000ea80000300800 */
[----:B------:R-:W2:Y:S04]  /*b7450*/  LDL.LU R12, [R1+0x14c] ;  /* 0x00014c00010c7983 */ /* 0x000ea80000300800 */
[----:B------:R0:W-:Y:S04]  /*b7460*/  STL [R1+0x1c8], R13 ;  /* 0x0001c80d01007387 */ /* 0x0001e80000100800 */
[----:B0-----:R-:W3:Y:S01]  /*b7470*/  LDL.LU R13, [R1+0x158] ;  /* 0x00015800010d7983 */ /* 0x001ee20000300800 */
[----:B------:R-:W-:-:S02]  /*b7480*/  LOP3.LUT R14, R14, 0xffff, RZ, 0xc0, !PT ;  /* 0x0000ffff0e0e7812 */ /* 0x000fc400078ec0ff */
[----:B------:R-:W-:Y:S02]  /*b7490*/  LOP3.LUT R15, R15, 0xffff, RZ, 0xc0, !PT ;  /* 0x0000ffff0f0f7812 */ /* 0x000fe400078ec0ff */
[----:B------:R-:W-:Y:S02]  /*b74a0*/  LOP3.LUT R16, R16, 0xffff, RZ, 0xc0, !PT ;  /* 0x0000ffff10107812 */ /* 0x000fe400078ec0ff */
[--C-:B------:R-:W-:Y:S02]  /*b74b0*/  PRMT R14, R14, 0x3340, R1.reuse ;  /* 0x000033400e0e7816 */ /* 0x100fe40000000001 */
[----:B------:R-:W-:Y:S02]  /*b74c0*/  LOP3.LUT R17, R17, 0xffff, RZ, 0xc0, !PT ;  /* 0x0000ffff11117812 */ /* 0x000fe400078ec0ff */
[----:B------:R-:W-:Y:S01]  /*b74d0*/  PRMT R15, R15, 0x3340, R16 ;  /* 0x000033400f0f7816 */ /* 0x000fe20000000010 */
[----:B------:R0:W-:Y:S04]  /*b74e0*/  STL [R1+0x128], R14 ;  /* 0x0001280e01007387 */ /* 0x0001e80000100800 */
[----:B------:R-:W-:Y:S01]  /*b74f0*/  STL [R1+0x1b8], R15 ;  /* 0x0001b80f01007387 */ /* 0x000fe20000100800 */
[----:B0-----:R-:W-:-:S05]  /*b7500*/  PRMT R14, R17, 0x3340, R1 ;  /* 0x00003340110e7816 */ /* 0x001fca0000000001 */
[----:B------:R0:W-:Y:S01]  /*b7510*/  STL [R1+0x120], R14 ;  /* 0x0001200e01007387 */ /* 0x0001e20000100800 */
[----:B------:R-:W-:Y:S02]  /*b7520*/  SHF.R.U32.HI R2, RZ, 0x8, R2 ;  /* 0x00000008ff027819 */ /* 0x000fe40000011602 */
[----:B------:R-:W-:Y:S02]  /*b7530*/  SHF.R.U32.HI R0, RZ, 0x8, R0 ;  /* 0x00000008ff007819 */ /* 0x000fe40000011600 */
[----:B0-----:R-:W-:Y:S02]  /*b7540*/  SHF.R.U32.HI R14, RZ, 0x8, R19 ;  /* 0x00000008ff0e7819 */ /* 0x001fe40000011613 */
[----:B------:R-:W-:Y:S02]  /*b7550*/  LOP3.LUT R2, R2, 0xffff, RZ, 0xc0, !PT ;  /* 0x0000ffff02027812 */ /* 0x000fe400078ec0ff */
[----:B------:R-:W-:Y:S02]  /*b7560*/  LOP3.LUT R0, R0, 0xffff, RZ, 0xc0, !PT ;  /* 0x0000ffff00007812 */ /* 0x000fe400078ec0ff */
[----:B------:R-:W-:-:S02]  /*b7570*/  LOP3.LUT R14, R14, 0xffff, RZ, 0xc0, !PT ;  /* 0x0000ffff0e0e7812 */ /* 0x000fc400078ec0ff */
[----:B------:R-:W-:Y:S02]  /*b7580*/  PRMT R0, R2, 0x3340, R0 ;  /* 0x0000334002007816 */ /* 0x000fe40000000000 */
[----:B--2---:R-:W-:Y:S02]  /*b7590*/  SHF.R.U32.HI R16, RZ, 0x8, R12 ;  /* 0x00000008ff107819 */ /* 0x004fe4000001160c */
[----:B------:R-:W-:Y:S02]  /*b75a0*/  SHF.R.U32.HI R12, RZ, 0x8, R23 ;  /* 0x00000008ff0c7819 */ /* 0x000fe40000011617 */
[----:B------:R-:W2:Y:S01]  /*b75b0*/  LDL.LU R23, [R1+0x188] ;  /* 0x0001880001177983 */ /* 0x000ea20000300800 */
[----:B------:R-:W-:Y:S02]  /*b75c0*/  LOP3.LUT R16, R16, 0xffff, RZ, 0xc0, !PT ;  /* 0x0000ffff10107812 */ /* 0x000fe400078ec0ff */
[----:B------:R-:W-:Y:S01]  /*b75d0*/  LOP3.LUT R12, R12, 0xffff, RZ, 0xc0, !PT ;  /* 0x0000ffff0c0c7812 */ /* 0x000fe200078ec0ff */
[----:B------:R-:W2:Y:S01]  /*b75e0*/  LDL.LU R19, [R1+0x180] ;  /* 0x0001800001137983 */ /* 0x000ea20000300800 */
[----:B---3--:R-:W-:-:S04]  /*b75f0*/  SHF.R.U32.HI R15, RZ, 0x8, R13 ;  /* 0x00000008ff0f7819 */ /* 0x008fc8000001160d */
[----:B------:R-:W-:Y:S02]  /*b7600*/  LOP3.LUT R15, R15, 0xffff, RZ, 0xc0, !PT ;  /* 0x0000ffff0f0f7812 */ /* 0x000fe400078ec0ff */
[----:B------:R-:W-:Y:S02]  /*b7610*/  SHF.R.U32.HI R13, RZ, 0x8, R20 ;  /* 0x00000008ff0d7819 */ /* 0x000fe40000011614 */
[----:B------:R-:W3:Y:S01]  /*b7620*/  LDL.LU R20, [R1+0x70] ;  /* 0x0000700001147983 */ /* 0x000ee20000300800 */
[----:B------:R-:W-:Y:S02]  /*b7630*/  PRMT R16, R16, 0x3340, R15 ;  /* 0x0000334010107816 */ /* 0x000fe4000000000f */
[----:B------:R-:W-:Y:S02]  /*b7640*/  PRMT R15, R12, 0x3340, R1 ;  /* 0x000033400c0f7816 */ /* 0x000fe40000000001 */
[----:B------:R-:W-:Y:S01]  /*b7650*/  LOP3.LUT R13, R13, 0xffff, RZ, 0xc0, !PT ;  /* 0x0000ffff0d0d7812 */ /* 0x000fe200078ec0ff */
[----:B------:R-:W-:Y:S04]  /*b7660*/  STL [R1+0x1b4], R16 ;  /* 0x0001b41001007387 */ /* 0x000fe80000100800 */
[----:B------:R0:W-:Y:S01]  /*b7670*/  STL [R1+0xf4], R15 ;  /* 0x0000f40f01007387 */ /* 0x0001e20000100800 */
[----:B------:R-:W-:-:S02]  /*b7680*/  PRMT R12, R14, 0x3340, R13 ;  /* 0x000033400e0c7816 */ /* 0x000fc4000000000d */
[----:B0-----:R-:W-:-:S04]  /*b7690*/  SHF.R.U32.HI R15, RZ, 0x8, R27 ;  /* 0x00000008ff0f7819 */ /* 0x001fc8000001161b */
[----:B------:R-:W-:Y:S01]  /*b76a0*/  LOP3.LUT R15, R15, 0xffff, RZ, 0xc0, !PT ;  /* 0x0000ffff0f0f7812 */ /* 0x000fe200078ec0ff */
[----:B------:R0:W-:Y:S03]  /*b76b0*/  STL [R1+0x194], R12 ;  /* 0x0001940c01007387 */ /* 0x0001e60000100800 */
[----:B------:R-:W-:Y:S01]  /*b76c0*/  PRMT R15, R15, 0x3340, R1 ;  /* 0x000033400f0f7816 */ /* 0x000fe20000000001 */
[----:B------:R4:W-:Y:S04]  /*b76d0*/  STL [R1+0x1e0], R0 ;  /* 0x0001e00001007387 */ /* 0x0009e80000100800 */
[----:B------:R-:W3:Y:S01]  /*b76e0*/  LDL.LU R16, [R1+0x164] ;  /* 0x0001640001107983 */ /* 0x000ee20000300800 */
[----:B------:R-:W-:-:S03]  /*b76f0*/  SHF.R.U32.HI R13, RZ, 0x8, R25 ;  /* 0x00000008ff0d7819 */ /* 0x000fc60000011619 */
[----:B------:R-:W-:Y:S04]  /*b7700*/  STL [R1+0xc4], R15 ;  /* 0x0000c40f01007387 */ /* 0x000fe80000100800 */
[----:B------:R-:W3:Y:S01]  /*b7710*/  LDL.LU R17, [R1+0x170] ;  /* 0x0001700001117983 */ /* 0x000ee20000300800 */
[----:B0-----:R-:W-:Y:S02]  /*b7720*/  SHF.R.U32.HI R12, RZ, 0x8, R18 ;  /* 0x00000008ff0c7819 */ /* 0x001fe40000011612 */
[----:B------:R-:W-:Y:S02]  /*b7730*/  LOP3.LUT R13, R13, 0xffff, RZ, 0xc0, !PT ;  /* 0x0000ffff0d0d7812 */ /* 0x000fe400078ec0ff */
[----:B------:R-:W-:-:S04]  /*b7740*/  LOP3.LUT R12, R12, 0xffff, RZ, 0xc0, !PT ;  /* 0x0000ffff0c0c7812 */ /* 0x000fc800078ec0ff */
[----:B------:R-:W-:-:S05]  /*b7750*/  PRMT R12, R12, 0x3340, R13 ;  /* 0x000033400c0c7816 */ /* 0x000fca000000000d */
[----:B------:R0:W-:Y:S04]  /*b7760*/  STL [R1+0x190], R12 ;  /* 0x0001900c01007387 */ /* 0x0001e80000100800 */
[----:B------:R-:W3:Y:S01]  /*b7770*/  LDL.LU R25, [R1+0x17c] ;  /* 0x00017c0001197983 */ /* 0x000ee20000300800 */
[----:B------:R-:W-:-:S04]  /*b7780*/  SHF.R.U32.HI R14, RZ, 0x8, R29 ;  /* 0x00000008ff0e7819 */ /* 0x000fc8000001161d */
[----:B------:R-:W-:Y:S02]  /*b7790*/  LOP3.LUT R14, R14, 0xffff, RZ, 0xc0, !PT ;  /* 0x0000ffff0e0e7812 */ /* 0x000fe400078ec0ff */
[----:B----4-:R-:W-:Y:S02]  /*b77a0*/  SHF.R.U32.HI R0, RZ, 0x8, R26 ;  /* 0x00000008ff007819 */ /* 0x010fe4000001161a */
[----:B------:R-:W-:Y:S01]  /*b77b0*/  SHF.R.U32.HI R2, RZ, 0x8, R21 ;  /* 0x00000008ff027819 */ /* 0x000fe20000011615 */
[----:B------:R-:W4:Y:S01]  /*b77c0*/  LDL.LU R26, [R1+0x184] ;  /* 0x00018400011a7983 */ /* 0x000f220000300800 */
[----:B0-----:R-:W-:Y:S02]  /*b77d0*/  PRMT R12, R14, 0x3340, R1 ;  /* 0x000033400e0c7816 */ /* 0x001fe40000000001 */
[----:B------:R-:W-:Y:S02]  /*b77e0*/  SHF.R.U32.HI R3, RZ, 0x8, R3 ;  /* 0x00000008ff037819 */ /* 0x000fe40000011603 */
[----:B------:R-:W-:-:S02]  /*b77f0*/  LOP3.LUT R0, R0, 0xffff, RZ, 0xc0, !PT ;  /* 0x0000ffff00007812 */ /* 0x000fc400078ec0ff */
[----:B------:R-:W-:Y:S02]  /*b7800*/  LOP3.LUT R2, R2, 0xffff, RZ, 0xc0, !PT ;  /* 0x0000ffff02027812 */ /* 0x000fe400078ec0ff */
[----:B------:R-:W-:Y:S01]  /*b7810*/  SHF.R.U32.HI R4, RZ, 0x8, R4 ;  /* 0x00000008ff047819 */ /* 0x000fe20000011604 */
[----:B------:R0:W-:Y:S01]  /*b7820*/  STL [R1+0xf0], R12 ;  /* 0x0000f00c01007387 */ /* 0x0001e20000100800 */
[----:B------:R-:W-:Y:S02]  /*b7830*/  LOP3.LUT R3, R3, 0xffff, RZ, 0xc0, !PT ;  /* 0x0000ffff03037812 */ /* 0x000fe400078ec0ff */
[----:B------:R-:W-:Y:S02]  /*b7840*/  PRMT R0, R0, 0x3340, R2 ;  /* 0x0000334000007816 */ /* 0x000fe40000000002 */
[----:B------:R-:W-:Y:S01]  /*b7850*/  LOP3.LUT R4, R4, 0xffff, RZ, 0xc0, !PT ;  /* 0x0000ffff04047812 */ /* 0x000fe200078ec0ff */
[----:B------:R-:W4:Y:S01]  /*b7860*/  LDL.LU R21, [R1+0x138] ;  /* 0x0001380001157983 */ /* 0x000f220000300800 */
[----:B0-----:R-:W-:-:S04]  /*b7870*/  SHF.R.U32.HI R12, RZ, 0x8, R5 ;  /* 0x00000008ff0c7819 */ /* 0x001fc80000011605 */
[----:B------:R-:W-:Y:S01]  /*b7880*/  LOP3.LUT R12, R12, 0xffff, RZ, 0xc0, !PT ;  /* 0x0000ffff0c0c7812 */ /* 0x000fe200078ec0ff */
[----:B------:R0:W-:Y:S01]  /*b7890*/  STL [R1+0x18c], R0 ;  /* 0x00018c0001007387 */ /* 0x0001e20000100800 */
[----:B------:R-:W-:-:S04]  /*b78a0*/  SHF.R.U32.HI R22, RZ, 0x8, R22 ;  /* 0x00000008ff167819 */ /* 0x000fc80000011616 */
[----:B------:R-:W-:-:S04]  /*b78b0*/  LOP3.LUT R22, R22, 0xffff, RZ, 0xc0, !PT ;  /* 0x0000ffff16167812 */ /* 0x000fc800078ec0ff */
[----:B------:R-:W-:Y:S02]  /*b78c0*/  PRMT R22, R22, 0x3340, R1 ;  /* 0x0000334016167816 */ /* 0x000fe40000000001 */
[----:B--2---:R-:W-:Y:S02]  /*b78d0*/  SHF.R.U32.HI R5, RZ, 0x8, R19 ;  /* 0x00000008ff057819 */ /* 0x004fe40000011613 */
[----:B------:R-:W-:Y:S02]  /*b78e0*/  PRMT R19, R3, 0x3340, R1 ;  /* 0x0000334003137816 */ /* 0x000fe40000000001 */
[----:B------:R-:W-:Y:S02]  /*b78f0*/  PRMT R3, R4, 0x3340, R12 ;  /* 0x0000334004037816 */ /* 0x000fe4000000000c */
[----:B0-----:R-:W-:Y:S01]  /*b7900*/  SHF.R.U32.HI R0, RZ, 0x8, R23 ;  /* 0x00000008ff007819 */ /* 0x001fe20000011617 */
[----:B------:R-:W-:Y:S04]  /*b7910*/  STL [R1+0x4f10], R19 ;  /* 0x004f101301007387 */ /* 0x000fe80000100800 */
[----:B------:R-:W2:Y:S04]  /*b7920*/  LDL.LU R14, [R1+0x1c0] ;  /* 0x0001c000010e7983 */ /* 0x000ea80000300800 */
[----:B------:R0:W-:Y:S01]  /*b7930*/  STL [R1+0x180], R3 ;  /* 0x0001800301007387 */ /* 0x0001e20000100800 */
[----:B------:R-:W-:-:S02]  /*b7940*/  LOP3.LUT R0, R0, 0xffff, RZ, 0xc0, !PT ;  /* 0x0000ffff00007812 */ /* 0x000fc400078ec0ff */
[----:B------:R-:W-:Y:S01]  /*b7950*/  LOP3.LUT R5, R5, 0xffff, RZ, 0xc0, !PT ;  /* 0x0000ffff05057812 */ /* 0x000fe200078ec0ff */
[----:B------:R-:W2:Y:S03]  /*b7960*/  LDL.LU R15, [R1+0x1ac] ;  /* 0x0001ac00010f7983 */ /* 0x000ea60000300800 */
[----:B------:R-:W-:Y:S02]  /*b7970*/  PRMT R0, R0, 0x3340, R5 ;  /* 0x0000334000007816 */ /* 0x000fe40000000005 */
[----:B---3--:R-:W-:-:S03]  /*b7980*/  SHF.R.U32.HI R2, RZ, 0x8, R20 ;  /* 0x00000008ff027819 */ /* 0x008fc60000011614 */
[----:B------:R1:W-:Y:S04]  /*b7990*/  STL [R1+0x188], R0 ;  /* 0x0001880001007387 */ /* 0x0003e80000100800 */
[----:B------:R-:W3:Y:S04]  /*b79a0*/  LDL.LU R20, [R1+0x24] ;  /* 0x0000240001147983 */ /* 0x000ee80000300800 */
[----:B------:R-:W3:Y:S04]  /*b79b0*/  LDL.LU R29, [R1+0x8c] ;  /* 0x00008c00011d7983 */ /* 0x000ee80000300800 */
[----:B------:R-:W3:Y:S04]  /*b79c0*/  LDL.LU R18, [R1+0x50] ;  /* 0x0000500001127983 */ /* 0x000ee80000300800 */
[----:B------:R-:W3:Y:S01]  /*b79d0*/  LDL.LU R23, [R1+0x28] ;  /* 0x0000280001177983 */ /* 0x000ee20000300800 */
[----:B------:R-:W-:-:S04]  /*b79e0*/  LOP3.LUT R2, R2, 0xffff, RZ, 0xc0, !PT ;  /* 0x0000ffff02027812 */ /* 0x000fc800078ec0ff */
[----:B------:R-:W-:Y:S02]  /*b79f0*/  PRMT R13, R2, 0x3340, R1 ;  /* 0x00003340020d7816 */ /* 0x000fe40000000001 */
[----:B0-----:R-:W-:Y:S02]  /*b7a00*/  SHF.R.U32.HI R3, RZ, 0x8, R16 ;  /* 0x00000008ff037819 */ /* 0x001fe40000011610 */
[----:B------:R-:W-:Y:S02]  /*b7a10*/  SHF.R.U32.HI R4, RZ, 0x8, R17 ;  /* 0x00000008ff047819 */ /* 0x000fe40000011611 */
[----:B------:R-:W-:Y:S02]  /*b7a20*/  LOP3.LUT R3, R3, 0xffff, RZ, 0xc0, !PT ;  /* 0x0000ffff03037812 */ /* 0x000fe400078ec0ff */
[----:B------:R-:W-:Y:S01]  /*b7a30*/  LOP3.LUT R4, R4, 0xffff, RZ, 0xc0, !PT ;  /* 0x0000ffff04047812 */ /* 0x000fe200078ec0ff */
[----:B------:R-:W-:Y:S04]  /*b7a40*/  STL [R1+0x4f0c], R13 ;  /* 0x004f0c0d01007387 */ /* 0x000fe80000100800 */
[----:B------:R-:W3:Y:S04]  /*b7a50*/  LDL.LU R27, [R1+0x1a0] ;  /* 0x0001a000011b7983 */ /* 0x000ee80000300800 */
[----:B------:R-:W3:Y:S01]  /*b7a60*/  LDL.LU R16, [R1+0x168] ;  /* 0x0001680001107983 */ /* 0x000ee20000300800 */
[----:B------:R-:W-:-:S05]  /*b7a70*/  PRMT R3, R3, 0x3340, R4 ;  /* 0x0000334003037816 */ /* 0x000fca0000000004 */
[----:B------:R-:W-:Y:S04]  /*b7a80*/  STL [R1+0x17c], R3 ;  /* 0x00017c0301007387 */ /* 0x000fe80000100800 */
[----:B------:R-:W-:Y:S01]  /*b7a90*/  STL [R1+0x4f08], R22 ;  /* 0x004f081601007387 */ /* 0x000fe20000100800 */
[----:B-1----:R-:W-:-:S03]  /*b7aa0*/  SHF.R.U32.HI R0, RZ, 0x8, R25 ;  /* 0x00000008ff007819 */ /* 0x002fc60000011619 */
[----:B------:R-:W3:Y:S04]  /*b7ab0*/  LDL.LU R17, [R1+0x1b0] ;  /* 0x0001b00001117983 */ /* 0x000ee80000300800 */
[----:B------:R-:W3:Y:S01]  /*b7ac0*/  LDL.LU R25, [R1+0x1bc] ;  /* 0x0001bc0001197983 */ /* 0x000ee20000300800 */
[----:B------:R-:W-:Y:S02]  /*b7ad0*/  LOP3.LUT R0, R0, 0xffff, RZ, 0xc0, !PT ;  /* 0x0000ffff00007812 */ /* 0x000fe400078ec0ff */
[----:B----4-:R-:W-:-:S04]  /*b7ae0*/  SHF.R.U32.HI R2, RZ, 0x8, R26 ;  /* 0x00000008ff027819 */ /* 0x010fc8000001161a */
[----:B------:R-:W-:-:S04]  /*b7af0*/  LOP3.LUT R2, R2, 0xffff, RZ, 0xc0, !PT ;  /* 0x0000ffff02027812 */ /* 0x000fc800078ec0ff */
[----:B------:R-:W-:Y:S02]  /*b7b00*/  PRMT R0, R0, 0x3340, R2 ;  /* 0x0000334000007816 */ /* 0x000fe40000000002 */
[----:B------:R-:W-:-:S03]  /*b7b10*/  SHF.R.U32.HI R21, RZ, 0x8, R21 ;  /* 0x00000008ff157819 */ /* 0x000fc60000011615 */
[----:B------:R0:W-:Y:S01]  /*b7b20*/  STL [R1+0x178], R0 ;  /* 0x0001780001007387 */ /* 0x0001e20000100800 */
[----:B------:R-:W-:-:S03]  /*b7b30*/  LOP3.LUT R21, R21, 0xffff, RZ, 0xc0, !PT ;  /* 0x0000ffff15157812 */ /* 0x000fc600078ec0ff */
[----:B------:R-:W4:Y:S01]  /*b7b40*/  LDL.LU R26, [R1+0x90] ;  /* 0x00009000011a7983 */ /* 0x000f220000300800 */
[----:B------:R-:W-:-:S05]  /*b7b50*/  PRMT R21, R21, 0x3340, R1 ;  /* 0x0000334015157816 */ /* 0x000fca0000000001 */
[----:B------:R-:W-:Y:S04]  /*b7b60*/  STL [R1+0x4f14], R21 ;  /* 0x004f141501007387 */ /* 0x000fe80000100800 */
[----:B------:R-:W4:Y:S01]  /*b7b70*/  LDL.LU R19, [R1+0x1e4] ;  /* 0x0001e40001137983 */ /* 0x000f220000300800 */
[----:B--2---:R-:W-:-:S03]  /*b7b80*/  SHF.R.U32.HI R4, RZ, 0x8, R14 ;  /* 0x00000008ff047819 */ /* 0x004fc6000001160e */
[----:B------:R-:W2:Y:S01]  /*b7b90*/  LDL.LU R14, [R1+0x1c4] ;  /* 0x0001c400010e7983 */ /* 0x000ea20000300800 */
[----:B------:R-:W-:Y:S02]  /*b7ba0*/  SHF.R.U32.HI R5, RZ, 0x8, R15 ;  /* 0x00000008ff057819 */ /* 0x000fe4000001160f */
[----:B------:R-:W-:Y:S02]  /*b7bb0*/  LOP3.LUT R4, R4, 0xffff, RZ, 0xc0, !PT ;  /* 0x0000ffff04047812 */ /* 0x000fe400078ec0ff */
[----:B------:R-:W-:-:S04]  /*b7bc0*/  LOP3.LUT R5, R5, 0xffff, RZ, 0xc0, !PT ;  /* 0x0000ffff05057812 */ /* 0x000fc800078ec0ff */
[----:B------:R-:W-:Y:S02]  /*b7bd0*/  PRMT R4, R4, 0x3340, R5 ;  /* 0x0000334004047816 */ /* 0x000fe40000000005 */
[----:B---3--:R-:W-:Y:S02]  /*b7be0*/  SHF.R.U32.HI R20, RZ, 0x8, R20 ;  /* 0x00000008ff147819 */ /* 0x008fe40000011614 */
[----:B0-----:R-:W-:Y:S02]  /*b7bf0*/  SHF.R.U32.HI R0, RZ, 0x8, R29 ;  /* 0x00000008ff007819 */ /* 0x001fe4000001161d */
[----:B------:R-:W-:Y:S02]  /*b7c00*/  SHF.R.U32.HI R2, RZ, 0x8, R18 ;  /* 0x00000008ff027819 */ /* 0x000fe40000011612 */
[----:B------:R-:W-:Y:S01]  /*b7c10*/  SHF.R.U32.HI R3, RZ, 0x8, R23 ;  /* 0x00000008ff037819 */ /* 0x000fe20000011617 */
[----:B------:R0:W-:Y:S04]  /*b7c20*/  STL [R1+0x170], R4 ;  /* 0x0001700401007387 */ /* 0x0001e80000100800 */
[----:B------:R-:W3:Y:S04]  /*b7c30*/  LDL.LU R23, [R1+0x64] ;  /* 0x0000640001177983 */ /* 0x000ee80000300800 */
[----:B------:R-:W3:Y:S01]  /*b7c40*/  LDL.LU R15, [R1+0x19c] ;  /* 0x00019c00010f7983 */ /* 0x000ee20000300800 */
[----:B------:R-:W-:-:S03]  /*b7c50*/  LOP3.LUT R20, R20, 0xffff, RZ, 0xc0, !PT ;  /* 0x0000ffff14147812 */ /* 0x000fc600078ec0ff */
[----:B------:R-:W3:Y:S01]  /*b7c60*/  LDL.LU R29, [R1+0x1a4] ;  /* 0x0001a400011d7983 */ /* 0x000ee20000300800 */
[----:B------:R-:W-:Y:S02]  /*b7c70*/  LOP3.LUT R0, R0, 0xffff, RZ, 0xc0, !PT ;  /* 0x0000ffff00007812 */ /* 0x000fe400078ec0ff */
[----:B------:R-:W-:Y:S01]  /*b7c80*/  LOP3.LUT R2, R2, 0xffff, RZ, 0xc0, !PT ;  /* 0x0000ffff02027812 */ /* 0x000fe200078ec0ff */
[----:B------:R-:W3:Y:S01]  /*b7c90*/  LDL.LU R18, [R1+0x198] ;  /* 0x0001980001127983 */ /* 0x000ee20000300800 */
[----:B------:R-:W-:Y:S02]  /*b7ca0*/  LOP3.LUT R3, R3, 0xffff, RZ, 0xc0, !PT ;  /* 0x0000ffff03037812 */ /* 0x000fe400078ec0ff */
[--C-:B------:R-:W-:Y:S02]  /*b7cb0*/  PRMT R20, R20, 0x3340, R1.reuse ;  /* 0x0000334014147816 */ /* 0x100fe40000000001 */
[----:B------:R-:W-:Y:S02]  /*b7cc0*/  PRMT R2, R0, 0x3340, R2 ;  /* 0x0000334000027816 */ /* 0x000fe40000000002 */
[----:B------:R-:W-:Y:S01]  /*b7cd0*/  PRMT R0, R3, 0x3340, R1 ;  /* 0x0000334003007816 */ /* 0x000fe20000000001 */
[----:B------:R-:W-:Y:S04]  /*b7ce0*/  STL [R1+0x4f18], R20 ;  /* 0x004f181401007387 */ /* 0x000fe80000100800 */
[----:B------:R-:W-:Y:S04]  /*b7cf0*/  STL [R1+0x16c], R2 ;  /* 0x00016c0201007387 */ /* 0x000fe80000100800 */
[----:B------:R1:W-:Y:S01]  /*b7d00*/  STL [R1+0xf8], R0 ;  /* 0x0000f80001007387 */ /* 0x0003e20000100800 */
[----:B------:R-:W-:-:S02]  /*b7d10*/  SHF.R.U32.HI R3, RZ, 0x8, R27 ;  /* 0x00000008ff037819 */ /* 0x000fc4000001161b */
[----:B0-----:R-:W-:Y:S01]  /*b7d20*/  SHF.R.U32.HI R4, RZ, 0x8, R16 ;  /* 0x00000008ff047819 */ /* 0x001fe20000011610 */
[----:B------:R-:W3:Y:S04]  /*b7d30*/  LDL.LU R27, [R1+0x1dc] ;  /* 0x0001dc00011b7983 */ /* 0x000ee80000300800 */
[----:B------:R-:W3:Y:S01]  /*b7d40*/  LDL.LU R16, [R1+0x1d0] ;  /* 0x0001d00001107983 */ /* 0x000ee20000300800 */
[----:B-1----:R-:W-:Y:S02]  /*b7d50*/  SHF.R.U32.HI R0, RZ, 0x8, R17 ;  /* 0x00000008ff007819 */ /* 0x002fe40000011611 */
[----:B------:R-:W-:Y:S01]  /*b7d60*/  SHF.R.U32.HI R2, RZ, 0x8, R25 ;  /* 0x00000008ff027819 */ /* 0x000fe20000011619 */
[----:B------:R-:W3:Y:S04]  /*b7d70*/  LDL.LU R17, [R1+0x1ec] ;  /* 0x0001ec0001117983 */ /* 0x000ee80000300800 */
[----:B------:R-:W3:Y:S01]  /*b7d80*/  LDL.LU R25, [R1+0x1cc] ;  /* 0x0001cc0001197983 */ /* 0x000ee20000300800 */
[----:B------:R-:W-:-:S02]  /*b7d90*/  SHF.R.U32.HI R24, RZ, 0x8, R24 ;  /* 0x00000008ff187819 */ /* 0x000fc40000011618 */
[----:B------:R-:W-:Y:S02]  /*b7da0*/  LOP3.LUT R3, R3, 0xffff, RZ, 0xc0, !PT ;  /* 0x0000ffff03037812 */ /* 0x000fe400078ec0ff */
[----:B------:R-:W-:Y:S02]  /*b7db0*/  LOP3.LUT R4, R4, 0xffff, RZ, 0xc0, !PT ;  /* 0x0000ffff04047812 */ /* 0x000fe400078ec0ff */
[----:B------:R-:W-:Y:S02]  /*b7dc0*/  LOP3.LUT R24, R24, 0xffff, RZ, 0xc0, !PT ;  /* 0x0000ffff18187812 */ /* 0x000fe400078ec0ff */
[----:B------:R-:W-:Y:S02]  /*b7dd0*/  LOP3.LUT R0, R0, 0xffff, RZ, 0xc0, !PT ;  /* 0x0000ffff00007812 */ /* 0x000fe400078ec0ff */
[----:B------:R-:W-:Y:S02]  /*b7de0*/  LOP3.LUT R2, R2, 0xffff, RZ, 0xc0, !PT ;  /* 0x0000ffff02027812 */ /* 0x000fe400078ec0ff */
[----:B------:R-:W-:-:S02]  /*b7df0*/  PRMT R3, R3, 0x3340, R4 ;  /* 0x0000334003037816 */ /* 0x000fc40000000004 */
[----:B------:R-:W-:Y:S02]  /*b7e00*/  PRMT R24, R24, 0x3340, R1 ;  /* 0x0000334018187816 */ /* 0x000fe40000000001 */
[----:B----4-:R-:W-:-:S04]  /*b7e10*/  SHF.R.U32.HI R26, RZ, 0x8, R26 ;  /* 0x00000008ff1a7819 */ /* 0x010fc8000001161a */
[----:B------:R-:W-:Y:S02]  /*b7e20*/  LOP3.LUT R26, R26, 0xffff, RZ, 0xc0, !PT ;  /* 0x0000ffff1a1a7812 */ /* 0x000fe400078ec0ff */
[----:B------:R-:W-:Y:S02]  /*b7e30*/  PRMT R0, R0, 0x3340, R2 ;  /* 0x0000334000007816 */ /* 0x000fe40000000002 */
[----:B------:R-:W-:Y:S01]  /*b7e40*/  PRMT R26, R26, 0x3340, R1 ;  /* 0x000033401a1a7816 */ /* 0x000fe20000000001 */
[----:B------:R-:W-:Y:S04]  /*b7e50*/  STL [R1+0x4f1c], R24 ;  /* 0x004f1c1801007387 */ /* 0x000fe80000100800 */
[----:B------:R-:W-:Y:S01]  /*b7e60*/  STL [R1+0x168], R3 ;  /* 0x0001680301007387 */ /* 0x000fe20000100800 */
[----:B------:R-:W-:-:S03]  /*b7e70*/  SHF.R.U32.HI R4, RZ, 0x8, R19 ;  /* 0x00000008ff047819 */ /* 0x000fc60000011613 */
[----:B------:R-:W-:Y:S04]  /*b7e80*/  STL [R1+0x4f20], R26 ;  /* 0x004f201a01007387 */ /* 0x000fe80000100800 */
[----:B------:R0:W-:Y:S01]  /*b7e90*/  STL [R1+0x164], R0 ;  /* 0x0001640001007387 */ /* 0x0001e20000100800 */
[----:B------:R-:W-:Y:S02]  /*b7ea0*/  LOP3.LUT R4, R4, 0xffff, RZ, 0xc0, !PT ;  /* 0x0000ffff04047812 */ /* 0x000fe400078ec0ff */
[----:B--2---:R-:W-:-:S04]  /*b7eb0*/  SHF.R.U32.HI R5, RZ, 0x8, R14 ;  /* 0x00000008ff057819 */ /* 0x004fc8000001160e */
[----:B------:R-:W-:-:S04]  /*b7ec0*/  LOP3.LUT R5, R5, 0xffff, RZ, 0xc0, !PT ;  /* 0x0000ffff05057812 */ /* 0x000fc800078ec0ff */
[----:B------:R-:W-:Y:S02]  /*b7ed0*/  PRMT R4, R4, 0x3340, R5 ;  /* 0x0000334004047816 */ /* 0x000fe40000000005 */
[----:B---3--:R-:W-:Y:S02]  /*b7ee0*/  SHF.R.U32.HI R23, RZ, 0x8, R23 ;  /* 0x00000008ff177819 */ /* 0x008fe40000011617 */
[----:B0-----:R-:W-:Y:S02]  /*b7ef0*/  SHF.R.U32.HI R0, RZ, 0x8, R15 ;  /* 0x00000008ff007819 */ /* 0x001fe4000001160f */
[----:B------:R-:W-:Y:S02]  /*b7f00*/  SHF.R.U32.HI R2, RZ, 0x8, R29 ;  /* 0x00000008ff027819 */ /* 0x000fe4000001161d */
[----:B------:R-:W-:Y:S02]  /*b7f10*/  LOP3.LUT R23, R23, 0xffff, RZ, 0xc0, !PT ;  /* 0x0000ffff17177812 */ /* 0x000fe400078ec0ff */
[----:B------:R-:W-:-:S02]  /*b7f20*/  SHF.R.U32.HI R3, RZ, 0x8, R18 ;  /* 0x00000008ff037819 */ /* 0x000fc40000011612 */
[----:B------:R-:W-:Y:S02]  /*b7f30*/  LOP3.LUT R0, R0, 0xffff, RZ, 0xc0, !PT ;  /* 0x0000ffff00007812 */ /* 0x000fe400078ec0ff */
[----:B------:R-:W-:Y:S02]  /*b7f40*/  LOP3.LUT R2, R2, 0xffff, RZ, 0xc0, !PT ;  /* 0x0000ffff02027812 */ /* 0x000fe400078ec0ff */
[--C-:B------:R-:W-:Y:S02]  /*b7f50*/  PRMT R23, R23, 0x3340, R1.reuse ;  /* 0x0000334017177816 */ /* 0x100fe40000000001 */
[----:B------:R-:W-:Y:S01]  /*b7f60*/  LOP3.LUT R3, R3, 0xffff, RZ, 0xc0, !PT ;  /* 0x0000ffff03037812 */ /* 0x000fe200078ec0ff */
[----:B------:R-:W2:Y:S01]  /*b7f70*/  LDL.LU R18, [R1+0x8] ;  /* 0x0000080001127983 */ /* 0x000ea20000300800 */
[----:B------:R-:W-:Y:S02]  /*b7f80*/  PRMT R2, R0, 0x3340, R2 ;  /* 0x0000334000027816 */ /* 0x000fe40000000002 */
[----:B------:R-:W-:Y:S01]  /*b7f90*/  PRMT R0, R3, 0x3340, R1 ;  /* 0x0000334003007816 */ /* 0x000fe20000000001 */
[----:B------:R0:W-:Y:S04]  /*b7fa0*/  STL [R1+0x15c], R4 ;  /* 0x00015c0401007387 */ /* 0x0001e80000100800 */
[----:B------:R-:W-:Y:S04]  /*b7fb0*/  STL [R1+0x4f24], R23 ;  /* 0x004f241701007387 */ /* 0x000fe80000100800 */
[----:B------:R-:W-:Y:S04]  /*b7fc0*/  STL [R1+0x158], R2 ;  /* 0x0001580201007387 */ /* 0x000fe80000100800 */
[----:B------:R1:W-:Y:S04]  /*b7fd0*/  STL [R1+0xe4], R0 ;  /* 0x0000e40001007387 */ /* 0x0003e80000100800 */
[----:B------:R-:W3:Y:S01]  /*b7fe0*/  LDL.LU R22, [R1+0x28c] ;  /* 0x00028c0001167983 */ /* 0x000ee20000300800 */
[----:B0-----:R-:W-:-:S02]  /*b7ff0*/  SHF.R.U32.HI R4, RZ, 0x8, R27 ;  /* 0x00000008ff047819 */ /* 0x001fc4000001161b */
[----:B------:R-:W-:Y:S02]  /*b8000*/  SHF.R.U32.HI R3, RZ, 0x8, R16 ;  /* 0x00000008ff037819 */ /* 0x000fe40000011610 */
[----:B------:R-:W-:Y:S02]  /*b8010*/  LOP3.LUT R4, R4, 0xffff, RZ, 0xc0, !PT ;  /* 0x0000ffff04047812 */ /* 0x000fe400078ec0ff */
[----:B------:R-:W-:Y:S02]  /*b8020*/  LOP3.LUT R3, R3, 0xffff, RZ, 0xc0, !PT ;  /* 0x0000ffff03037812 */ /* 0x000fe400078ec0ff */
[----:B-1----:R-:W-:Y:S02]  /*b8030*/  SHF.R.U32.HI R0, RZ, 0x8, R17 ;  /* 0x00000008ff007819 */ /* 0x002fe40000011611 */
[----:B------:R-:W-:Y:S02]  /*b8040*/  SHF.R.U32.HI R2, RZ, 0x8, R25 ;  /* 0x00000008ff027819 */ /* 0x000fe40000011619 */
[----:B------:R-:W-:-:S02]  /*b8050*/  PRMT R3, R4, 0x3340, R3 ;  /* 0x0000334004037816 */ /* 0x000fc40000000003 */
[----:B------:R-:W-:Y:S02]  /*b8060*/  LOP3.LUT R0, R0, 0xffff, RZ, 0xc0, !PT ;  /* 0x0000ffff00007812 */ /* 0x000fe400078ec0ff */
[----:B------:R-:W-:-:S04]  /*b8070*/  LOP3.LUT R2, R2, 0xffff, RZ, 0xc0, !PT ;  /* 0x0000ffff02027812 */ /* 0x000fc800078ec0ff */
[----:B------:R-:W-:Y:S01]  /*b8080*/  PRMT R0, R0, 0x3340, R2 ;  /* 0x0000334000007816 */ /* 0x000fe20000000002 */
[----:B------:R-:W-:Y:S04]  /*b8090*/  STL [R1+0x154], R3 ;  /* 0x0001540301007387 */ /* 0x000fe80000100800 */
[----:B------:R-:W4:Y:S04]  /*b80a0*/  LDL.LU R13, [R1+0x288] ;  /* 0x00028800010d7983 */ /* 0x000f280000300800 */
[----:B------:R0:W-:Y:S04]  /*b80b0*/  STL [R1+0x174], R0 ;  /* 0x0001740001007387 */ /* 0x0001e80000100800 */
[----:B------:R-:W4:Y:S04]  /*b80c0*/  LDL.LU R19, [R1+0x220] ;  /* 0x0002200001137983 */ /* 0x000f280000300800 */
[----:B------:R-:W4:Y:S04]  /*b80d0*/  LDL.LU R14, [R1+0x48] ;  /* 0x00004800010e7983 */ /* 0x000f280000300800 */
[----:B------:R-:W4:Y:S04]  /*b80e0*/  LDL.LU R15, [R1+0x40] ;  /* 0x00004000010f7983 */ /* 0x000f280000300800 */
[----:B------:R-:W4:Y:S04]  /*b80f0*/  LDL.LU R27, [R1+0x22c] ;  /* 0x00022c00011b7983 */ /* 0x000f280000300800 */
[----:B------:R-:W4:Y:S01]  /*b8100*/  LDL.LU R17, [R1+0x1f8] ;  /* 0x0001f80001117983 */ /* 0x000f220000300800 */
[----:B------:R-:W1:Y:S01]  /*b8110*/  S2R R29, SR_TID.X ;  /* 0x00000000001d7919 */ /* 0x000e620000002100 */
[----:B------:R-:W-:-:S02]  /*b8120*/  SHF.R.U32.HI R11, RZ, 0x8, R11 ;  /* 0x00000008ff0b7819 */ /* 0x000fc4000001160b */
[----:B------:R-:W-:Y:S02]  /*b8130*/  SHF.R.U32.HI R10, RZ, 0x8, R10 ;  /* 0x00000008ff0a7819 */ /* 0x000fe4000001160a */
[----:B------:R-:W-:Y:S02]  /*b8140*/  SHF.R.U32.HI R2, RZ, 0x8, R28 ;  /* 0x00000008ff027819 */ /* 0x000fe4000001161c */
[----:B------:R-:W-:Y:S02]  /*b8150*/  SHF.R.U32.HI R7, RZ, 0x8, R7 ;  /* 0x00000008ff077819 */ /* 0x000fe40000011607 */
[----:B------:R-:W-:Y:S02]  /*b8160*/  LOP3.LUT R11, R11, 0xffff, RZ, 0xc0, !PT ;  /* 0x0000ffff0b0b7812 */ /* 0x000fe400078ec0ff */
[----:B------:R-:W-:Y:S02]  /*b8170*/  LOP3.LUT R10, R10, 0xffff, RZ, 0xc0, !PT ;  /* 0x0000ffff0a0a7812 */ /* 0x000fe400078ec0ff */
[----:B------:R-:W-:-:S02]  /*b8180*/  LOP3.LUT R2, R2, 0xffff, RZ, 0xc0, !PT ;  /* 0x0000ffff02027812 */ /* 0x000fc400078ec0ff */
[----:B------:R-:W-:Y:S02]  /*b8190*/  LOP3.LUT R7, R7, 0xffff, RZ, 0xc0, !PT ;  /* 0x0000ffff07077812 */ /* 0x000fe400078ec0ff */
[----:B------:R-:W-:Y:S02]  /*b81a0*/  PRMT R25, R11, 0x3340, R1 ;  /* 0x000033400b197816 */ /* 0x000fe40000000001 */
[----:B------:R-:W-:Y:S02]  /*b81b0*/  SHF.R.U32.HI R8, RZ, 0x8, R8 ;  /* 0x00000008ff087819 */ /* 0x000fe40000011608 */
[----:B------:R-:W-:Y:S02]  /*b81c0*/  PRMT R2, R2, 0x3340, R7 ;  /* 0x0000334002027816 */ /* 0x000fe40000000007 */
[----:B------:R-:W-:Y:S01]  /*b81d0*/  LOP3.LUT R8, R8, 0xffff, RZ, 0xc0, !PT ;  /* 0x0000ffff08087812 */ /* 0x000fe200078ec0ff */
[----:B------:R-:W-:Y:S01]  /*b81e0*/  STL [R1+0x4f28], R25 ;  /* 0x004f281901007387 */ /* 0x000fe20000100800 */
[----:B------:R-:W-:Y:S01]  /*b81f0*/  SHF.R.U32.HI R9, RZ, 0x8, R9 ;  /* 0x00000008ff097819 */ /* 0x000fe20000011609 */
[----:B-1----:R-:W-:Y:S01]  /*b8200*/  IMAD.SHL.U32 R5, R29, 0x8, RZ ;  /* 0x000000081d057824 */ /* 0x002fe200078e00ff */
[----:B------:R-:W-:-:S05]  /*b8210*/  PRMT R29, R10, 0x3340, R1 ;  /* 0x000033400a1d7816 */ /* 0x000fca0000000001 */
[----:B------:R-:W-:Y:S04]  /*b8220*/  STL [R1+0x4f2c], R29 ;  /* 0x004f2c1d01007387 */ /* 0x000fe80000100800 */
[----:B------:R1:W-:Y:S01]  /*b8230*/  STL [R1+0x150], R2 ;  /* 0x0001500201007387 */ /* 0x0003e20000100800 */
[----:B------:R-:W-:-:S03]  /*b8240*/  LOP3.LUT R5, R5, 0x100, RZ, 0xc0, !PT ;  /* 0x0000010005057812 */ /* 0x000fc600078ec0ff */
[----:B------:R-:W4:Y:S04]  /*b8250*/  LDL.LU R12, [R1+0x2bc] ;  /* 0x0002bc00010c7983 */ /* 0x000f280000300800 */
[----:B------:R-:W4:Y:S01]  /*b8260*/  LDL.LU R24, [R1+0x248] ;  /* 0x0002480001187983 */ /* 0x000f220000300800 */
[----:B0-----:R-:W-:Y:S01]  /*b8270*/  IMAD.IADD R0, R6, 0x1, R5 ;  /* 0x0000000106007824 */ /* 0x001fe200078e0205 */
[----:B------:R-:W-:-:S04]  /*b8280*/  LOP3.LUT R9, R9, 0xffff, RZ, 0xc0, !PT ;  /* 0x0000ffff09097812 */ /* 0x000fc800078ec0ff */
[----:B------:R-:W-:Y:S02]  /*b8290*/  PRMT R28, R9, 0x3340, R1 ;  /* 0x00003340091c7816 */ /* 0x000fe40000000001 */
[----:B--2---:R-:W-:-:S04]  /*b82a0*/  SHF.R.U32.HI R3, RZ, 0x8, R18 ;  /* 0x00000008ff037819 */ /* 0x004fc80000011612 */
[----:B------:R-:W-:-:S04]  /*b82b0*/  LOP3.LUT R3, R3, 0xffff, RZ, 0xc0, !PT ;  /* 0x0000ffff03037812 */ /* 0x000fc800078ec0ff */
[----:B-1----:R-:W-:-:S05]  /*b82c0*/  PRMT R2, R3, 0x3340, R8 ;  /* 0x0000334003027816 */ /* 0x002fca0000000008 */
[----:B------:R0:W-:Y:S04]  /*b82d0*/  STL [R1+0x148], R2 ;  /* 0x0001480201007387 */ /* 0x0001e80000100800 */
[----:B------:R-:W2:Y:S04]  /*b82e0*/  LDL.LU R20, [R1+0x1fc] ;  /* 0x0001fc0001147983 */ /* 0x000ea80000300800 */
[----:B------:R-:W2:Y:S04]  /*b82f0*/  LDL.LU R21, [R1+0x26c] ;  /* 0x00026c0001157983 */ /* 0x000ea80000300800 */
[----:B------:R-:W2:Y:S01]  /*b8300*/  LDL.LU R16, [R1+0x24c] ;  /* 0x00024c0001107983 */ /* 0x000ea20000300800 */
[----:B---3--:R-:W-:-:S03]  /*b8310*/  SHF.R.U32.HI R8, RZ, 0x8, R22 ;  /* 0x00000008ff087819 */ /* 0x008fc60000011616 */
[----:B------:R-:W3:Y:S01]  /*b8320*/  LDL.LU R18, [R1+0x204] ;  /* 0x0002040001127983 */ /* 0x000ee20000300800 */
[----:B------:R-:W-:-:S03]  /*b8330*/  LOP3.LUT R8, R8, 0xffff, RZ, 0xc0, !PT ;  /* 0x0000ffff08087812 */ /* 0x000fc600078ec0ff */
[----:B------:R-:W-:Y:S01]  /*b8340*/  STL [R1+0x4f30], R28 ;  /* 0x004f301c01007387 */ /* 0x000fe20000100800 */
[----:B----4-:R-:W-:Y:S02]  /*b8350*/  SHF.R.U32.HI R7, RZ, 0x8, R13 ;  /* 0x00000008ff077819 */ /* 0x010fe4000001160d */
[----:B------:R-:W-:Y:S02]  /*b8360*/  SHF.R.U32.HI R6, RZ, 0x8, R14 ;  /* 0x00000008ff067819 */ /* 0x000fe4000001160e */
[----:B------:R-:W-:Y:S02]  /*b8370*/  SHF.R.U32.HI R4, RZ, 0x8, R15 ;  /* 0x00000008ff047819 */ /* 0x000fe4000001160f */
[----:B------:R-:W-:Y:S02]  /*b8380*/  SHF.R.U32.HI R5, RZ, 0x8, R19 ;  /* 0x00000008ff057819 */ /* 0x000fe40000011613 */
[----:B------:R-:W-:Y:S02]  /*b8390*/  LOP3.LUT R6, R6, 0xffff, RZ, 0xc0, !PT ;  /* 0x0000ffff06067812 */ /* 0x000fe400078ec0ff */
[----:B------:R-:W-:-:S02]  /*b83a0*/  LOP3.LUT R4, R4, 0xffff, RZ, 0xc0, !PT ;  /* 0x0000ffff04047812 */ /* 0x000fc400078ec0ff */
[----:B------:R-:W-:Y:S02]  /*b83b0*/  SHF.R.U32.HI R3, RZ, 0x8, R27 ;  /* 0x00000008ff037819 */ /* 0x000fe4000001161b */
[----:B------:R-:W-:Y:S02]  /*b83c0*/  LOP3.LUT R7, R7, 0xffff, RZ, 0xc0, !PT ;  /* 0x0000ffff07077812 */ /* 0x000fe400078ec0ff */
[----:B------:R-:W-:Y:S02]  /*b83d0*/  PRMT R6, R6, 0x3340, R4 ;  /* 0x0000334006067816 */ /* 0x000fe40000000004 */
[----:B------:R-:W-:Y:S02]  /*b83e0*/  LOP3.LUT R5, R5, 0xffff, RZ, 0xc0, !PT ;  /* 0x0000ffff05057812 */ /* 0x000fe400078ec0ff */
[----:B------:R-:W-:Y:S02]  /*b83f0*/  LOP3.LUT R3, R3, 0xffff, RZ, 0xc0, !PT ;  /* 0x0000ffff03037812 */ /* 0x000fe400078ec0ff */
[----:B------:R-:W-:Y:S01]  /*b8400*/  PRMT R4, R8, 0x3340, R7 ;  /* 0x0000334008047816 */ /* 0x000fe20000000007 */
[----:B------:R-:W-:Y:S01]  /*b8410*/  STL [R1+0x144], R6 ;  /* 0x0001440601007387 */ /* 0x000fe20000100800 */
[----:B------:R-:W-:-:S03]  /*b8420*/  PRMT R3, R5, 0x3340, R3 ;  /* 0x0000334005037816 */ /* 0x000fc60000000003 */
[----:B------:R-:W4:Y:S04]  /*b8430*/  LDL.LU R22, [R1+0x290] ;  /* 0x0002900001167983 */ /* 0x000f280000300800 */
[----:B------:R-:W-:Y:S04]  /*b8440*/  STL [R1+0x140], R4 ;  /* 0x0001400401007387 */ /* 0x000fe80000100800 */
[----:B------:R-:W4:Y:S04]  /*b8450*/  LDL.LU R13, [R1+0x74] ;  /* 0x00007400010d7983 */ /* 0x000f280000300800 */
[----:B------:R1:W-:Y:S04]  /*b8460*/  STL [R1+0x138], R3 ;  /* 0x0001380301007387 */ /* 0x0003e80000100800 */
[----:B------:R-:W4:Y:S01]  /*b8470*/  LDL.LU R19, [R1+0x6c] ;  /* 0x00006c0001137983 */ /* 0x000f220000300800 */
[----:B0-----:R-:W-:-:S03]  /*b8480*/  SHF.R.U32.HI R2, RZ, 0x8, R17 ;  /* 0x00000008ff027819 */ /* 0x001fc60000011611 */
[----:B------:R-:W4:Y:S04]  /*b8490*/  LDL.LU R17, [R1+0x30] ;  /* 0x0000300001117983 */ /* 0x000f280000300800 */
[----:B------:R-:W4:Y:S01]  /*b84a0*/  LDL.LU R14, [R1+0x38] ;  /* 0x00003800010e7983 */ /* 0x000f220000300800 */
[----:B------:R-:W-:-:S03]  /*b84b0*/  LOP3.LUT R2, R2, 0xffff, RZ, 0xc0, !PT ;  /* 0x0000ffff02027812 */ /* 0x000fc600078ec0ff */
[----:B------:R-:W4:Y:S01]  /*b84c0*/  LDL.LU R15, [R1+0x68] ;  /* 0x00006800010f7983 */ /* 0x000f220000300800 */
[--C-:B------:R-:W-:Y:S02]  /*b84d0*/  PRMT R27, R2, 0x3340, R1.reuse ;  /* 0x00003340021b7816 */ /* 0x100fe40000000001 */
[----:B------:R-:W-:Y:S02]  /*b84e0*/  SHF.R.U32.HI R12, RZ, 0x8, R12 ;  /* 0x00000008ff0c7819 */ /* 0x000fe4000001160c */
[----:B-1----:R-:W-:Y:S02]  /*b84f0*/  SHF.R.U32.HI R3, RZ, 0x8, R24 ;  /* 0x00000008ff037819 */ /* 0x002fe40000011618 */
[----:B------:R-:W-:Y:S02]  /*b8500*/  LOP3.LUT R12, R12, 0xffff, RZ, 0xc0, !PT ;  /* 0x0000ffff0c0c7812 */ /* 0x000fe400078ec0ff */
[----:B------:R-:W-:Y:S02]  /*b8510*/  LOP3.LUT R3, R3, 0xffff, RZ, 0xc0, !PT ;  /* 0x0000ffff03037812 */ /* 0x000fe400078ec0ff */
[----:B------:R-:W-:Y:S01]  /*b8520*/  PRMT R12, R12, 0x3340, R1 ;  /* 0x000033400c0c7816 */ /* 0x000fe20000000001 */
[----:B------:R-:W-:Y:S04]  /*b8530*/  STL [R1+0x4f34], R27 ;  /* 0x004f341b01007387 */ /* 0x000fe80000100800 */
[----:B------:R-:W-:Y:S04]  /*b8540*/  STL [R1+0x4f38], R12 ;  /* 0x004f380c01007387 */ /* 0x000fe80000100800 */
[----:B------:R-:W4:Y:S01]  /*b8550*/  LDL.LU R23, [R1+0x2b8] ;  /* 0x0002b80001177983 */ /* 0x000f220000300800 */
[----:B--2---:R-:W-:-:S02]  /*b8560*/  SHF.R.U32.HI R4, RZ, 0x8, R20 ;  /* 0x00000008ff047819 */ /* 0x004fc40000011614 */
[----:B------:R-:W-:Y:S02]  /*b8570*/  SHF.R.U32.HI R2, RZ, 0x8, R21 ;  /* 0x00000008ff027819 */ /* 0x000fe40000011615 */
[----:B------:R-:W-:Y:S02]  /*b8580*/  SHF.R.U32.HI R5, RZ, 0x8, R16 ;  /* 0x00000008ff057819 */ /* 0x000fe40000011610 */
[----:B------:R-:W-:Y:S02]  /*b8590*/  LOP3.LUT R4, R4, 0xffff, RZ, 0xc0, !PT ;  /* 0x0000ffff04047812 */ /* 0x000fe400078ec0ff */
[----:B------:R-:W-:Y:S02]  /*b85a0*/  LOP3.LUT R2, R2, 0xffff, RZ, 0xc0, !PT ;  /* 0x0000ffff02027812 */ /* 0x000fe400078ec0ff */
[----:B------:R-:W-:Y:S02]  /*b85b0*/  LOP3.LUT R5, R5, 0xffff, RZ, 0xc0, !PT ;  /* 0x0000ffff05057812 */ /* 0x000fe400078ec0ff */
[----:B------:R-:W-:-:S02]  /*b85c0*/  PRMT R3, R3, 0x3340, R4 ;  /* 0x0000334003037816 */ /* 0x000fc40000000004 */
[----:B------:R-:W-:Y:S02]  /*b85d0*/  PRMT R2, R2, 0x3340, R5 ;  /* 0x0000334002027816 */ /* 0x000fe40000000005 */
[----:B---3--:R-:W-:Y:S01]  /*b85e0*/  SHF.R.U32.HI R6, RZ, 0x8, R18 ;  /* 0x00000008ff067819 */ /* 0x008fe20000011612 */
[----:B------:R0:W-:Y:S04]  /*b85f0*/  STL [R1+0x134], R3 ;  /* 0x0001340301007387 */ /* 0x0001e80000100800 */
[----:B------:R-:W2:Y:S04]  /*b8600*/  LDL.LU R26, [R1+0x2a0] ;  /* 0x0002a000011a7983 */ /* 0x000ea80000300800 */
[----:B------:R4:W-:Y:S01]  /*b8610*/  STL [R1+0x130], R2 ;  /* 0x0001300201007387 */ /* 0x0009e20000100800 */
[----:B------:R-:W-:-:S03]  /*b8620*/  LOP3.LUT R6, R6, 0xffff, RZ, 0xc0, !PT ;  /* 0x0000ffff06067812 */ /* 0x000fc600078ec0ff */
[----:B------:R-:W3:Y:S04]  /*b8630*/  LDL.LU R24, [R1+0x2c4] ;  /* 0x0002c40001187983 */ /* 0x000ee80000300800 */
[----:B------:R-:W3:Y:S04]  /*b8640*/  LDL R16, [R1+0x294] ;  /* 0x0002940001107983 */ /* 0x000ee80000100800 */
[----:B------:R-:W3:Y:S04]  /*b8650*/  LDL.LU R20, [R1+0x2c0] ;  /* 0x0002c00001147983 */ /* 0x000ee80000300800 */
[----:B------:R-:W3:Y:S01]  /*b8660*/  LDL.LU R18, [R1+0x29c] ;  /* 0x00029c0001127983 */ /* 0x000ee20000300800 */
[----:B0-----:R-:W-:-:S05]  /*b8670*/  PRMT R3, R6, 0x3340, R1 ;  /* 0x0000334006037816 */ /* 0x001fca0000000001 */
[----:B------:R-:W-:Y:S01]  /*b8680*/  STL [R1+0x4f04], R3 ;  /* 0x004f040301007387 */ /* 0x000fe20000100800 */
[----:B----4-:R-:W-:Y:S02]  /*b8690*/  SHF.R.U32.HI R2, RZ, 0x8, R22 ;  /* 0x00000008ff027819 */ /* 0x010fe40000011616 */
[----:B------:R-:W-:Y:S02]  /*b86a0*/  SHF.R.U32.HI R6, RZ, 0x8, R13 ;  /* 0x00000008ff067819 */ /* 0x000fe4000001160d */
[----:B------:R-:W-:Y:S02]  /*b86b0*/  LOP3.LUT R2, R2, 0xffff, RZ, 0xc0, !PT ;  /* 0x0000ffff02027812 */ /* 0x000fe400078ec0ff */
[----:B------:R-:W-:Y:S02]  /*b86c0*/  SHF.R.U32.HI R7, RZ, 0x8, R19 ;  /* 0x00000008ff077819 */ /* 0x000fe40000011613 */
[----:B------:R-:W-:Y:S02]  /*b86d0*/  LOP3.LUT R6, R6, 0xffff, RZ, 0xc0, !PT ;  /* 0x0000ffff06067812 */ /* 0x000fe400078ec0ff */
[----:B------:R-:W-:-:S02]  /*b86e0*/  PRMT R2, R2, 0x3340, R1 ;  /* 0x0000334002027816 */ /* 0x000fc40000000001 */
[----:B------:R-:W-:-:S03]  /*b86f0*/  LOP3.LUT R7, R7, 0xffff, RZ, 0xc0, !PT ;  /* 0x0000ffff07077812 */ /* 0x000fc600078ec0ff */
[----:B------:R0:W-:Y:S04]  /*b8700*/  STL [R1+0x4f00], R2 ;  /* 0x004f000201007387 */ /* 0x0001e80000100800 */
[----:B------:R-:W4:Y:S04]  /*b8710*/  LDL.LU R21, [R1+0x2ec] ;  /* 0x0002ec0001157983 */ /* 0x000f280000300800 */
[----:B------:R-:W4:Y:S01]  /*b8720*/  LDL.LU R22, [R1+0x2e0] ;  /* 0x0002e00001167983 */ /* 0x000f220000300800 */
[----:B------:R-:W-:Y:S02]  /*b8730*/  SHF.R.U32.HI R4, RZ, 0x8, R14 ;  /* 0x00000008ff047819 */ /* 0x000fe4000001160e */
[----:B0-----:R-:W-:-:S05]  /*b8740*/  PRMT R2, R6, 0x3340, R7 ;  /* 0x0000334006027816 */ /* 0x001fca0000000007 */
[----:B------:R0:W-:Y:S04]  /*b8750*/  STL [R1+0x14c], R2 ;  /* 0x00014c0201007387 */ /* 0x0001e80000100800 */
[----:B------:R-:W4:Y:S04]  /*b8760*/  LDL R13, [R1+0x304] ;  /* 0x00030400010d7983 */ /* 0x000f280000100800 */
[----:B------:R-:W4:Y:S04]  /*b8770*/  LDL.LU R14, [R1+0x2d4] ;  /* 0x0002d400010e7983 */ /* 0x000f280000300800 */
[----:B------:R-:W4:Y:S01]  /*b8780*/  LDL.LU R19, [R1+0x300] ;  /* 0x0003000001137983 */ /* 0x000f220000300800 */
[----:B------:R-:W-:-:S02]  /*b8790*/  SHF.R.U32.HI R5, RZ, 0x8, R15 ;  /* 0x00000008ff057819 */ /* 0x000fc4000001160f */
[----:B------:R-:W-:Y:S02]  /*b87a0*/  SHF.R.U32.HI R17, RZ, 0x8, R17 ;  /* 0x00000008ff117819 */ /* 0x000fe40000011611 */
[----:B------:R-:W-:Y:S01]  /*b87b0*/  LOP3.LUT R4, R4, 0xffff, RZ, 0xc0, !PT ;  /* 0x0000ffff04047812 */ /* 0x000fe200078ec0ff */
[----:B------:R-:W4:Y:S01]  /*b87c0*/  LDL.LU R15, [R1+0x2dc] ;  /* 0x0002dc00010f7983 */ /* 0x000f220000300800 */
[----:B------:R-:W-:Y:S02]  /*b87d0*/  LOP3.LUT R5, R5, 0xffff, RZ, 0xc0, !PT ;  /* 0x0000ffff05057812 */ /* 0x000fe400078ec0ff */
[----:B------:R-:W-:Y:S02]  /*b87e0*/  LOP3.LUT R17, R17, 0xffff, RZ, 0xc0, !PT ;  /* 0x0000ffff11117812 */ /* 0x000fe400078ec0ff */
[----:B0-----:R-:W-:Y:S02]  /*b87f0*/  PRMT R2, R4, 0x3340, R5 ;  /* 0x0000334004027816 */ /* 0x001fe40000000005 */
[----:B------:R-:W-:-:S02]  /*b8800*/  SHF.R.U32.HI R5, RZ, 0x8, R23 ;  /* 0x00000008ff057819 */ /* 0x000fc40000011617 */
[----:B------:R-:W-:Y:S02]  /*b8810*/  PRMT R17, R17, 0x3340, R1 ;  /* 0x0000334011117816 */ /* 0x000fe40000000001 */
[----:B------:R-:W-:-:S03]  /*b8820*/  LOP3.LUT R5, R5, 0xffff, RZ, 0xc0, !PT ;  /* 0x0000ffff05057812 */ /* 0x000fc600078ec0ff */
[----:B------:R-:W-:Y:S04]  /*b8830*/  STL [R1+0x4efc], R17 ;  /* 0x004efc1101007387 */ /* 0x000fe80000100800 */
[----:B------:R0:W-:Y:S04]  /*b8840*/  STL [R1+0x124], R2 ;  /* 0x0001240201007387 */ /* 0x0001e80000100800 */
[----:B------:R-:W4:Y:S01]  /*b8850*/  LDL.LU R29, [R1+0xbc] ;  /* 0x0000bc00011d7983 */ /* 0x000f220000300800 */
[----:B--2---:R-:W-:Y:S02]  /*b8860*/  SHF.R.U32.HI R6, RZ, 0x8, R26 ;  /* 0x00000008ff067819 */ /* 0x004fe4000001161a */
[----:B---3--:R-:W-:-:S02]  /*b8870*/  SHF.R.U32.HI R4, RZ, 0x8, R24 ;  /* 0x00000008ff047819 */ /* 0x008fc40000011618 */
[----:B------:R-:W-:Y:S02]  /*b8880*/  SHF.R.U32.HI R7, RZ, 0x8, R20 ;  /* 0x00000008ff077819 */ /* 0x000fe40000011614 */
[----:B------:R-:W-:Y:S02]  /*b8890*/  LOP3.LUT R6, R6, 0xffff, RZ, 0xc0, !PT ;  /* 0x0000ffff06067812 */ /* 0x000fe400078ec0ff */
[----:B------:R-:W-:Y:S02]  /*b88a0*/  LOP3.LUT R4, R4, 0xffff, RZ, 0xc0, !PT ;  /* 0x0000ffff04047812 */ /* 0x000fe400078ec0ff */
[----:B------:R-:W-:Y:S02]  /*b88b0*/  LOP3.LUT R7, R7, 0xffff, RZ, 0xc0, !PT ;  /* 0x0000ffff07077812 */ /* 0x000fe400078ec0ff */
[----:B------:R-:W-:Y:S02]  /*b88c0*/  PRMT R3, R5, 0x3340, R6 ;  /* 0x0000334005037816 */ /* 0x000fe40000000006 */
[----:B0-----:R-:W-:-:S03]  /*b88d0*/  PRMT R2, R4, 0x3340, R7 ;  /* 0x0000334004027816 */ /* 0x001fc60000000007 */
[----:B------:R0:W-:Y:S04]  /*b88e0*/  STL [R1+0x11c], R3 ;  /* 0x00011c0301007387 */ /* 0x0001e80000100800 */
[----:B------:R-:W2:Y:S01]  /*b88f0*/  LDL.LU R25, [R1+0x250] ;  /* 0x0002500001197983 */ /* 0x000ea20000300800 */
[----:B------:R-:W-:-:S03]  /*b8900*/  SHF.R.U32.HI R18, RZ, 0x8, R18 ;  /* 0x00000008ff127819 */ /* 0x000fc60000011612 */
[----:B------:R1:W-:Y:S01]  /*b8910*/  STL [R1+0x118], R2 ;  /* 0x0001180201007387 */ /* 0x0003e20000100800 */
[----:B------:R-:W-:-:S03]  /*b8920*/  SHF.R.U32.HI R16, RZ, 0x8, R16 ;  /* 0x00000008ff107819 */ /* 0x000fc60000011610 */
[----:B------:R-:W3:Y:S01]  /*b8930*/  LDL.LU R11, [R1+0xdc] ;  /* 0x0000dc00010b7983 */ /* 0x000ee20000300800 */
[----:B------:R-:W-:-:S03]  /*b8940*/  LOP3.LUT R18, R18, 0xffff, RZ, 0xc0, !PT ;  /* 0x0000ffff12127812 */ /* 0x000fc600078ec0ff */
[----:B------:R-:W3:Y:S01]  /*b8950*/  LDL.LU R23, [R1+0xcc] ;  /* 0x0000cc0001177983 */ /* 0x000ee20000300800 */
[----:B------:R-:W-:-:S03]  /*b8960*/  LOP3.LUT R16, R16, 0xffff, RZ, 0xc0, !PT ;  /* 0x0000ffff10107812 */ /* 0x000fc600078ec0ff */
[----:B------:R-:W3:Y:S01]  /*b8970*/  LDL.LU R26, [R1+0x260] ;  /* 0x00026000011a7983 */ /* 0x000ee20000300800 */
[----:B------:R-:W-:-:S03]  /*b8980*/  PRMT R18, R18, 0x3340, R1 ;  /* 0x0000334012127816 */ /* 0x000fc60000000001 */
[----:B------:R-:W3:Y:S01]  /*b8990*/  LDL.LU R24, [R1+0x228] ;  /* 0x0002280001187983 */ /* 0x000ee20000300800 */
[----:B------:R-:W-:-:S03]  /*b89a0*/  PRMT R16, R16, 0x3340, R1 ;  /* 0x0000334010107816 */ /* 0x000fc60000000001 */
[----:B------:R-:W-:Y:S04]  /*b89b0*/  STL [R1+0x4ef8], R18 ;  /* 0x004ef81201007387 */ /* 0x000fe80000100800 */
[----:B------:R-:W-:Y:S04]  /*b89c0*/  STL [R1+0x4f3c], R16 ;  /* 0x004f3c1001007387 */ /* 0x000fe80000100800 */
[----:B------:R-:W3:Y:S01]  /*b89d0*/  LDL.LU R10, [R1+0x2c] ;  /* 0x00002c00010a7983 */ /* 0x000ee20000300800 */
[----:B----4-:R-:W-:Y:S02]  /*b89e0*/  SHF.R.U32.HI R5, RZ, 0x8, R21 ;  /* 0x00000008ff057819 */ /* 0x010fe40000011615 */
[----:B------:R-:W-:-:S02]  /*b89f0*/  SHF.R.U32.HI R6, RZ, 0x8, R22 ;  /* 0x00000008ff067819 */ /* 0x000fc40000011616 */
[----:B------:R-:W-:Y:S02]  /*b8a00*/  LOP3.LUT R5, R5, 0xffff, RZ, 0xc0, !PT ;  /* 0x0000ffff05057812 */ /* 0x000fe400078ec0ff */
[----:B------:R-:W-:-:S04]  /*b8a10*/  LOP3.LUT R6, R6, 0xffff, RZ, 0xc0, !PT ;  /* 0x0000ffff06067812 */ /* 0x000fc800078ec0ff */
[----:B0-----:R-:W-:Y:S02]  /*b8a20*/  PRMT R3, R5, 0x3340, R6 ;  /* 0x0000334005037816 */ /* 0x001fe40000000006 */
[----:B------:R-:W-:Y:S02]  /*b8a30*/  SHF.R.U32.HI R4, RZ, 0x8, R13 ;  /* 0x00000008ff047819 */ /* 0x000fe4000001160d */
[----:B------:R-:W-:Y:S02]  /*b8a40*/  SHF.R.U32.HI R7, RZ, 0x8, R19 ;  /* 0x00000008ff077819 */ /* 0x000fe40000011613 */
[----:B------:R-:W-:Y:S02]  /*b8a50*/  LOP3.LUT R4, R4, 0xffff, RZ, 0xc0, !PT ;  /* 0x0000ffff04047812 */ /* 0x000fe400078ec0ff */
[----:B------:R-:W-:Y:S01]  /*b8a60*/  LOP3.LUT R7, R7, 0xffff, RZ, 0xc0, !PT ;  /* 0x0000ffff07077812 */ /* 0x000fe200078ec0ff */
[----:B------:R0:W-:Y:S04]  /*b8a70*/  STL [R1+0x114], R3 ;  /* 0x0001140301007387 */ /* 0x0001e80000100800 */
[----:B------:R-:W4:Y:S01]  /*b8a80*/  LDL.LU R20, [R1+0xa4] ;  /* 0x0000a40001147983 */ /* 0x000f220000300800 */
[----:B-1----:R-:W-:-:S05]  /*b8a90*/  PRMT R2, R4, 0x3340, R7 ;  /* 0x0000334004027816 */ /* 0x002fca0000000007 */
[----:B------:R1:W-:Y:S04]  /*b8aa0*/  STL [R1+0x110], R2 ;  /* 0x0001100201007387 */ /* 0x0003e80000100800 */
[----:B------:R-:W4:Y:S04]  /*b8ab0*/  LDL.LU R21, [R1+0x94] ;  /* 0x0000940001157983 */ /* 0x000f280000300800 */
[----:B------:R-:W4:Y:S04]  /*b8ac0*/  LDL.LU R22, [R1+0x4] ;  /* 0x0000040001167983 */ /* 0x000f280000300800 */
[----:B------:R-:W4:Y:S01]  /*b8ad0*/  LDL.LU R13, [R1+0x10] ;  /* 0x00001000010d7983 */ /* 0x000f220000300800 */
[----:B------:R-:W-:-:S02]  /*b8ae0*/  SHF.R.U32.HI R15, RZ, 0x8, R15 ;  /* 0x00000008ff0f7819 */ /* 0x000fc4000001160f */
[----:B------:R-:W-:Y:S01]  /*b8af0*/  SHF.R.U32.HI R14, RZ, 0x8, R14 ;  /* 0x00000008ff0e7819 */ /* 0x000fe2000001160e */
[----:B------:R-:W4:Y:S01]  /*b8b00*/  LDL.LU R19, [R1+0xc] ;  /* 0x00000c0001137983 */ /* 0x000f220000300800 */
[----:B------:R-:W-:Y:S02]  /*b8b10*/  SHF.R.U32.HI R9, RZ, 0x8, R29 ;  /* 0x00000008ff097819 */ /* 0x000fe4000001161d */
[----:B------:R-:W-:Y:S02]  /*b8b20*/  LOP3.LUT R15, R15, 0xffff, RZ, 0xc0, !PT ;  /* 0x0000ffff0f0f7812 */ /* 0x000fe400078ec0ff */
[----:B------:R-:W-:Y:S02]  /*b8b30*/  LOP3.LUT R14, R14, 0xffff, RZ, 0xc0, !PT ;  /* 0x0000ffff0e0e7812 */ /* 0x000fe400078ec0ff */
[----:B------:R-:W-:Y:S02]  /*b8b40*/  LOP3.LUT R9, R9, 0xffff, RZ, 0xc0, !PT ;  /* 0x0000ffff09097812 */ /* 0x000fe400078ec0ff */
[----:B------:R-:W-:-:S02]  /*b8b50*/  PRMT R15, R15, 0x3340, R1 ;  /* 0x000033400f0f7816 */ /* 0x000fc40000000001 */
[--C-:B------:R-:W-:Y:S02]  /*b8b60*/  PRMT R14, R14, 0x3340, R1.reuse ;  /* 0x000033400e0e7816 */ /* 0x100fe40000000001 */
[----:B0-----:R-:W-:Y:S01]  /*b8b70*/  PRMT R3, R9, 0x3340, R1 ;  /* 0x0000334009037816 */ /* 0x001fe20000000001 */
[----:B------:R-:W-:Y:S04]  /*b8b80*/  STL [R1+0x4f40], R15 ;  /* 0x004f400f01007387 */ /* 0x000fe80000100800 */
[----:B------:R-:W-:Y:S04]  /*b8b90*/  STL [R1+0x4f44], R14 ;  /* 0x004f440e01007387 */ /* 0x000fe80000100800 */
[----:B------:R-:W4:Y:S04]  /*b8ba0*/  LDL.LU R29, [R1+0x34] ;  /* 0x00003400011d7983 */ /* 0x000f280000300800 */
[----:B------:R0:W-:Y:S01]  /*b8bb0*/  STL [R1+0xc0], R3 ;  /* 0x0000c00301007387 */ /* 0x0001e20000100800 */
[----:B--2---:R-:W-:-:S03]  /*b8bc0*/  SHF.R.U32.HI R6, RZ, 0x8, R25 ;  /* 0x00000008ff067819 */ /* 0x004fc60000011619 */
[----:B------:R-:W2:Y:S01]  /*b8bd0*/  LDL.LU R25, [R1+0x4c] ;  /* 0x00004c0001197983 */ /* 0x000ea20000300800 */
[----:B---3--:R-:W-:Y:S02]  /*b8be0*/  SHF.R.U32.HI R7, RZ, 0x8, R11 ;  /* 0x00000008ff077819 */ /* 0x008fe4000001160b */
[----:B------:R-:W-:Y:S02]  /*b8bf0*/  LOP3.LUT R6, R6, 0xffff, RZ, 0xc0, !PT ;  /* 0x0000ffff06067812 */ /* 0x000fe400078ec0ff */
[----:B------:R-:W-:Y:S02]  /*b8c00*/  LOP3.LUT R7, R7, 0xffff, RZ, 0xc0, !PT ;  /* 0x0000ffff07077812 */ /* 0x000fe400078ec0ff */
[----:B------:R-:W-:Y:S02]  /*b8c10*/  SHF.R.U32.HI R8, RZ, 0x8, R23 ;  /* 0x00000008ff087819 */ /* 0x000fe40000011617 */
[----:B-1----:R-:W-:Y:S02]  /*b8c20*/  PRMT R2, R6, 0x3340, R7 ;  /* 0x0000334006027816 */ /* 0x002fe40000000007 */
[----:B------:R-:W-:-:S02]  /*b8c30*/  SHF.R.U32.HI R4, RZ, 0x8, R26 ;  /* 0x00000008ff047819 */ /* 0x000fc4000001161a */
[----:B------:R-:W-:Y:S02]  /*b8c40*/  SHF.R.U32.HI R5, RZ, 0x8, R24 ;  /* 0x00000008ff057819 */ /* 0x000fe40000011618 */
[----:B------:R-:W-:Y:S01]  /*b8c50*/  LOP3.LUT R8, R8, 0xffff, RZ, 0xc0, !PT ;  /* 0x0000ffff08087812 */ /* 0x000fe200078ec0ff */
[----:B------:R1:W-:Y:S04]  /*b8c60*/  STL [R1+0xdc], R2 ;  /* 0x0000dc0201007387 */ /* 0x0003e80000100800 */
[----:B------:R-:W3:Y:S01]  /*b8c70*/  LDL.LU R11, [R1+0x44] ;  /* 0x00004400010b7983 */ /* 0x000ee20000300800 */
[----:B------:R-:W-:Y:S02]  /*b8c80*/  LOP3.LUT R4, R4, 0xffff, RZ, 0xc0, !PT ;  /* 0x0000ffff04047812 */ /* 0x000fe400078ec0ff */
[----:B------:R-:W-:-:S02]  /*b8c90*/  LOP3.LUT R5, R5, 0xffff, RZ, 0xc0, !PT ;  /* 0x0000ffff05057812 */ /* 0x000fc400078ec0ff */
[----:B------:R-:W-:Y:S02]  /*b8ca0*/  SHF.R.U32.HI R9, RZ, 0x8, R10 ;  /* 0x00000008ff097819 */ /* 0x000fe4000001160a */
[----:B0-----:R-:W-:Y:S01]  /*b8cb0*/  PRMT R3, R8, 0x3340, R1 ;  /* 0x0000334008037816 */ /* 0x001fe20000000001 */
[----:B------:R-:W3:Y:S04]  /*b8cc0*/  LDL.LU R23, [R1+0x7c] ;  /* 0x00007c0001177983 */ /* 0x000ee80000300800 */
[----:B------:R-:W3:Y:S01]  /*b8cd0*/  LDL.LU R26, [R1+0x88] ;  /* 0x00008800011a7983 */ /* 0x000ee20000300800 */
[----:B------:R-:W-:-:S03]  /*b8ce0*/  LOP3.LUT R9, R9, 0xffff, RZ, 0xc0, !PT ;  /* 0x0000ffff09097812 */ /* 0x000fc600078ec0ff */
[----:B------:R-:W3:Y:S01]  /*b8cf0*/  LDL.LU R24, [R1+0xa0] ;  /* 0x0000a00001187983 */ /* 0x000ee20000300800 */
[----:B-1----:R-:W-:-:S03]  /*b8d00*/  PRMT R2, R4, 0x3340, R5 ;  /* 0x0000334004027816 */ /* 0x002fc60000000005 */
[----:B------:R0:W-:Y:S04]  /*b8d10*/  STL [R1+0xb8], R3 ;  /* 0x0000b80301007387 */ /* 0x0001e80000100800 */
[----:B------:R1:W-:Y:S04]  /*b8d20*/  STL [R1+0xd8], R2 ;  /* 0x0000d80201007387 */ /* 0x0003e80000100800 */
[----:B------:R-:W3:Y:S01]  /*b8d30*/  LDL.LU R28, [R1+0x244] ;  /* 0x00024400011c7983 */ /* 0x000ee20000300800 */
[----:B0-----:R-:W-:Y:S02]  /*b8d40*/  PRMT R3, R9, 0x3340, R1 ;  /* 0x0000334009037816 */ /* 0x001fe40000000001 */
[----:B----4-:R-:W-:-:S04]  /*b8d50*/  SHF.R.U32.HI R6, RZ, 0x8, R20 ;  /* 0x00000008ff067819 */ /* 0x010fc80000011614 */
[----:B------:R-:W-:Y:S02]  /*b8d60*/  LOP3.LUT R6, R6, 0xffff, RZ, 0xc0, !PT ;  /* 0x0000ffff06067812 */ /* 0x000fe400078ec0ff */
[----:B------:R-:W-:-:S04]  /*b8d70*/  SHF.R.U32.HI R7, RZ, 0x8, R21 ;  /* 0x00000008ff077819 */ /* 0x000fc80000011615 */
[----:B------:R-:W-:Y:S01]  /*b8d80*/  LOP3.LUT R7, R7, 0xffff, RZ, 0xc0, !PT ;  /* 0x0000ffff07077812 */ /* 0x000fe200078ec0ff */
[----:B------:R0:W-:Y:S04]  /*b8d90*/  STL [R1+0x9c], R3 ;  /* 0x00009c0301007387 */ /* 0x0001e80000100800 */
[----:B------:R-:W4:Y:S01]  /*b8da0*/  LDL.LU R10, [R1+0x240] ;  /* 0x00024000010a7983 */ /* 0x000f220000300800 */
[----:B-1----:R-:W-:-:S05]  /*b8db0*/  PRMT R2, R6, 0x3340, R7 ;  /* 0x0000334006027816 */ /* 0x002fca0000000007 */
[----:B------:R1:W-:Y:S04]  /*b8dc0*/  STL [R1+0x10c], R2 ;  /* 0x00010c0201007387 */ /* 0x0003e80000100800 */
[----:B------:R-:W4:Y:S04]  /*b8dd0*/  LDL.LU R20, [R1+0xa8] ;  /* 0x0000a80001147983 */ /* 0x000f280000300800 */
[----:B------:R-:W4:Y:S01]  /*b8de0*/  LDL.LU R21, [R1+0xb4] ;  /* 0x0000b40001157983 */ /* 0x000f220000300800 */
[----:B------:R-:W-:Y:S02]  /*b8df0*/  SHF.R.U32.HI R8, RZ, 0x8, R22 ;  /* 0x00000008ff087819 */ /* 0x000fe40000011616 */
[----:B------:R-:W-:Y:S01]  /*b8e00*/  SHF.R.U32.HI R4, RZ, 0x8, R13 ;  /* 0x00000008ff047819 */ /* 0x000fe2000001160d */
[----:B------:R-:W4:Y:S04]  /*b8e10*/  LDL.LU R22, [R1+0xd4] ;  /* 0x0000d40001167983 */ /* 0x000f280000300800 */
[----:B------:R-:W4:Y:S01]  /*b8e20*/  LDL.LU R13, [R1+0x80] ;  /* 0x00008000010d7983 */ /* 0x000f220000300800 */
[----:B------:R-:W-:-:S02]  /*b8e30*/  SHF.R.U32.HI R5, RZ, 0x8, R19 ;  /* 0x00000008ff057819 */ /* 0x000fc40000011613 */
[----:B------:R-:W-:Y:S01]  /*b8e40*/  LOP3.LUT R8, R8, 0xffff, RZ, 0xc0, !PT ;  /* 0x0000ffff08087812 */ /* 0x000fe200078ec0ff */
[----:B------:R-:W4:Y:S01]  /*b8e50*/  LDL.LU R19, [R1+0x84] ;  /* 0x0000840001137983 */ /* 0x000f220000300800 */
[----:B------:R-:W-:Y:S02]  /*b8e60*/  LOP3.LUT R4, R4, 0xffff, RZ, 0xc0, !PT ;  /* 0x0000ffff04047812 */ /* 0x000fe400078ec0ff */
[----:B------:R-:W-:Y:S02]  /*b8e70*/  LOP3.LUT R5, R5, 0xffff, RZ, 0xc0, !PT ;  /* 0x0000ffff05057812 */ /* 0x000fe400078ec0ff */
[----:B------:R-:W-:Y:S02]  /*b8e80*/  SHF.R.U32.HI R9, RZ, 0x8, R29 ;  /* 0x00000008ff097819 */ /* 0x000fe4000001161d */
[----:B0-----:R-:W-:Y:S02]  /*b8e90*/  PRMT R3, R8, 0x3340, R1 ;  /* 0x0000334008037816 */ /* 0x001fe40000000001 */
[----:B-1----:R-:W-:-:S02]  /*b8ea0*/  PRMT R2, R4, 0x3340, R5 ;  /* 0x0000334004027816 */ /* 0x002fc40000000005 */
[----:B------:R-:W-:Y:S01]  /*b8eb0*/  LOP3.LUT R9, R9, 0xffff, RZ, 0xc0, !PT ;  /* 0x0000ffff09097812 */ /* 0x000fe200078ec0ff */
[----:B------:R0:W-:Y:S04]  /*b8ec0*/  STL [R1+0xbc], R3 ;  /* 0x0000bc0301007387 */ /* 0x0001e80000100800 */
[----:B------:R1:W-:Y:S04]  /*b8ed0*/  STL [R1+0xc8], R2 ;  /* 0x0000c80201007387 */ /* 0x0003e80000100800 */
[----:B------:R-:W4:Y:S01]  /*b8ee0*/  LDL.LU R29, [R1+0x344] ;  /* 0x00034400011d7983 */ /* 0x000f220000300800 */
[----:B0-----:R-:W-:-:S05]  /*b8ef0*/  PRMT R3, R9, 0x3340, R1 ;  /* 0x0000334009037816 */ /* 0x001fca0000000001 */
[----:B------:R0:W-:Y:S01]  /*b8f00*/  STL [R1+0xac], R3 ;  /* 0x0000ac0301007387 */ /* 0x0001e20000100800 */
[----:B--2---:R-:W-:-:S03]  /*b8f10*/  SHF.R.U32.HI R6, RZ, 0x8, R25 ;  /* 0x00000008ff067819 */ /* 0x004fc60000011619 */
[----:B------:R-:W2:Y:S01]  /*b8f20*/  LDL.LU R25, [R1+0x334] ;  /* 0x0003340001197983 */ /* 0x000ea20000300800 */
[----:B------:R-:W-:Y:S02]  /*b8f30*/  LOP3.LUT R6, R6, 0xffff, RZ, 0xc0, !PT ;  /* 0x0000ffff06067812 */ /* 0x000fe400078ec0ff */
[----:B---3--:R-:W-:-:S04]  /*b8f40*/  SHF.R.U32.HI R7, RZ, 0x8, R11 ;  /* 0x00000008ff077819 */ /* 0x008fc8000001160b */
[----:B------:R-:W-:Y:S02]  /*b8f50*/  LOP3.LUT R7, R7, 0xffff, RZ, 0xc0, !PT ;  /* 0x0000ffff07077812 */ /* 0x000fe400078ec0ff */
[----:B------:R-:W-:Y:S02]  /*b8f60*/  SHF.R.U32.HI R8, RZ, 0x8, R23 ;  /* 0x00000008ff087819 */ /* 0x000fe40000011617 */
[----:B-1----:R-:W-:Y:S02]  /*b8f70*/  PRMT R2, R6, 0x3340, R7 ;  /* 0x0000334006027816 */ /* 0x002fe40000000007 */
[----:B------:R-:W-:Y:S02]  /*b8f80*/  SHF.R.U32.HI R4, RZ, 0x8, R26 ;  /* 0x00000008ff047819 */ /* 0x000fe4000001161a */
[----:B------:R-:W-:Y:S02]  /*b8f90*/  SHF.R.U32.HI R5, RZ, 0x8, R24 ;  /* 0x00000008ff057819 */ /* 0x000fe40000011618 */
[----:B------:R-:W-:Y:S01]  /*b8fa0*/  LOP3.LUT R8, R8, 0xffff, RZ, 0xc0, !PT ;  /* 0x0000ffff08087812 */ /* 0x000fe200078ec0ff */
[----:B------:R1:W-:Y:S04]  /*b8fb0*/  STL [R1+0xcc], R2 ;  /* 0x0000cc0201007387 */ /* 0x0003e80000100800 */
[----:B------:R-:W3:Y:S04]  /*b8fc0*/  LDL R11, [R1+0x31c] ;  /* 0x00031c00010b7983 */ /* 0x000ee80000100800 */
[----:B------:R-:W3:Y:S01]  /*b8fd0*/  LDL.LU R23, [R1+0x298] ;  /* 0x0002980001177983 */ /* 0x000ee20000300800 */
[----:B------:R-:W-:-:S02]  /*b8fe0*/  LOP3.LUT R4, R4, 0xffff, RZ, 0xc0, !PT ;  /* 0x0000ffff04047812 */ /* 0x000fc400078ec0ff */
[----:B------:R-:W-:Y:S02]  /*b8ff0*/  LOP3.LUT R5, R5, 0xffff, RZ, 0xc0, !PT ;  /* 0x0000ffff05057812 */ /* 0x000fe400078ec0ff */
[----:B0-----:R-:W-:Y:S01]  /*b9000*/  PRMT R3, R8, 0x3340, R1 ;  /* 0x0000334008037816 */ /* 0x001fe20000000001 */
[----:B------:R-:W3:Y:S04]  /*b9010*/  LDL.LU R26, [R1+0x2a8] ;  /* 0x0002a800011a7983 */ /* 0x000ee80000300800 */
[----:B------:R-:W3:Y:S01]  /*b9020*/  LDL R24, [R1+0x2a4] ;  /* 0x0002a40001187983 */ /* 0x000ee20000100800 */
[----:B-1----:R-:W-:-:S03]  /*b9030*/  PRMT R2, R4, 0x3340, R5 ;  /* 0x0000334004027816 */ /* 0x002fc60000000005 */
[----:B------:R-:W-:Y:S04]  /*b9040*/  STL [R1+0xb0], R3 ;  /* 0x0000b00301007387 */ /* 0x000fe80000100800 */
[----:B------:R0:W-:Y:S01]  /*b9050*/  STL [R1+0x104], R2 ;  /* 0x0001040201007387 */ /* 0x0001e20000100800 */
[----:B----4-:R-:W-:Y:S02]  /*b9060*/  SHF.R.U32.HI R9, RZ, 0x8, R10 ;  /* 0x00000008ff097819 */ /* 0x010fe4000001160a */
[----:B------:R-:W-:Y:S02]  /*b9070*/  SHF.R.U32.HI R10, RZ, 0x8, R20 ;  /* 0x00000008ff0a7819 */ /* 0x000fe40000011614 */
[----:B------:R-:W-:Y:S01]  /*b9080*/  SHF.R.U32.HI R4, RZ, 0x8, R21 ;  /* 0x00000008ff047819 */ /* 0x000fe20000011615 */
[----:B------:R-:W4:Y:S04]  /*b9090*/  LDL.LU R20, [R1+0x320] ;  /* 0x0003200001147983 */ /* 0x000f280000300800 */
[----:B------:R-:W4:Y:S01]  /*b90a0*/  LDL.LU R21, [R1+0x318] ;  /* 0x0003180001157983 */ /* 0x000f220000300800 */
[----:B------:R-:W-:-:S04]  /*b90b0*/  LOP3.LUT R10, R10, 0xffff, RZ, 0xc0, !PT ;  /* 0x0000ffff0a0a7812 */ /* 0x000fc800078ec0ff */
[----:B0-----:R-:W-:Y:S02]  /*b90c0*/  PRMT R2, R10, 0x3340, R1 ;  /* 0x000033400a027816 */ /* 0x001fe40000000001 */
[----:B------:R-:W-:Y:S02]  /*b90d0*/  SHF.R.U32.HI R5, RZ, 0x8, R22 ;  /* 0x00000008ff057819 */ /* 0x000fe40000011616 */
[----:B------:R-:W-:Y:S01]  /*b90e0*/  SHF.R.U32.HI R6, RZ, 0x8, R13 ;  /* 0x00000008ff067819 */ /* 0x000fe2000001160d */
[----:B------:R0:W-:Y:S04]  /*b90f0*/  STL [R1+0x84], R2 ;  /* 0x0000840201007387 */ /* 0x0001e80000100800 */
[----:B------:R-:W4:Y:S04]  /*b9100*/  LDL.LU R22, [R1+0x30c] ;  /* 0x00030c0001167983 */ /* 0x000f280000300800 */
[----:B------:R-:W4:Y:S01]  /*b9110*/  LDL.LU R13, [R1+0x308] ;  /* 0x00030800010d7983 */ /* 0x000f220000300800 */
[----:B------:R-:W-:-:S02]  /*b9120*/  SHF.R.U32.HI R7, RZ, 0x8, R19 ;  /* 0x00000008ff077819 */ /* 0x000fc40000011613 */
[----:B------:R-:W-:Y:S02]  /*b9130*/  SHF.R.U32.HI R8, RZ, 0x8, R28 ;  /* 0x00000008ff087819 */ /* 0x000fe4000001161c */
[----:B------:R-:W-:Y:S02]  /*b9140*/  LOP3.LUT R4, R4, 0xffff, RZ, 0xc0, !PT ;  /* 0x0000ffff04047812 */ /* 0x000fe400078ec0ff */
[----:B------:R-:W-:Y:S02]  /*b9150*/  LOP3.LUT R5, R5, 0xffff, RZ, 0xc0, !PT ;  /* 0x0000ffff05057812 */ /* 0x000fe400078ec0ff */
[----:B------:R-:W-:Y:S02]  /*b9160*/  LOP3.LUT R6, R6, 0xffff, RZ, 0xc0, !PT ;  /* 0x0000ffff06067812 */ /* 0x000fe400078ec0ff */
[----:B------:R-:W-:Y:S02]  /*b9170*/  LOP3.LUT R7, R7, 0xffff, RZ, 0xc0, !PT ;  /* 0x0000ffff07077812 */ /* 0x000fe400078ec0ff */
[----:B------:R-:W-:-:S02]  /*b9180*/  LOP3.LUT R8, R8, 0xffff, RZ, 0xc0, !PT ;  /* 0x0000ffff08087812 */ /* 0x000fc400078ec0ff */
[----:B------:R-:W-:Y:S02]  /*b9190*/  LOP3.LUT R9, R9, 0xffff, RZ, 0xc0, !PT ;  /* 0x0000ffff09097812 */ /* 0x000fe400078ec0ff */
[----:B------:R-:W-:Y:S02]  /*b91a0*/  PRMT R4, R4, 0x3340, R5 ;  /* 0x0000334004047816 */ /* 0x000fe40000000005 */
[----:B------:R-:W-:Y:S01]  /*b91b0*/  PRMT R3, R6, 0x3340, R7 ;  /* 0x0000334006037816 */ /* 0x000fe20000000007 */
[----:B------:R-:W4:Y:S01]  /*b91c0*/  LDL.LU R19, [R1+0xe0] ;  /* 0x0000e00001137983 */ /* 0x000f220000300800 */
[----:B0-----:R-:W-:-:S03]  /*b91d0*/  PRMT R2, R8, 0x3340, R9 ;  /* 0x0000334008027816 */ /* 0x001fc60000000009 */
[----:B------:R-:W-:Y:S04]  /*b91e0*/  STL [R1+0x100], R4 ;  /* 0x0001000401007387 */ /* 0x000fe80000100800 */
[----:B------:R-:W-:Y:S04]  /*b91f0*/  STL [R1+0x108], R3 ;  /* 0x0001080301007387 */ /* 0x000fe80000100800 */
[----:B------:R0:W-:Y:S04]  /*b9200*/  STL [R1+0xfc], R2 ;  /* 0x0000fc0201007387 */ /* 0x0001e80000100800 */
[----:B------:R-:W4:Y:S04]  /*b9210*/  LDL.LU R27, [R1+0x330] ;  /* 0x00033000011b7983 */ /* 0x000f280000300800 */
[----:B------:R-:W4:Y:S01]  /*b9220*/  LDL R28, [R1+0x32c] ;  /* 0x00032c00011c7983 */ /* 0x000f220000100800 */
[----:B------:R-:W-:-:S04]  /*b9230*/  SHF.R.U32.HI R7, RZ, 0x8, R29 ;  /* 0x00000008ff077819 */ /* 0x000fc8000001161d */
[----:B------:R-:W-:Y:S02]  /*b9240*/  LOP3.LUT R7, R7, 0xffff, RZ, 0xc0, !PT ;  /* 0x0000ffff07077812 */ /* 0x000fe400078ec0ff */
[----:B--2---:R-:W-:Y:S02]  /*b9250*/  SHF.R.U32.HI R8, RZ, 0x8, R25 ;  /* 0x00000008ff087819 */ /* 0x004fe40000011619 */
[----:B------:R-:W2:Y:S02]  /*b9260*/  LDL.LU R25, [R1+0x2cc] ;  /* 0x0002cc0001197983 */ /* 0x000ea40000300800 */
[----:B------:R-:W-:-:S04]  /*b9270*/  LOP3.LUT R8, R8, 0xffff, RZ, 0xc0, !PT ;  /* 0x0000ffff08087812 */ /* 0x000fc800078ec0ff */
[----:B0-----:R-:W-:Y:S02]  /*b9280*/  PRMT R2, R7, 0x3340, R8 ;  /* 0x0000334007027816 */ /* 0x001fe40000000008 */
[----:B---3--:R-:W-:Y:S02]  /*b9290*/  SHF.R.U32.HI R9, RZ, 0x8, R11 ;  /* 0x00000008ff097819 */ /* 0x008fe4000001160b */
[----:B------:R-:W-:Y:S01]  /*b92a0*/  SHF.R.U32.HI R6, RZ, 0x8, R23 ;  /* 0x00000008ff067819 */ /* 0x000fe20000011617 */
[----:B------:R-:W3:Y:S04]  /*b92b0*/  LDL.LU R11, [R1+0x208] ;  /* 0x00020800010b7983 */ /* 0x000ee80000300800 */
[----:B------:R-:W3:Y:S01]  /*b92c0*/  LDL.LU R23, [R1+0x200] ;  /* 0x0002000001177983 */ /* 0x000ee20000300800 */
[----:B------:R-:W-:-:S02]  /*b92d0*/  LOP3.LUT R9, R9, 0xffff, RZ, 0xc0, !PT ;  /* 0x0000ffff09097812 */ /* 0x000fc400078ec0ff */
[----:B------:R-:W-:Y:S02]  /*b92e0*/  SHF.R.U32.HI R4, RZ, 0x8, R26 ;  /* 0x00000008ff047819 */ /* 0x000fe4000001161a */
[----:B------:R-:W-:Y:S02]  /*b92f0*/  SHF.R.U32.HI R5, RZ, 0x8, R24 ;  /* 0x00000008ff057819 */ /* 0x000fe40000011618 */
[----:B------:R-:W-:Y:S02]  /*b9300*/  LOP3.LUT R6, R6, 0xffff, RZ, 0xc0, !PT ;  /* 0x0000ffff06067812 */ /* 0x000fe400078ec0ff */
[----:B------:R-:W-:Y:S01]  /*b9310*/  PRMT R7, R9, 0x3340, R1 ;  /* 0x0000334009077816 */ /* 0x000fe20000000001 */
[----:B------:R-:W3:Y:S04]  /*b9320*/  LDL.LU R26, [R1+0x2c8] ;  /* 0x0002c800011a7983 */ /* 0x000ee80000300800 */
[----:B------:R-:W3:Y:S04]  /*b9330*/  LDL.LU R24, [R1+0x2b0] ;  /* 0x0002b00001187983 */ /* 0x000ee80000300800 */
[----:B------:R0:W-:Y:S01]  /*b9340*/  STL [R1+0xec], R2 ;  /* 0x0000ec0201007387 */ /* 0x0001e20000100800 */
[----:B------:R-:W-:-:S02]  /*b9350*/  LOP3.LUT R4, R4, 0xffff, RZ, 0xc0, !PT ;  /* 0x0000ffff04047812 */ /* 0x000fc400078ec0ff */
[----:B------:R-:W-:Y:S02]  /*b9360*/  LOP3.LUT R5, R5, 0xffff, RZ, 0xc0, !PT ;  /* 0x0000ffff05057812 */ /* 0x000fe400078ec0ff */
[----:B------:R-:W-:Y:S01]  /*b9370*/  PRMT R3, R6, 0x3340, R1 ;  /* 0x0000334006037816 */ /* 0x000fe20000000001 */
[----:B------:R1:W-:Y:S01]  /*b9380*/  STL [R1+0x80], R7 ;  /* 0x0000800701007387 */ /* 0x0003e20000100800 */
[----:B0-----:R-:W-:-:S03]  /*b9390*/  PRMT R2, R4, 0x3340, R5 ;  /* 0x0000334004027816 */ /* 0x001fc60000000005 */
[----:B------:R0:W-:Y:S04]  /*b93a0*/  STL [R1+0x94], R3 ;  /* 0x0000940301007387 */ /* 0x0001e80000100800 */
[----:B------:R0:W-:Y:S01]  /*b93b0*/  STL [R1+0xe8], R2 ;  /* 0x0000e80201007387 */ /* 0x0001e20000100800 */
[----:B----4-:R-:W-:Y:S02]  /*b93c0*/  SHF.R.U32.HI R6, RZ, 0x8, R20 ;  /* 0x00000008ff067819 */ /* 0x010fe40000011614 */
[----:B-1----:R-:W-:Y:S02]  /*b93d0*/  SHF.R.U32.HI R7, RZ, 0x8, R21 ;  /* 0x00000008ff077819 */ /* 0x002fe40000011615 */
[----:B------:R-:W-:Y:S02]  /*b93e0*/  LOP3.LUT R6, R6, 0xffff, RZ, 0xc0, !PT ;  /* 0x0000ffff06067812 */ /* 0x000fe400078ec0ff */
[----:B------:R-:W-:-:S02]  /*b93f0*/  LOP3.LUT R7, R7, 0xffff, RZ, 0xc0, !PT ;  /* 0x0000ffff07077812 */ /* 0x000fc400078ec0ff */
[----:B------:R-:W-:Y:S02]  /*b9400*/  SHF.R.U32.HI R8, RZ, 0x8, R22 ;  /* 0x00000008ff087819 */ /* 0x000fe40000011616 */
[----:B------:R-:W-:Y:S02]  /*b9410*/  SHF.R.U32.HI R5, RZ, 0x8, R13 ;  /* 0x00000008ff057819 */ /* 0x000fe4000001160d */
[----:B------:R-:W-:Y:S02]  /*b9420*/  PRMT R6, R6, 0x3340, R7 ;  /* 0x0000334006067816 */ /* 0x000fe40000000007 */
[----:B------:R-:W-:Y:S02]  /*b9430*/  LOP3.LUT R8, R8, 0xffff, RZ, 0xc0, !PT ;  /* 0x0000ffff08087812 */ /* 0x000fe400078ec0ff */
[----:B------:R-:W-:Y:S02]  /*b9440*/  LOP3.LUT R5, R5, 0xffff, RZ, 0xc0, !PT ;  /* 0x0000ffff05057812 */ /* 0x000fe400078ec0ff */
[----:B0-----:R-:W-:-:S02]  /*b9450*/  PRMT R3, R8, 0x3340, R1 ;  /* 0x0000334008037816 */ /* 0x001fc40000000001 */
[----:B------:R-:W-:Y:S01]  /*b9460*/  PRMT R2, R5, 0x3340, R1 ;  /* 0x0000334005027816 */ /* 0x000fe20000000001 */
[----:B------:R-:W-:Y:S04]  /*b9470*/  STL [R1+0xe0], R6 ;  /* 0x0000e00601007387 */ /* 0x000fe80000100800 */
[----:B------:R-:W4:Y:S04]  /*b9480*/  LDL.LU R29, [R1+0x360] ;  /* 0x00036000011d7983 */ /* 0x000f280000300800 */
[----:B------:R-:W-:Y:S04]  /*b9490*/  STL [R1+0x88], R3 ;  /* 0x0000880301007387 */ /* 0x000fe80000100800 */
[----:B------:R-:W4:Y:S04]  /*b94a0*/  LDL.LU R20, [R1+0x33c] ;  /* 0x00033c0001147983 */ /* 0x000f280000300800 */
[----:B------:R0:W-:Y:S04]  /*b94b0*/  STL [R1+0x8c], R2 ;  /* 0x00008c0201007387 */ /* 0x0001e80000100800 */
[----:B------:R-:W4:Y:S04]  /*b94c0*/  LDL.LU R21, [R1+0x328] ;  /* 0x0003280001157983 */ /* 0x000f280000300800 */
[----:B------:R-:W4:Y:S04]  /*b94d0*/  LDL.LU R22, [R1+0x34c] ;  /* 0x00034c0001167983 */ /* 0x000f280000300800 */
[----:B------:R-:W4:Y:S01]  /*b94e0*/  LDL.LU R13, [R1+0x338] ;  /* 0x00033800010d7983 */ /* 0x000f220000300800 */
[----:B------:R-:W-:-:S03]  /*b94f0*/  SHF.R.U32.HI R4, RZ, 0x8, R19 ;  /* 0x00000008ff047819 */ /* 0x000fc60000011613 */
[----:B------:R-:W4:Y:S01]  /*b9500*/  LDL.LU R19, [R1+0x324] ;  /* 0x0003240001137983 */ /* 0x000f220000300800 */
[----:B------:R-:W-:-:S04]  /*b9510*/  LOP3.LUT R4, R4, 0xffff, RZ, 0xc0, !PT ;  /* 0x0000ffff04047812 */ /* 0x000fc800078ec0ff */
[----:B0-----:R-:W-:Y:S02]  /*b9520*/  PRMT R2, R4, 0x3340, R1 ;  /* 0x0000334004027816 */ /* 0x001fe40000000001 */
[----:B------:R-:W-:-:S03]  /*b9530*/  SHF.R.U32.HI R9, RZ, 0x8, R28 ;  /* 0x00000008ff097819 */ /* 0x000fc6000001161c */
[----:B------:R0:W-:Y:S04]  /*b9540*/  STL [R1+0x90], R2 ;  /* 0x0000900201007387 */ /* 0x0001e80000100800 */
[----:B------:R-:W4:Y:S01]  /*b9550*/  LDL.LU R28, [R1+0x35c] ;  /* 0x00035c00011c7983 */ /* 0x000f220000300800 */
[----:B------:R-:W-:Y:S02]  /*b9560*/  SHF.R.U32.HI R10, RZ, 0x8, R27 ;  /* 0x00000008ff0a7819 */ /* 0x000fe4000001161b */
[----:B------:R-:W-:Y:S02]  /*b9570*/  LOP3.LUT R9, R9, 0xffff, RZ, 0xc0, !PT ;  /* 0x0000ffff09097812 */ /* 0x000fe400078ec0ff */
[----:B------:R-:W-:Y:S02]  /*b9580*/  LOP3.LUT R10, R10, 0xffff, RZ, 0xc0, !PT ;  /* 0x0000ffff0a0a7812 */ /* 0x000fe400078ec0ff */
[----:B--2---:R-:W-:-:S02]  /*b9590*/  SHF.R.U32.HI R7, RZ, 0x8, R25 ;  /* 0x00000008ff077819 */ /* 0x004fc40000011619 */
[----:B------:R-:W2:Y:S02]  /*b95a0*/  LDL.LU R25, [R1+0x25c] ;  /* 0x00025c0001197983 */ /* 0x000ea40000300800 */
[----:B------:R-:W-:Y:S02]  /*b95b0*/  LOP3.LUT R7, R7, 0xffff, RZ, 0xc0, !PT ;  /* 0x0000ffff07077812 */ /* 0x000fe400078ec0ff */
[----:B---3--:R-:W-:Y:S02]  /*b95c0*/  SHF.R.U32.HI R8, RZ, 0x8, R11 ;  /* 0x00000008ff087819 */ /* 0x008fe4000001160b */
[----:B------:R-:W-:Y:S02]  /*b95d0*/  SHF.R.U32.HI R6, RZ, 0x8, R23 ;  /* 0x00000008ff067819 */ /* 0x000fe40000011617 */
[----:B------:R-:W-:Y:S02]  /*b95e0*/  LOP3.LUT R8, R8, 0xffff, RZ, 0xc0, !PT ;  /* 0x0000ffff08087812 */ /* 0x000fe400078ec0ff */
[----:B------:R-:W-:-:S04]  /*b95f0*/  LOP3.LUT R6, R6, 0xffff, RZ, 0xc0, !PT ;  /* 0x0000ffff06067812 */ /* 0x000fc800078ec0ff */
[----:B0-----:R-:W-:Y:S02]  /*b9600*/  PRMT R2, R8, 0x3340, R6 ;  /* 0x0000334008027816 */ /* 0x001fe40000000006 */
[----:B------:R-:W-:Y:S02]  /*b9610*/  SHF.R.U32.HI R5, RZ, 0x8, R26 ;  /* 0x00000008ff057819 */ /* 0x000fe4000001161a */
[----:B------:R-:W-:Y:S01]  /*b9620*/  SHF.R.U32.HI R4, RZ, 0x8, R24 ;  /* 0x00000008ff047819 */ /* 0x000fe20000011618 */
[----:B------:R0:W-:Y:S04]  /*b9630*/  STL [R1+0xd4], R2 ;  /* 0x0000d40201007387 */ /* 0x0001e80000100800 */
[----:B------:R-:W3:Y:S04]  /*b9640*/  LDL.LU R11, [R1+0x238] ;  /* 0x00023800010b7983 */ /* 0x000ee80000300800 */
[----:B------:R-:W3:Y:S04]  /*b9650*/  LDL.LU R23, [R1+0x268] ;  /* 0x0002680001177983 */ /* 0x000ee80000300800 */
[----:B------:R-:W3:Y:S04]  /*b9660*/  LDL.LU R26, [R1+0x254] ;  /* 0x00025400011a7983 */ /* 0x000ee80000300800 */
[----:B------:R-:W3:Y:S01]  /*b9670*/  LDL.LU R24, [R1+0x230] ;  /* 0x0002300001187983 */ /* 0x000ee20000300800 */
[----:B------:R-:W-:-:S02]  /*b9680*/  LOP3.LUT R5, R5, 0xffff, RZ, 0xc0, !PT ;  /* 0x0000ffff05057812 */ /* 0x000fc400078ec0ff */
[----:B------:R-:W-:Y:S02]  /*b9690*/  LOP3.LUT R4, R4, 0xffff, RZ, 0xc0, !PT ;  /* 0x0000ffff04047812 */ /* 0x000fe400078ec0ff */
[----:B------:R-:W-:Y:S02]  /*b96a0*/  PRMT R6, R10, 0x3340, R9 ;  /* 0x000033400a067816 */ /* 0x000fe40000000009 */
[----:B------:R-:W-:Y:S02]  /*b96b0*/  PRMT R3, R7, 0x3340, R5 ;  /* 0x0000334007037816 */ /* 0x000fe40000000005 */
[----:B0-----:R-:W-:Y:S01]  /*b96c0*/  PRMT R2, R4, 0x3340, R1 ;  /* 0x0000334004027816 */ /* 0x001fe20000000001 */
[----:B------:R0:W-:Y:S04]  /*b96d0*/  STL [R1+0xd0], R6 ;  /* 0x0000d00601007387 */ /* 0x0001e80000100800 */
[----:B------:R-:W-:Y:S04]  /*b96e0*/  STL [R1+0xb4], R3 ;  /* 0x0000b40301007387 */ /* 0x000fe80000100800 */
[----:B------:R1:W-:Y:S01]  /*b96f0*/  STL [R1+0x24], R2 ;  /* 0x0000240201007387 */ /* 0x0003e20000100800 */
[----:B----4-:R-:W-:-:S02]  /*b9700*/  SHF.R.U32.HI R9, RZ, 0x8, R29 ;  /* 0x00000008ff097819 */ /* 0x010fc4000001161d */
[----:B------:R-:W-:Y:S01]  /*b9710*/  SHF.R.U32.HI R5, RZ, 0x8, R20 ;  /* 0x00000008ff057819 */ /* 0x000fe20000011614 */
[----:B------:R-:W4:Y:S01]  /*b9720*/  LDL.LU R29, [R1+0x27c] ;  /* 0x00027c00011d7983 */ /* 0x000f220000300800 */
[----:B0-----:R-:W-:-:S03]  /*b9730*/  SHF.R.U32.HI R6, RZ, 0x8, R21 ;  /* 0x00000008ff067819 */ /* 0x001fc60000011615 */
[----:B------:R-:W4:Y:S01]  /*b9740*/  LDL.LU R20, [R1+0x224] ;  /* 0x0002240001147983 */ /* 0x000f220000300800 */
[----:B------:R-:W-:-:S03]  /*b9750*/  SHF.R.U32.HI R4, RZ, 0x8, R22 ;  /* 0x00000008ff047819 */ /* 0x000fc60000011616 */
[----:B------:R-:W4:Y:S04]  /*b9760*/  LDL.LU R21, [R1+0x21c] ;  /* 0x00021c0001157983 */ /* 0x000f280000300800 */
[----:B------:R-:W4:Y:S01]  /*b9770*/  LDL.LU R22, [R1+0x60] ;  /* 0x0000600001167983 */ /* 0x000f220000300800 */
[----:B------:R-:W-:-:S03]  /*b9780*/  SHF.R.U32.HI R7, RZ, 0x8, R13 ;  /* 0x00000008ff077819 */ /* 0x000fc6000001160d */
[----:B------:R-:W4:Y:S01]  /*b9790*/  LDL.LU R13, [R1+0x1f4] ;  /* 0x0001f400010d7983 */ /* 0x000f220000300800 */
[----:B------:R-:W-:Y:S02]  /*b97a0*/  LOP3.LUT R9, R9, 0xffff, RZ, 0xc0, !PT ;  /* 0x0000ffff09097812 */ /* 0x000fe400078ec0ff */
[----:B------:R-:W-:Y:S02]  /*b97b0*/  SHF.R.U32.HI R8, RZ, 0x8, R19 ;  /* 0x00000008ff087819 */ /* 0x000fe40000011613 */
[----:B------:R-:W-:Y:S02]  /*b97c0*/  LOP3.LUT R5, R5, 0xffff, RZ, 0xc0, !PT ;  /* 0x0000ffff05057812 */ /* 0x000fe400078ec0ff */
[----:B------:R-:W-:Y:S02]  /*b97d0*/  LOP3.LUT R6, R6, 0xffff, RZ, 0xc0, !PT ;  /* 0x0000ffff06067812 */ /* 0x000fe400078ec0ff */
[----:B-1----:R-:W-:Y:S02]  /*b97e0*/  PRMT R2, R9, 0x3340, R1 ;  /* 0x0000334009027816 */ /* 0x002fe40000000001 */
[----:B------:R-:W-:-:S02]  /*b97f0*/  LOP3.LUT R4, R4, 0xffff, RZ, 0xc0, !PT ;  /* 0x0000ffff04047812 */ /* 0x000fc400078ec0ff */
[----:B------:R-:W-:Y:S02]  /*b9800*/  LOP3.LUT R7, R7, 0xffff, RZ, 0xc0, !PT ;  /* 0x0000ffff07077812 */ /* 0x000fe400078ec0ff */
[----:B------:R-:W-:Y:S01]  /*b9810*/  LOP3.LUT R8, R8, 0xffff, RZ, 0xc0, !PT ;  /* 0x0000ffff08087812 */ /* 0x000fe200078ec0ff */
[----:B------:R-:W4:Y:S01]  /*b9820*/  LDL.LU R19, [R1+0x1f0] ;  /* 0x0001f00001137983 */ /* 0x000f220000300800 */
[----:B------:R-:W-:Y:S02]  /*b9830*/  PRMT R5, R5, 0x3340, R6 ;  /* 0x0000334005057816 */ /* 0x000fe40000000006 */
[----:B------:R-:W-:Y:S01]  /*b9840*/  PRMT R3, R4, 0x3340, R7 ;  /* 0x0000334004037816 */ /* 0x000fe20000000007 */
[----:B------:R0:W-:Y:S01]  /*b9850*/  STL [R1+0x5c], R2 ;  /* 0x00005c0201007387 */ /* 0x0001e20000100800 */
[----:B------:R-:W-:-:S03]  /*b9860*/  SHF.R.U32.HI R9, RZ, 0x8, R28 ;  /* 0x00000008ff097819 */ /* 0x000fc6000001161c */
[----:B------:R-:W-:Y:S04]  /*b9870*/  STL [R1+0xa8], R5 ;  /* 0x0000a80501007387 */ /* 0x000fe80000100800 */
[----:B------:R-:W-:Y:S01]  /*b9880*/  STL [R1+0xa4], R3 ;  /* 0x0000a40301007387 */ /* 0x000fe20000100800 */
[----:B0-----:R-:W-:Y:S02]  /*b9890*/  PRMT R2, R8, 0x3340, R1 ;  /* 0x0000334008027816 */ /* 0x001fe40000000001 */
[----:B------:R-:W-:-:S03]  /*b98a0*/  LOP3.LUT R9, R9, 0xffff, RZ, 0xc0, !PT ;  /* 0x0000ffff09097812 */ /* 0x000fc600078ec0ff */
[----:B------:R0:W-:Y:S02]  /*b98b0*/  STL [R1+0x64], R2 ;  /* 0x0000640201007387 */ /* 0x0001e40000100800 */
[----:B0-----:R-:W-:Y:S02]  /*b98c0*/  PRMT R2, R9, 0x3340, R1 ;  /* 0x0000334009027816 */ /* 0x001fe40000000001 */
[----:B--2---:R-:W-:Y:S02]  /*b98d0*/  SHF.R.U32.HI R5, RZ, 0x8, R25 ;  /* 0x00000008ff057819 */ /* 0x004fe40000011619 */
[----:B------:R-:W2:Y:S02]  /*b98e0*/  LDL.LU R25, [R1+0x278] ;  /* 0x0002780001197983 */ /* 0x000ea40000300800 */
[----:B------:R-:W-:Y:S02]  /*b98f0*/  LOP3.LUT R5, R5, 0xffff, RZ, 0xc0, !PT ;  /* 0x0000ffff05057812 */ /* 0x000fe400078ec0ff */
[----:B---3--:R-:W-:-:S02]  /*b9900*/  SHF.R.U32.HI R6, RZ, 0x8, R11 ;  /* 0x00000008ff067819 */ /* 0x008fc4000001160b */
[----:B------:R-:W-:Y:S02]  /*b9910*/  SHF.R.U32.HI R4, RZ, 0x8, R23 ;  /* 0x00000008ff047819 */ /* 0x000fe40000011617 */
[----:B------:R-:W-:Y:S01]  /*b9920*/  SHF.R.U32.HI R7, RZ, 0x8, R26 ;  /* 0x00000008ff077819 */ /* 0x000fe2000001161a */
[----:B------:R-:W3:Y:S01]  /*b9930*/  LDL.LU R11, [R1+0x218] ;  /* 0x00021800010b7983 */ /* 0x000ee20000300800 */
[----:B------:R-:W-:-:S03]  /*b9940*/  SHF.R.U32.HI R8, RZ, 0x8, R24 ;  /* 0x00000008ff087819 */ /* 0x000fc60000011618 */
[----:B------:R0:W-:Y:S04]  /*b9950*/  STL [R1+0x30], R2 ;  /* 0x0000300201007387 */ /* 0x0001e80000100800 */
[----:B------:R-:W3:Y:S01]  /*b9960*/  LDL.LU R23, [R1+0x264] ;  /* 0x0002640001177983 */ /* 0x000ee20000300800 */
[----:B------:R-:W-:-:S03]  /*b9970*/  LOP3.LUT R6, R6, 0xffff, RZ, 0xc0, !PT ;  /* 0x0000ffff06067812 */ /* 0x000fc600078ec0ff */
[----:B------:R-:W3:Y:S01]  /*b9980*/  LDL.LU R26, [R1+0x258] ;  /* 0x00025800011a7983 */ /* 0x000ee20000300800 */
[----:B------:R-:W-:Y:S02]  /*b9990*/  LOP3.LUT R4, R4, 0xffff, RZ, 0xc0, !PT ;  /* 0x0000ffff04047812 */ /* 0x000fe400078ec0ff */
[----:B------:R-:W-:Y:S01]  /*b99a0*/  LOP3.LUT R7, R7, 0xffff, RZ, 0xc0, !PT ;  /* 0x0000ffff07077812 */ /* 0x000fe200078ec0ff */
[----:B------:R-:W3:Y:S01]  /*b99b0*/  LDL.LU R24, [R1+0x18] ;  /* 0x0000180001187983 */ /* 0x000ee20000300800 */
[----:B------:R-:W-:Y:S02]  /*b99c0*/  LOP3.LUT R8, R8, 0xffff, RZ, 0xc0, !PT ;  /* 0x0000ffff08087812 */ /* 0x000fe400078ec0ff */
[----:B------:R-:W-:Y:S02]  /*b99d0*/  PRMT R5, R5, 0x3340, R6 ;  /* 0x0000334005057816 */ /* 0x000fe40000000006 */
[----:B------:R-:W-:Y:S02]  /*b99e0*/  PRMT R3, R4, 0x3340, R7 ;  /* 0x0000334004037816 */ /* 0x000fe40000000007 */
[----:B0-----:R-:W-:Y:S01]  /*b99f0*/  PRMT R2, R8, 0x3340, R1 ;  /* 0x0000334008027816 */ /* 0x001fe20000000001 */
[----:B------:R-:W-:Y:S04]  /*b9a00*/  STL [R1+0xa0], R5 ;  /* 0x0000a00501007387 */ /* 0x000fe80000100800 */
[----:B------:R-:W-:Y:S04]  /*b9a10*/  STL [R1+0x98], R3 ;  /* 0x0000980301007387 */ /* 0x000fe80000100800 */
[----:B------:R0:W-:Y:S04]  /*b9a20*/  STL [R1+0x54], R2 ;  /* 0x0000540201007387 */ /* 0x0001e80000100800 */
[----:B------:R-:W3:Y:S01]  /*b9a30*/  LDL.LU R28, [R1+0x2d8] ;  /* 0x0002d800011c7983 */ /* 0x000ee20000300800 */
[----:B----4-:R-:W-:-:S02]  /*b9a40*/  SHF.R.U32.HI R9, RZ, 0x8, R29 ;  /* 0x00000008ff097819 */ /* 0x010fc4000001161d */
[----:B------:R-:W-:Y:S01]  /*b9a50*/  SHF.R.U32.HI R6, RZ, 0x8, R20 ;  /* 0x00000008ff067819 */ /* 0x000fe20000011614 */
[----:B------:R-:W4:Y:S01]  /*b9a60*/  LDL.LU R29, [R1+0x2d0] ;  /* 0x0002d000011d7983 */ /* 0x000f220000300800 */
[----:B------:R-:W-:-:S03]  /*b9a70*/  SHF.R.U32.HI R7, RZ, 0x8, R21 ;  /* 0x00000008ff077819 */ /* 0x000fc60000011615 */
[----:B------:R-:W4:Y:S01]  /*b9a80*/  LDL R20, [R1+0x2b4] ;  /* 0x0002b40001147983 */ /* 0x000f220000100800 */
[----:B------:R-:W-:-:S03]  /*b9a90*/  SHF.R.U32.HI R8, RZ, 0x8, R22 ;  /* 0x00000008ff087819 */ /* 0x000fc60000011616 */
[----:B------:R-:W4:Y:S04]  /*b9aa0*/  LDL.LU R21, [R1+0x234] ;  /* 0x0002340001157983 */ /* 0x000f280000300800 */
[----:B------:R-:W4:Y:S01]  /*b9ab0*/  LDL.LU R22, [R1+0x210] ;  /* 0x0002100001167983 */ /* 0x000f220000300800 */
[----:B------:R-:W-:-:S03]  /*b9ac0*/  SHF.R.U32.HI R4, RZ, 0x8, R13 ;  /* 0x00000008ff047819 */ /* 0x000fc6000001160d */
[----:B------:R-:W4:Y:S01]  /*b9ad0*/  LDL.LU R13, [R1+0x23c] ;  /* 0x00023c00010d7983 */ /* 0x000f220000300800 */
[----:B------:R-:W-:Y:S02]  /*b9ae0*/  LOP3.LUT R9, R9, 0xffff, RZ, 0xc0, !PT ;  /* 0x0000ffff09097812 */ /* 0x000fe400078ec0ff */
[----:B------:R-:W-:Y:S02]  /*b9af0*/  LOP3.LUT R8, R8, 0xffff, RZ, 0xc0, !PT ;  /* 0x0000ffff08087812 */ /* 0x000fe400078ec0ff */
[----:B0-----:R-:W-:Y:S02]  /*b9b00*/  PRMT R2, R9, 0x3340, R1 ;  /* 0x0000334009027816 */ /* 0x001fe40000000001 */
[----:B------:R-:W-:Y:S02]  /*b9b10*/  SHF.R.U32.HI R5, RZ, 0x8, R19 ;  /* 0x00000008ff057819 */ /* 0x000fe40000011613 */
[----:B------:R-:W-:Y:S01]  /*b9b20*/  PRMT R8, R8, 0x3340, R1 ;  /* 0x0000334008087816 */ /* 0x000fe20000000001 */
[----:B------:R-:W4:Y:S01]  /*b9b30*/  LDL.LU R19, [R1+0x214] ;  /* 0x0002140001137983 */ /* 0x000f220000300800 */
[----:B------:R-:W-:-:S02]  /*b9b40*/  LOP3.LUT R4, R4, 0xffff, RZ, 0xc0, !PT ;  /* 0x0000ffff04047812 */ /* 0x000fc400078ec0ff */
[----:B------:R-:W-:Y:S02]  /*b9b50*/  LOP3.LUT R5, R5, 0xffff, RZ, 0xc0, !PT ;  /* 0x0000ffff05057812 */ /* 0x000fe400078ec0ff */
[----:B------:R-:W-:Y:S02]  /*b9b60*/  LOP3.LUT R6, R6, 0xffff, RZ, 0xc0, !PT ;  /* 0x0000ffff06067812 */ /* 0x000fe400078ec0ff */
[----:B------:R-:W-:Y:S01]  /*b9b70*/  LOP3.LUT R7, R7, 0xffff, RZ, 0xc0, !PT ;  /* 0x0000ffff07077812 */ /* 0x000fe200078ec0ff */
[----:B------:R0:W-:Y:S04]  /*b9b80*/  STL [R1+0x38], R2 ;  /* 0x0000380201007387 */ /* 0x0001e80000100800 */
[----:B------:R2:W-:Y:S01]  /*b9b90*/  STL [R1+0x48], R8 ;  /* 0x0000480801007387 */ /* 0x0005e20000100800 */
[----:B------:R-:W-:-:S02]  /*b9ba0*/  PRMT R3, R4, 0x3340, R5 ;  /* 0x0000334004037816 */ /* 0x000fc40000000005 */
[----:B0-----:R-:W-:-:S03]  /*b9bb0*/  PRMT R2, R6, 0x3340, R7 ;  /* 0x0000334006027816 */ /* 0x001fc60000000007 */
[----:B------:R-:W-:Y:S04]  /*b9bc0*/  STL [R1+0x7c], R3 ;  /* 0x00007c0301007387 */ /* 0x000fe80000100800 */
[----:B------:R0:W-:Y:S01]  /*b9bd0*/  STL [R1+0x78], R2 ;  /* 0x0000780201007387 */ /* 0x0001e20000100800 */
[----:B--2---:R-:W-:-:S03]  /*b9be0*/  SHF.R.U32.HI R8, RZ, 0x8, R25 ;  /* 0x00000008ff087819 */ /* 0x004fc60000011619 */
[----:B------:R-:W2:Y:S01]  /*b9bf0*/  LDL.LU R25, [R1+0x370] ;  /* 0x0003700001197983 */ /* 0x000ea20000300800 */
[----:B------:R-:W-:-:S04]  /*b9c00*/  LOP3.LUT R8, R8, 0xffff, RZ, 0xc0, !PT ;  /* 0x0000ffff08087812 */ /* 0x000fc800078ec0ff */
[----:B0-----:R-:W-:Y:S02]  /*b9c10*/  PRMT R2, R8, 0x3340, R1 ;  /* 0x0000334008027816 */ /* 0x001fe40000000001 */
[----:B---3--:R-:W-:Y:S02]  /*b9c20*/  SHF.R.U32.HI R7, RZ, 0x8, R11 ;  /* 0x00000008ff077819 */ /* 0x008fe4000001160b */
[----:B------:R-:W3:Y:S01]  /*b9c30*/  LDL.LU R11, [R1+0x280] ;  /* 0x00028000010b7983 */ /* 0x000ee20000300800 */
[----:B------:R-:W-:Y:S02]  /*b9c40*/  SHF.R.U32.HI R4, RZ, 0x8, R23 ;  /* 0x00000008ff047819 */ /* 0x000fe40000011617 */
[----:B------:R-:W-:Y:S01]  /*b9c50*/  SHF.R.U32.HI R5, RZ, 0x8, R26 ;  /* 0x00000008ff057819 */ /* 0x000fe2000001161a */
[----:B------:R0:W-:Y:S01]  /*b9c60*/  STL [R1+0x34], R2 ;  /* 0x0000340201007387 */ /* 0x0001e20000100800 */
[----:B------:R-:W-:Y:S02]  /*b9c70*/  SHF.R.U32.HI R6, RZ, 0x8, R24 ;  /* 0x00000008ff067819 */ /* 0x000fe40000011618 */
[----:B------:R-:W-:Y:S01]  /*b9c80*/  LOP3.LUT R7, R7, 0xffff, RZ, 0xc0, !PT ;  /* 0x0000ffff07077812 */ /* 0x000fe200078ec0ff */
[----:B------:R-:W3:Y:S01]  /*b9c90*/  LDL.LU R23, [R1+0x274] ;  /* 0x0002740001177983 */ /* 0x000ee20000300800 */
[----:B------:R-:W-:-:S02]  /*b9ca0*/  LOP3.LUT R4, R4, 0xffff, RZ, 0xc0, !PT ;  /* 0x0000ffff04047812 */ /* 0x000fc400078ec0ff */
[----:B------:R-:W-:Y:S01]  /*b9cb0*/  LOP3.LUT R5, R5, 0xffff, RZ, 0xc0, !PT ;  /* 0x0000ffff05057812 */ /* 0x000fe200078ec0ff */
[----:B------:R-:W3:Y:S01]  /*b9cc0*/  LDL R26, [R1+0x2ac] ;  /* 0x0002ac00011a7983 */ /* 0x000ee20000100800 */
[----:B------:R-:W-:-:S03]  /*b9cd0*/  LOP3.LUT R6, R6, 0xffff, RZ, 0xc0, !PT ;  /* 0x0000ffff06067812 */ /* 0x000fc600078ec0ff */
[----:B------:R-:W3:Y:S01]  /*b9ce0*/  LDL.LU R24, [R1+0x284] ;  /* 0x0002840001187983 */ /* 0x000ee20000300800 */
        /* <DEDUP_REMOVED lines=9> */
[----:B------:R-:W-:-:S03]  /*b9d80*/  SHF.R.U32.HI R5, RZ, 0x8, R22 ;  /* 0x00000008ff057819 */ /* 0x000fc60000011616 */
[----:B------:R-:W4:Y:S04]  /*b9d90*/  LDL.LU R21, [R1+0x340] ;  /* 0x0003400001157983 */ /* 0x000f280000300800 */
[----:B------:R-:W4:Y:S01]  /*b9da0*/  LDL.LU R22, [R1+0x314] ;  /* 0x0003140001167983 */ /* 0x000f220000300800 */
[----:B0-----:R-:W-:-:S03]  /*b9db0*/  SHF.R.U32.HI R7, RZ, 0x8, R13 ;  /* 0x00000008ff077819 */ /* 0x001fc6000001160d */
[----:B------:R-:W4:Y:S01]  /*b9dc0*/  LDL.LU R13, [R1+0x310] ;  /* 0x00031000010d7983 */ /* 0x000f220000300800 */
[----:B------:R-:W-:Y:S02]  /*b9dd0*/  LOP3.LUT R8, R8, 0xffff, RZ, 0xc0, !PT ;  /* 0x0000ffff08087812 */ /* 0x000fe400078ec0ff */
[----:B------:R-:W-:Y:S02]  /*b9de0*/  LOP3.LUT R5, R5, 0xffff, RZ, 0xc0, !PT ;  /* 0x0000ffff05057812 */ /* 0x000fe400078ec0ff */
[----:B------:R-:W-:Y:S02]  /*b9df0*/  SHF.R.U32.HI R10, RZ, 0x8, R19 ;  /* 0x00000008ff0a7819 */ /* 0x000fe40000011613 */
[----:B------:R-:W-:Y:S02]  /*b9e00*/  SHF.R.U32.HI R9, RZ, 0x8, R28 ;  /* 0x00000008ff097819 */ /* 0x000fe4000001161c */
[----:B------:R-:W-:Y:S02]  /*b9e10*/  SHF.R.U32.HI R6, RZ, 0x8, R29 ;  /* 0x00000008ff067819 */ /* 0x000fe4000001161d */
[----:B------:R-:W-:-:S02]  /*b9e20*/  LOP3.LUT R7, R7, 0xffff, RZ, 0xc0, !PT ;  /* 0x0000ffff07077812 */ /* 0x000fc400078ec0ff */
[----:B------:R-:W-:Y:S02]  /*b9e30*/  LOP3.LUT R10, R10, 0xffff, RZ, 0xc0, !PT ;  /* 0x0000ffff0a0a7812 */ /* 0x000fe400078ec0ff */
[----:B-1----:R-:W-:Y:S02]  /*b9e40*/  PRMT R2, R8, 0x3340, R5 ;  /* 0x0000334008027816 */ /* 0x002fe40000000005 */
[----:B------:R-:W-:Y:S02]  /*b9e50*/  LOP3.LUT R9, R9, 0xffff, RZ, 0xc0, !PT ;  /* 0x0000ffff09097812 */ /* 0x000fe400078ec0ff */
[----:B------:R-:W-:Y:S02]  /*b9e60*/  LOP3.LUT R6, R6, 0xffff, RZ, 0xc0, !PT ;  /* 0x0000ffff06067812 */ /* 0x000fe400078ec0ff */
[----:B------:R-:W-:Y:S02]  /*b9e70*/  PRMT R5, R7, 0x3340, R10 ;  /* 0x0000334007057816 */ /* 0x000fe4000000000a */
[----:B------:R-:W-:Y:S01]  /*b9e80*/  LOP3.LUT R4, R4, 0xffff, RZ, 0xc0, !PT ;  /* 0x0000ffff04047812 */ /* 0x000fe200078ec0ff */
[----:B------:R-:W4:Y:S01]  /*b9e90*/  LDL.LU R19, [R1] ;  /* 0x0000000001137983 */ /* 0x000f220000300800 */
[----:B------:R-:W-:-:S03]  /*b9ea0*/  PRMT R3, R9, 0x3340, R6 ;  /* 0x0000334009037816 */ /* 0x000fc60000000006 */
[----:B------:R0:W-:Y:S04]  /*b9eb0*/  STL [R1+0x58], R2 ;  /* 0x0000580201007387 */ /* 0x0001e80000100800 */
[----:B------:R1:W-:Y:S04]  /*b9ec0*/  STL [R1+0x50], R5 ;  /* 0x0000500501007387 */ /* 0x0003e80000100800 */
[----:B------:R1:W-:Y:S01]  /*b9ed0*/  STL [R1+0x4c], R3 ;  /* 0x00004c0301007387 */ /* 0x0003e20000100800 */
[----:B0-----:R-:W-:-:S05]  /*b9ee0*/  PRMT R2, R4, 0x3340, R1 ;  /* 0x0000334004027816 */ /* 0x001fca0000000001 */
[----:B------:R0:W-:Y:S01]  /*b9ef0*/  STL [R1+0x14], R2 ;  /* 0x0000140201007387 */ /* 0x0001e20000100800 */
[----:B--2---:R-:W-:-:S04]  /*b9f00*/  SHF.R.U32.HI R6, RZ, 0x8, R25 ;  /* 0x00000008ff067819 */ /* 0x004fc80000011619 */
[----:B------:R-:W-:Y:S02]  /*b9f10*/  LOP3.LUT R6, R6, 0xffff, RZ, 0xc0, !PT ;  /* 0x0000ffff06067812 */ /* 0x000fe400078ec0ff */
[----:B---3--:R-:W-:-:S04]  /*b9f20*/  SHF.R.U32.HI R8, RZ, 0x8, R11 ;  /* 0x00000008ff087819 */ /* 0x008fc8000001160b */
[----:B------:R-:W-:Y:S02]  /*b9f30*/  LOP3.LUT R8, R8, 0xffff, RZ, 0xc0, !PT ;  /* 0x0000ffff08087812 */ /* 0x000fe400078ec0ff */
[----:B------:R-:W-:Y:S02]  /*b9f40*/  SHF.R.U32.HI R7, RZ, 0x8, R23 ;  /* 0x00000008ff077819 */ /* 0x000fe40000011617 */
[----:B------:R-:W-:Y:S02]  /*b9f50*/  SHF.R.U32.HI R4, RZ, 0x8, R26 ;  /* 0x00000008ff047819 */ /* 0x000fe4000001161a */
[----:B-1----:R-:W-:Y:S02]  /*b9f60*/  SHF.R.U32.HI R5, RZ, 0x8, R24 ;  /* 0x00000008ff057819 */ /* 0x002fe40000011618 */
[----:B------:R-:W-:Y:S02]  /*b9f70*/  LOP3.LUT R7, R7, 0xffff, RZ, 0xc0, !PT ;  /* 0x0000ffff07077812 */ /* 0x000fe400078ec0ff */
[----:B------:R-:W-:-:S02]  /*b9f80*/  LOP3.LUT R4, R4, 0xffff, RZ, 0xc0, !PT ;  /* 0x0000ffff04047812 */ /* 0x000fc400078ec0ff */
[--C-:B------:R-:W-:Y:S02]  /*b9f90*/  PRMT R3, R8, 0x3340, R1.reuse ;  /* 0x0000334008037816 */ /* 0x100fe40000000001 */
[----:B------:R-:W-:Y:S02]  /*b9fa0*/  LOP3.LUT R5, R5, 0xffff, RZ, 0xc0, !PT ;  /* 0x0000ffff05057812 */ /* 0x000fe400078ec0ff */
[----:B------:R-:W-:Y:S02]  /*b9fb0*/  PRMT R7, R7, 0x3340, R1 ;  /* 0x0000334007077816 */ /* 0x000fe40000000001 */
[----:B0-----:R-:W-:Y:S01]  /*b9fc0*/  PRMT R2, R4, 0x3340, R5 ;  /* 0x0000334004027816 */ /* 0x001fe20000000005 */
[----:B------:R0:W-:Y:S04]  /*b9fd0*/  STL [R1+0x10], R3 ;  /* 0x0000100301007387 */ /* 0x0001e80000100800 */
[----:B------:R-:W-:Y:S04]  /*b9fe0*/  STL [R1+0x28], R7 ;  /* 0x0000280701007387 */ /* 0x000fe80000100800 */
[----:B------:R-:W2:Y:S04]  /*b9ff0*/  LDL.LU R17, [R1+0x490] ;  /* 0x0004900001117983 */ /* 0x000ea80000300800 */
[----:B------:R1:W-:Y:S01]  /*ba000*/  STL [R1+0x44], R2 ;  /* 0x0000440201007387 */ /* 0x0003e20000100800 */
[----:B0-----:R-:W-:-:S03]  /*ba010*/  PRMT R3, R6, 0x3340, R1 ;  /* 0x0000334006037816 */ /* 0x001fc60000000001 */
[----:B-1----:R-:W3:Y:S04]  /*ba020*/  LDL.LU R2, [R1+0x270] ;  /* 0x0002700001027983 */ /* 0x002ee80000300800 */
[----:B------:R0:W-:Y:S04]  /*ba030*/  STL [R1+0xc], R3 ;  /* 0x00000c0301007387 */ /* 0x0001e80000100800 */
[----:B0-----:R-:W3:Y:S04]  /*ba040*/  LDL.LU R3, [R1+0x20c] ;  /* 0x00020c0001037983 */ /* 0x001ee80000300800 */
[----:B------:R-:W3:Y:S04]  /*ba050*/  LDL.LU R12, [R1+0x2f0] ;  /* 0x0002f000010c7983 */ /* 0x000ee80000300800 */
[----:B------:R-:W3:Y:S04]  /*ba060*/  LDL.LU R27, [R1+0x2e8] ;  /* 0x0002e800011b7983 */ /* 0x000ee80000300800 */
[----:B------:R-:W3:Y:S04]  /*ba070*/  LDL.LU R28, [R1+0x2e4] ;  /* 0x0002e400011c7983 */ /* 0x000ee80000300800 */
[----:B------:R-:W3:Y:S04]  /*ba080*/  LDL.LU R29, [R1+0x504] ;  /* 0x00050400011d7983 */ /* 0x000ee80000300800 */
[----:B------:R-:W3:Y:S01]  /*ba090*/  LDL.LU R25, [R1+0x500] ;  /* 0x0005000001197983 */ /* 0x000ee20000300800 */
[----:B----4-:R-:W-:-:S02]  /*ba0a0*/  SHF.R.U32.HI R6, RZ, 0x8, R21 ;  /* 0x00000008ff067819 */ /* 0x010fc40000011615 */
[----:B------:R-:W-:Y:S02]  /*ba0b0*/  SHF.R.U32.HI R7, RZ, 0x8, R22 ;  /* 0x00000008ff077819 */ /* 0x000fe40000011616 */
[----:B------:R-:W-:Y:S02]  /*ba0c0*/  LOP3.LUT R6, R6, 0xffff, RZ, 0xc0, !PT ;  /* 0x0000ffff06067812 */ /* 0x000fe400078ec0ff */
[----:B------:R-:W-:Y:S02]  /*ba0d0*/  LOP3.LUT R7, R7, 0xffff, RZ, 0xc0, !PT ;  /* 0x0000ffff07077812 */ /* 0x000fe400078ec0ff */
[----:B------:R-:W-:Y:S02]  /*ba0e0*/  SHF.R.U32.HI R8, RZ, 0x8, R13 ;  /* 0x00000008ff087819 */ /* 0x000fe4000001160d */
[----:B------:R-:W-:Y:S02]  /*ba0f0*/  SHF.R.U32.HI R5, RZ, 0x8, R20 ;  /* 0x00000008ff057819 */ /* 0x000fe40000011614 */
[----:B------:R-:W-:-:S02]  /*ba100*/  PRMT R6, R6, 0x3340, R7 ;  /* 0x0000334006067816 */ /* 0x000fc40000000007 */
[----:B------:R-:W-:Y:S02]  /*ba110*/  LOP3.LUT R8, R8, 0xffff, RZ, 0xc0, !PT ;  /* 0x0000ffff08087812 */ /* 0x000fe400078ec0ff */
[----:B------:R-:W-:Y:S01]  /*ba120*/  LOP3.LUT R5, R5, 0xffff, RZ, 0xc0, !PT ;  /* 0x0000ffff05057812 */ /* 0x000fe200078ec0ff */
[----:B------:R0:W-:Y:S04]  /*ba130*/  STL [R1+0x2c], R6 ;  /* 0x00002c0601007387 */ /* 0x0001e80000100800 */
[----:B------:R-:W4:Y:S01]  /*ba140*/  LDL.LU R11, [R1+0x428] ;  /* 0x00042800010b7983 */ /* 0x000f220000300800 */
[----:B------:R-:W-:-:S03]  /*ba150*/  PRMT R5, R5, 0x3340, R1 ;  /* 0x0000334005057816 */ /* 0x000fc60000000001 */
[----:B------:R-:W4:Y:S04]  /*ba160*/  LDL.LU R23, [R1+0x4c0] ;  /* 0x0004c00001177983 */ /* 0x000f280000300800 */
[----:B------:R-:W4:Y:S01]  /*ba170*/  LDL.LU R26, [R1+0x4d0] ;  /* 0x0004d000011a7983 */ /* 0x000f220000300800 */
[----:B0-----:R-:W-:-:S05]  /*ba180*/  PRMT R6, R8, 0x3340, R1 ;  /* 0x0000334008067816 */ /* 0x001fca0000000001 */
[----:B------:R2:W-:Y:S04]  /*ba190*/  STL [R1+0x8], R6 ;  /* 0x0000080601007387 */ /* 0x0005e80000100800 */
[----:B------:R-:W4:Y:S04]  /*ba1a0*/  LDL R24, [R1+0x4e4] ;  /* 0x0004e40001187983 */ /* 0x000f280000100800 */
[----:B------:R0:W-:Y:S04]  /*ba1b0*/  STL [R1+0x4], R5 ;  /* 0x0000040501007387 */ /* 0x0001e80000100800 */
[----:B------:R-:W4:Y:S01]  /*ba1c0*/  LDL.LU R20, [R1+0x42c] ;  /* 0x00042c0001147983 */ /* 0x000f220000300800 */
[----:B------:R-:W-:-:S03]  /*ba1d0*/  SHF.R.U32.HI R4, RZ, 0x8, R19 ;  /* 0x00000008ff047819 */ /* 0x000fc60000011613 */
[----:B------:R-:W4:Y:S01]  /*ba1e0*/  LDL.LU R21, [R1+0x384] ;  /* 0x0003840001157983 */ /* 0x000f220000300800 */
[----:B------:R-:W-:-:S04]  /*ba1f0*/  LOP3.LUT R4, R4, 0xffff, RZ, 0xc0, !PT ;  /* 0x0000ffff04047812 */ /* 0x000fc800078ec0ff */
[----:B------:R-:W-:-:S05]  /*ba200*/  PRMT R4, R4, 0x3340, R1 ;  /* 0x0000334004047816 */ /* 0x000fca0000000001 */
[----:B------:R1:W-:Y:S04]  /*ba210*/  STL [R1+0x18], R4 ;  /* 0x0000180401007387 */ /* 0x0003e80000100800 */
[----:B------:R-:W4:Y:S04]  /*ba220*/  LDL.LU R22, [R1+0x3a4] ;  /* 0x0003a40001167983 */ /* 0x000f280000300800 */
[----:B------:R-:W4:Y:S04]  /*ba230*/  LDL R13, [R1+0x37c] ;  /* 0x00037c00010d7983 */ /* 0x000f280000100800 */
[----:B------:R-:W4:Y:S01]  /*ba240*/  LDL.LU R19, [R1+0x388] ;  /* 0x0003880001137983 */ /* 0x000f220000300800 */
[----:B--2---:R-:W-:-:S04]  /*ba250*/  SHF.R.U32.HI R6, RZ, 0x8, R17 ;  /* 0x00000008ff067819 */ /* 0x004fc80000011611 */
[----:B------:R-:W-:Y:S02]  /*ba260*/  LOP3.LUT R6, R6, 0xffff, RZ, 0xc0, !PT ;  /* 0x0000ffff06067812 */ /* 0x000fe400078ec0ff */
[----:B---3--:R-:W-:-:S04]  /*ba270*/  SHF.R.U32.HI R7, RZ, 0x8, R2 ;  /* 0x00000008ff077819 */ /* 0x008fc80000011602 */
[----:B------:R-:W-:Y:S02]  /*ba280*/  LOP3.LUT R7, R7, 0xffff, RZ, 0xc0, !PT ;  /* 0x0000ffff07077812 */ /* 0x000fe400078ec0ff */
[----:B0-----:R-:W-:Y:S02]  /*ba290*/  SHF.R.U32.HI R5, RZ, 0x8, R3 ;  /* 0x00000008ff057819 */ /* 0x001fe40000011603 */
[----:B------:R-:W-:Y:S02]  /*ba2a0*/  SHF.R.U32.HI R9, RZ, 0x8, R12 ;  /* 0x00000008ff097819 */ /* 0x000fe4000001160c */
[----:B-1----:R-:W-:Y:S02]  /*ba2b0*/  SHF.R.U32.HI R4, RZ, 0x8, R27 ;  /* 0x00000008ff047819 */ /* 0x002fe4000001161b */
[----:B------:R-:W-:Y:S02]  /*ba2c0*/  SHF.R.U32.HI R8, RZ, 0x8, R28 ;  /* 0x00000008ff087819 */ /* 0x000fe4000001161c */
[----:B------:R-:W-:-:S02]  /*ba2d0*/  LOP3.LUT R5, R5, 0xffff, RZ, 0xc0, !PT ;  /* 0x0000ffff05057812 */ /* 0x000fc400078ec0ff */
[----:B------:R-:W-:Y:S02]  /*ba2e0*/  LOP3.LUT R9, R9, 0xffff, RZ, 0xc0, !PT ;  /* 0x0000ffff09097812 */ /* 0x000fe400078ec0ff */
[----:B------:R-:W-:Y:S02]  /*ba2f0*/  LOP3.LUT R4, R4, 0xffff, RZ, 0xc0, !PT ;  /* 0x0000ffff04047812 */ /* 0x000fe400078ec0ff */
[----:B------:R-:W-:Y:S02]  /*ba300*/  LOP3.LUT R8, R8, 0xffff, RZ, 0xc0, !PT ;  /* 0x0000ffff08087812 */ /* 0x000fe400078ec0ff */
[----:B------:R-:W-:Y:S02]  /*ba310*/  PRMT R5, R7, 0x3340, R5 ;  /* 0x0000334007057816 */ /* 0x000fe40000000005 */
[----:B------:R-:W-:Y:S02]  /*ba320*/  PRMT R3, R6, 0x3340, R1 ;  /* 0x0000334006037816 */ /* 0x000fe40000000001 */
[----:B------:R-:W-:-:S02]  /*ba330*/  PRMT R2, R9, 0x3340, R4 ;  /* 0x0000334009027816 */ /* 0x000fc40000000004 */
[----:B------:R-:W-:Y:S02]  /*ba340*/  PRMT R8, R8, 0x3340, R1 ;  /* 0x0000334008087816 */ /* 0x000fe40000000001 */
[----:B------:R-:W-:Y:S01]  /*ba350*/  LOP3.LUT R6, R29, 0xffff, RZ, 0xc0, !PT ;  /* 0x0000ffff1d067812 */ /* 0x000fe200078ec0ff */
[----:B------:R0:W-:Y:S04]  /*ba360*/  STL [R1+0x20], R5 ;  /* 0x0000200501007387 */ /* 0x0001e80000100800 */
[----:B------:R4:W-:Y:S04]  /*ba370*/  STL [R1], R3 ;  /* 0x0000000301007387 */ /* 0x0009e80000100800 */
[----:B------:R-:W-:Y:S04]  /*ba380*/  STL [R1+0x4eb0], R8 ;  /* 0x004eb00801007387 */ /* 0x000fe80000100800 */
[----:B------:R1:W-:Y:S04]  /*ba390*/  STL [R1+0x1c], R2 ;  /* 0x00001c0201007387 */ /* 0x0003e80000100800 */
[----:B------:R-:W-:Y:S01]  /*ba3a0*/  STL [R1+0x60], R6 ;  /* 0x0000600601007387 */ /* 0x000fe20000100800 */
[----:B0-----:R-:W-:-:S02]  /*ba3b0*/  LOP3.LUT R5, R25, 0xffff, RZ, 0xc0, !PT ;  /* 0x0000ffff19057812 */ /* 0x001fc400078ec0ff */
[----:B----4-:R-:W-:-:S03]  /*ba3c0*/  LOP3.LUT R3, R11, 0xffff, RZ, 0xc0, !PT ;  /* 0x0000ffff0b037812 */ /* 0x010fc600078ec0ff */
[----:B------:R-:W-:Y:S04]  /*ba3d0*/  STL [R1+0x68], R5 ;  /* 0x0000680501007387 */ /* 0x000fe80000100800 */
[----:B------:R-:W-:Y:S01]  /*ba3e0*/  STL [R1+0x6c], R3 ;  /* 0x00006c0301007387 */ /* 0x000fe20000100800 */
[----:B-1----:R-:W-:-:S05]  /*ba3f0*/  LOP3.LUT R2, R20, 0xffff, RZ, 0xc0, !PT ;  /* 0x0000ffff14027812 */ /* 0x002fca00078ec0ff */
[----:B------:R-:W-:Y:S04]  /*ba400*/  STL [R1+0x74], R2 ;  /* 0x0000740201007387 */ /* 0x000fe80000100800 */
[----:B------:R-:W2:Y:S04]  /*ba410*/  LDL.LU R14, [R1+0x13c] ;  /* 0x00013c00010e7983 */ /* 0x000ea80000300800 */
[----:B--2---:R0:W-:Y:S04]  /*ba420*/  STL [R1+0x4f48], R14 ;  /* 0x004f480e01007387 */ /* 0x0041e80000100800 */
[----:B0-----:R-:W2:Y:S04]  /*ba430*/  LDL.LU R14, [R1+0x1d8] ;  /* 0x0001d800010e7983 */ /* 0x001ea80000300800 */
[----:B------:R-:W3:Y:S01]  /*ba440*/  LDL.LU R15, [R1+0x1d4] ;  /* 0x0001d400010f7983 */ /* 0x000ee20000300800 */
[----:B------:R-:W-:-:S02]  /*ba450*/  SHF.R.U32.HI R9, RZ, 0x8, R23 ;  /* 0x00000008ff097819 */ /* 0x000fc40000011617 */
[----:B------:R-:W-:Y:S02]  /*ba460*/  SHF.R.U32.HI R10, RZ, 0x8, R26 ;  /* 0x00000008ff0a7819 */ /* 0x000fe4000001161a */
[----:B------:R-:W-:Y:S02]  /*ba470*/  SHF.R.U32.HI R11, RZ, 0x8, R24 ;  /* 0x00000008ff0b7819 */ /* 0x000fe40000011618 */
[----:B------:R-:W-:Y:S02]  /*ba480*/  PRMT R4, R21, 0x4210, R6 ;  /* 0x0000421015047816 */ /* 0x000fe40000000006 */
[----:B------:R-:W-:Y:S02]  /*ba490*/  LOP3.LUT R9, R9, 0xffff, RZ, 0xc0, !PT ;  /* 0x0000ffff09097812 */ /* 0x000fe400078ec0ff */
[----:B------:R-:W-:Y:S02]  /*ba4a0*/  PRMT R7, R19, 0x4210, R2 ;  /* 0x0000421013077816 */ /* 0x000fe40000000002 */
[----:B------:R-:W-:-:S02]  /*ba4b0*/  PRMT R6, R13, 0x4210, R3 ;  /* 0x000042100d067816 */ /* 0x000fc40000000003 */
[----:B------:R-:W-:Y:S02]  /*ba4c0*/  LOP3.LUT R10, R10, 0xffff, RZ, 0xc0, !PT ;  /* 0x0000ffff0a0a7812 */ /* 0x000fe400078ec0ff */
[----:B------:R-:W-:Y:S02]  /*ba4d0*/  PRMT R5, R22, 0x4210, R5 ;  /* 0x0000421016057816 */ /* 0x000fe40000000005 */
[----:B------:R-:W-:Y:S02]  /*ba4e0*/  LOP3.LUT R11, R11, 0xffff, RZ, 0xc0, !PT ;  /* 0x0000ffff0b0b7812 */ /* 0x000fe400078ec0ff */
[--C-:B------:R-:W-:Y:S01]  /*ba4f0*/  PRMT R9, R9, 0x3340, R1.reuse ;  /* 0x0000334009097816 */ /* 0x100fe20000000001 */
[----:B---3--:R0:W-:Y:S04]  /*ba500*/  STL [R1+0x4f4c], R15 ;  /* 0x004f4c0f01007387 */ /* 0x0081e80000100800 */
[----:B0-----:R-:W2:Y:S04]  /*ba510*/  LDL.LU R15, [R1+0x160] ;  /* 0x00016000010f7983 */ /* 0x001ea80000300800 */
[----:B------:R-:W3:Y:S04]  /*ba520*/  LDL.LU R16, [R1+0x12c] ;  /* 0x00012c0001107983 */ /* 0x000ee80000300800 */
        /* <DEDUP_REMOVED lines=16> */
[----:B------:R-:W-:-:S03]  /*ba630*/  PRMT R10, R10, 0x3340, R1 ;  /* 0x000033400a0a7816 */ /* 0x000fc60000000001 */
[----:B------:R-:W4:Y:S04]  /*ba640*/  LDL.LU R17, [R1+0x144] ;  /* 0x0001440001117983 */ /* 0x000f280000300800 */
[----:B------:R-:W4:Y:S01]  /*ba650*/  LDL.LU R18, [R1+0x138] ;  /* 0x0001380001127983 */ /* 0x000f220000300800 */
[----:B------:R-:W-:-:S03]  /*ba660*/  PRMT R11, R11, 0x3340, R1 ;  /* 0x000033400b0b7816 */ /* 0x000fc60000000001 */
[----:B------:R0:W-:Y:S04]  /*ba670*/  STL [R1+0x4eac], R9 ;  /* 0x004eac0901007387 */ /* 0x0001e80000100800 */
[----:B------:R-:W-:Y:S01]  /*ba680*/  STSM.16.M88.4 [R0], R4 ;  /* 0x0000000400007844 */ /* 0x000fe20000000200 */
[----:B------:R-:W-:Y:S06]  /*ba690*/  BAR.SYNC.DEFER_BLOCKING 0x0 ;  /* 0x0000000000007b1d */ /* 0x000fec0000010000 */
[----:B0-----:R-:W4:Y:S04]  /*ba6a0*/  LDL.LU R9, [R1+0x154] ;  /* 0x0001540001097983 */ /* 0x001f280000300800 */
[----:B------:R0:W-:Y:S04]  /*ba6b0*/  STL [R1+0x4ea8], R10 ;  /* 0x004ea80a01007387 */ /* 0x0001e80000100800 */
[----:B0-----:R-:W4:Y:S04]  /*ba6c0*/  LDL.LU R10, [R1+0xe4] ;  /* 0x0000e400010a7983 */ /* 0x001f280000300800 */
[----:B------:R0:W-:Y:S04]  /*ba6d0*/  STL [R1+0x4eb4], R11 ;  /* 0x004eb40b01007387 */ /* 0x0001e80000100800 */
[----:B0-----:R-:W4:Y:S04]  /*ba6e0*/  LDL.LU R11, [R1+0x15c] ;  /* 0x00015c00010b7983 */ /* 0x001f280000300800 */
[----:B------:R-:W4:Y:S04]  /*ba6f0*/  LDL.LU R4, [R1+0x16c] ;  /* 0x00016c0001047983 */ /* 0x000f280000300800 */
[----:B------:R-:W4:Y:S04]  /*ba700*/  LDL.LU R5, [R1+0xf8] ;  /* 0x0000f80001057983 */ /* 0x000f280000300800 */
[----:B------:R-:W4:Y:S04]  /*ba710*/  LDL.LU R6, [R1+0x168] ;  /* 0x0001680001067983 */ /* 0x000f280000300800 */
[----:B------:R-:W4:Y:S04]  /*ba720*/  LDL.LU R7, [R1+0x164] ;  /* 0x0001640001077983 */ /* 0x000f280000300800 */
[----:B------:R0:W-:Y:S04]  /*ba730*/  STL [R1+0x4eb8], R0 ;  /* 0x004eb80001007387 */ /* 0x0001e80000100800 */
[----:B0-----:R-:W4:Y:S01]  /*ba740*/  LDL.LU R0, [R1+0x170] ;  /* 0x0001700001007983 */ /* 0x001f220000300800 */
[----:B--2---:R-:W-:-:S03]  /*ba750*/  PRMT R14, R14, 0x5410, R15 ;  /* 0x000054100e0e7816 */ /* 0x004fc6000000000f */
[----:B------:R-:W2:Y:S04]  /*ba760*/  LDL.LU R15, [R1+0x4f4c] ;  /* 0x004f4c00010f7983 */ /* 0x000ea80000300800 */
[----:B------:R0:W-:Y:S04]  /*ba770*/  STL [R1+0x274], R14 ;  /* 0x0002740e01007387 */ /* 0x0001e80000100800 */
[----:B0-----:R-:W2:Y:S01]  /*ba780*/  LDL.LU R14, [R1+0x4f48] ;  /* 0x004f4800010e7983 */ /* 0x001ea20000300800 */
[----:B---3--:R-:W-:Y:S02]  /*ba790*/  PRMT R12, R12, 0x5410, R16 ;  /* 0x000054100c0c7816 */ /* 0x008fe40000000010 */
[----:B----4-:R-:W-:-:S02]  /*ba7a0*/  PRMT R28, R28, 0x5410, R27 ;  /* 0x000054101c1c7816 */ /* 0x010fc4000000001b */
[----:B------:R-:W-:Y:S02]  /*ba7b0*/  PRMT R25, R25, 0x5410, R29 ;  /* 0x0000541019197816 */ /* 0x000fe4000000001d */
[----:B------:R-:W-:Y:S02]  /*ba7c0*/  PRMT R26, R26, 0x5410, R23 ;  /* 0x000054101a1a7816 */ /* 0x000fe40000000017 */
[----:B------:R-:W-:Y:S02]  /*ba7d0*/  PRMT R20, R20, 0x5410, R24 ;  /* 0x0000541014147816 */ /* 0x000fe40000000018 */
[----:B------:R-:W-:Y:S02]  /*ba7e0*/  PRMT R19, R19, 0x5410, R21 ;  /* 0x0000541013137816 */ /* 0x000fe40000000015 */
[----:B--2---:R-:W-:Y:S02]  /*ba7f0*/  PRMT R15, R15, 0x5410, R14 ;  /* 0x000054100f0f7816 */ /* 0x004fe4000000000e */
[----:B------:R-:W2:Y:S04]  /*ba800*/  LDL.LU R14, [R1+0x4f44] ;  /* 0x004f4400010e7983 */ /* 0x000ea80000300800 */
[----:B------:R0:W-:Y:S04]  /*ba810*/  STL [R1+0x278], R15 ;  /* 0x0002780f01007387 */ /* 0x0001e80000100800 */
[----:B0-----:R-:W3:Y:S04]  /*ba820*/  LDL.LU R15, [R1+0x4f40] ;  /* 0x004f4000010f7983 */ /* 0x001ee80000300800 */
[----:B------:R-:W4:Y:S04]  /*ba830*/  LDL.LU R16, [R1+0x4f3c] ;  /* 0x004f3c0001107983 */ /* 0x000f280000300800 */
[----:B------:R0:W-:Y:S04]  /*ba840*/  STL [R1+0x27c], R12 ;  /* 0x00027c0c01007387 */ /* 0x0001e80000100800 */
[----:B0-----:R-:W2:Y:S04]  /*ba850*/  LDL.LU R12, [R1+0x4f38] ;  /* 0x004f3800010c7983 */ /* 0x001ea80000300800 */
[----:B------:R-:W2:Y:S04]  /*ba860*/  LDL.LU R27, [R1+0x4f34] ;  /* 0x004f3400011b7983 */ /* 0x000ea80000300800 */
        /* <DEDUP_REMOVED lines=13> */
[----:B0-----:R-:W2:Y:S02]  /*ba940*/  LDL.LU R19, [R1+0x4f10] ;  /* 0x004f100001137983 */ /* 0x001ea40000300800 */
[----:B--2---:R-:W-:-:S02]  /*ba950*/  PRMT R19, R13, 0x5410, R19 ;  /* 0x000054100d137816 */ /* 0x004fc40000000013 */
[----:B------:R-:W2:Y:S04]  /*ba960*/  LDL.LU R13, [R1+0x4f0c] ;  /* 0x004f0c00010d7983 */ /* 0x000ea80000300800 */
[----:B------:R0:W-:Y:S04]  /*ba970*/  STL [R1+0x260], R19 ;  /* 0x0002601301007387 */ /* 0x0001e80000100800 */
[----:B0-----:R-:W3:Y:S01]  /*ba980*/  LDL.LU R19, [R1+0x178] ;  /* 0x0001780001137983 */ /* 0x001ee20000300800 */
[----:B--2---:R-:W-:-:S03]  /*ba990*/  PRMT R13, R22, 0x5410, R13 ;  /* 0x00005410160d7816 */ /* 0x004fc6000000000d */
[----:B------:R-:W3:Y:S04]  /*ba9a0*/  LDL.LU R22, [R1+0x4f08] ;  /* 0x004f080001167983 */ /* 0x000ee80000300800 */
[----:B------:R0:W-:Y:S01]  /*ba9b0*/  STL [R1+0x250], R13 ;  /* 0x0002500d01007387 */ /* 0x0001e20000100800 */
[----:B------:R-:W-:Y:S02]  /*ba9c0*/  PRMT R4, R4, 0x5410, R20 ;  /* 0x0000541004047816 */ /* 0x000fe40000000014 */
[----:B0-----:R-:W-:Y:S02]  /*ba9d0*/  PRMT R13, R0, 0x5410, R21 ;  /* 0x00005410000d7816 */ /* 0x001fe40000000015 */
[----:B------:R-:W-:Y:S02]  /*ba9e0*/  PRMT R0, R6, 0x5410, R5 ;  /* 0x0000541006007816 */ /* 0x000fe40000000005 */
[----:B------:R-:W-:-:S02]  /*ba9f0*/  PRMT R5, R7, 0x5410, R24 ;  /* 0x0000541007057816 */ /* 0x000fc40000000018 */
[----:B---3--:R-:W-:-:S05]  /*baa00*/  PRMT R19, R19, 0x5410, R22 ;  /* 0x0000541013137816 */ /* 0x008fca0000000016 */
[----:B------:R-:W-:Y:S04]  /*baa10*/  STL [R1+0x258], R19 ;  /* 0x0002581301007387 */ /* 0x000fe80000100800 */
[----:B------:R-:W-:Y:S04]  /*baa20*/  STL [R1+0x254], R13 ;  /* 0x0002540d01007387 */ /* 0x000fe80000100800 */
[----:B------:R-:W-:Y:S04]  /*baa30*/  STL [R1+0x210], R4 ;  /* 0x0002100401007387 */ /* 0x000fe80000100800 */
[----:B------:R0:W-:Y:S04]  /*baa40*/  STL [R1+0x214], R0 ;  /* 0x0002140001007387 */ /* 0x0001e80000100800 */
[----:B------:R-:W-:Y:S01]  /*baa50*/  STL [R1+0x1f8], R5 ;  /* 0x0001f80501007387 */ /* 0x000fe20000100800 */
[----:B0-----:R-:W-:-:S03]  /*baa60*/  PRMT R0, R3, 0x5410, R23 ;  /* 0x0000541003007816 */ /* 0x001fc60000000017 */
[----:B------:R-:W2:Y:S01]  /*baa70*/  LDL.LU R3, [R1+0x140] ;  /* 0x0001400001037983 */ /* 0x000ea20000300800 */
[----:B------:R-:W-:-:S05]  /*baa80*/  PRMT R4, R11, 0x5410, R26 ;  /* 0x000054100b047816 */ /* 0x000fca000000001a */
[----:B------:R0:W-:Y:S04]  /*baa90*/  STL [R1+0x1fc], R4 ;  /* 0x0001fc0401007387 */ /* 0x0001e80000100800 */
[----:B------:R1:W-:Y:S01]  /*baaa0*/  STL [R1+0x1f0], R0 ;  /* 0x0001f00001007387 */ /* 0x0003e20000100800 */
[----:B0-----:R-:W-:Y:S02]  /*baab0*/  PRMT R4, R9, 0x5410, R10 ;  /* 0x0000541009047816 */ /* 0x001fe4000000000a */
[----:B-1----:R-:W-:Y:S02]  /*baac0*/  PRMT R0, R2, 0x5410, R25 ;  /* 0x0000541002007816 */ /* 0x002fe40000000019 */
[----:B------:R-:W3:Y:S04]  /*baad0*/  LDL.LU R2, [R1+0x130] ;  /* 0x0001300001027983 */ /* 0x000ee80000300800 */
[----:B------:R0:W-:Y:S04]  /*baae0*/  STL [R1+0x1f4], R4 ;  /* 0x0001f40401007387 */ /* 0x0001e80000100800 */
[----:B------:R1:W-:Y:S01]  /*baaf0*/  STL [R1+0xf8], R0 ;  /* 0x0000f80001007387 */ /* 0x0003e20000100800 */
[----:B------:R-:W-:-:S02]  /*bab00*/  PRMT R13, R18, 0x5410, R27 ;  /* 0x00005410120d7816 */ /* 0x000fc4000000001b */
[----:B0-----:R-:W-:Y:S02]  /*bab10*/  PRMT R4, R8, 0x5410, R29 ;  /* 0x0000541008047816 */ /* 0x001fe4000000001d */
[----:B-1----:R-:W-:Y:S02]  /*bab20*/  PRMT R0, R17, 0x5410, R28 ;  /* 0x0000541011007816 */ /* 0x002fe4000000001c */
[----:B------:R-:W3:Y:S04]  /*bab30*/  LDL.LU R17, [R1+0x134] ;  /* 0x0001340001117983 */ /* 0x000ee80000300800 */
[----:B------:R0:W-:Y:S04]  /*bab40*/  STL [R1+0xf0], R4 ;  /* 0x0000f00401007387 */ /* 0x0001e80000100800 */
[----:B------:R1:W-:Y:S04]  /*bab50*/  STL [R1+0xf4], R0 ;  /* 0x0000f40001007387 */ /* 0x0003e80000100800 */
[----:B------:R-:W3:Y:S04]  /*bab60*/  LDL.LU R18, [R1+0x124] ;  /* 0x0001240001127983 */ /* 0x000ee80000300800 */
[----:B0-----:R-:W3:Y:S04]  /*bab70*/  LDL.LU R4, [R1+0x118] ;  /* 0x0001180001047983 */ /* 0x001ee80000300800 */
        /* <DEDUP_REMOVED lines=15> */
[----:B------:R-:W3:Y:S04]  /*bac70*/  LDL.LU R11, [R1+0x24] ;  /* 0x00002400010b7983 */ /* 0x000ee80000300800 */
[----:B------:R-:W3:Y:S04]  /*bac80*/  LDL.LU R10, [R1+0xb4] ;  /* 0x0000b400010a7983 */ /* 0x000ee80000300800 */
[----:B------:R-:W3:Y:S04]  /*bac90*/  LDL.LU R9, [R1+0x5c] ;  /* 0x00005c0001097983 */ /* 0x000ee80000300800 */
[----:B------:R-:W3:Y:S04]  /*baca0*/  LDL.LU R8, [R1+0xd0] ;  /* 0x0000d00001087983 */ /* 0x000ee80000300800 */
[----:B------:R0:W-:Y:S04]  /*bacb0*/  STL [R1+0x4ebc], R13 ;  /* 0x004ebc0d01007387 */ /* 0x0001e80000100800 */
[----:B0-----:R-:W3:Y:S01]  /*bacc0*/  LDL.LU R13, [R1+0x104] ;  /* 0x00010400010d7983 */ /* 0x001ee20000300800 */
[----:B--2---:R-:W-:-:S03]  /*bacd0*/  PRMT R12, R3, 0x5410, R12 ;  /* 0x00005410030c7816 */ /* 0x004fc6000000000c */
[----:B------:R-:W3:Y:S04]  /*bace0*/  LDL.LU R3, [R1+0x4f04] ;  /* 0x004f040001037983 */ /* 0x000ee80000300800 */
[----:B------:R0:W-:Y:S04]  /*bacf0*/  STL [R1+0x4ec0], R12 ;  /* 0x004ec00c01007387 */ /* 0x0001e80000100800 */
[----:B0-----:R-:W2:Y:S01]  /*bad00*/  LDL.LU R12, [R1+0xb0] ;  /* 0x0000b000010c7983 */ /* 0x001ea20000300800 */
[----:B---3--:R-:W-:-:S03]  /*bad10*/  PRMT R3, R2, 0x5410, R3 ;  /* 0x0000541002037816 */ /* 0x008fc60000000003 */
        /* <DEDUP_REMOVED lines=9> */
[----:B------:R0:W-:Y:S01]  /*badb0*/  STL [R1+0xe4], R17 ;  /* 0x0000e41101007387 */ /* 0x0001e20000100800 */
[----:B------:R-:W-:Y:S02]  /*badc0*/  PRMT R6, R6, 0x5410, R15 ;  /* 0x0000541006067816 */ /* 0x000fe4000000000f */
[----:B------:R-:W-:Y:S02]  /*badd0*/  PRMT R7, R7, 0x5410, R14 ;  /* 0x0000541007077816 */ /* 0x000fe4000000000e */
[----:B----4-:R-:W-:Y:S01]  /*bade0*/  PRMT R5, R5, 0x5410, R16 ;  /* 0x0000541005057816 */ /* 0x010fe20000000010 */
[----:B0-----:R-:W4:Y:S01]  /*badf0*/  LDL.LU R17, [R1+0xc8] ;  /* 0x0000c80001117983 */ /* 0x001f220000300800 */
[----:B---3--:R-:W-:-:S03]  /*bae00*/  PRMT R4, R4, 0x5410, R18 ;  /* 0x0000541004047816 */ /* 0x008fc60000000012 */
[----:B------:R-:W4:Y:S04]  /*bae10*/  LDL.LU R18, [R1+0xbc] ;  /* 0x0000bc0001127983 */ /* 0x000f280000300800 */
[----:B------:R0:W-:Y:S04]  /*bae20*/  STL [R1+0x4e98], R4 ;  /* 0x004e980401007387 */ /* 0x0001e80000100800 */
[----:B0-----:R-:W3:Y:S04]  /*bae30*/  LDL.LU R4, [R1+0x10c] ;  /* 0x00010c0001047983 */ /* 0x001ee80000300800 */
[----:B------:R-:W3:Y:S04]  /*bae40*/  LDL.LU R16, [R1+0x9c] ;  /* 0x00009c0001107983 */ /* 0x000ee80000300800 */
[----:B------:R-:W2:Y:S04]  /*bae50*/  LDL.LU R15, [R1+0xd8] ;  /* 0x0000d800010f7983 */ /* 0x000ea80000300800 */
[----:B------:R-:W2:Y:S04]  /*bae60*/  LDL.LU R14, [R1+0xb8] ;  /* 0x0000b800010e7983 */ /* 0x000ea80000300800 */
[----:B------:R0:W-:Y:S04]  /*bae70*/  STL.64 [R1+0x4ea0], R6 ;  /* 0x004ea00601007387 */ /* 0x0001e80000100a00 */
[----:B0-----:R-:W2:Y:S04]  /*bae80*/  LDL.LU R6, [R1+0xc0] ;  /* 0x0000c00001067983 */ /* 0x001ea80000300800 */
[----:B------:R-:W2:Y:S04]  /*bae90*/  LDL.LU R7, [R1+0xdc] ;  /* 0x0000dc0001077983 */ /* 0x000ea80000300800 */
[----:B------:R2:W-:Y:S01]  /*baea0*/  STL [R1+0x4e9c], R5 ;  /* 0x004e9c0501007387 */ /* 0x0005e20000100800 */
[----:B------:R-:W-:-:S02]  /*baeb0*/  PRMT R19, R19, 0x5410, R23 ;  /* 0x0000541013137816 */ /* 0x000fc40000000017 */
[----:B------:R-:W-:Y:S02]  /*baec0*/  PRMT R0, R0, 0x5410, R22 ;  /* 0x0000541000007816 */ /* 0x000fe40000000016 */
[----:B------:R-:W-:Y:S02]  /*baed0*/  PRMT R21, R21, 0x5410, R24 ;  /* 0x0000541015157816 */ /* 0x000fe40000000018 */
[----:B------:R-:W-:Y:S02]  /*baee0*/  PRMT R22, R10, 0x5410, R11 ;  /* 0x000054100a167816 */ /* 0x000fe4000000000b */
[----:B------:R-:W-:Y:S02]  /*baef0*/  PRMT R20, R20, 0x5410, R26 ;  /* 0x0000541014147816 */ /* 0x000fe4000000001a */
[----:B--2---:R-:W-:Y:S02]  /*baf00*/  PRMT R5, R7, 0x5410, R6 ;  /* 0x0000541007057816 */ /* 0x004fe40000000006 */
[----:B------:R-:W-:-:S02]  /*baf10*/  PRMT R7, R15, 0x5410, R14 ;  /* 0x000054100f077816 */ /* 0x000fc4000000000e */
[----:B---3--:R-:W-:Y:S02]  /*baf20*/  PRMT R6, R4, 0x5410, R16 ;  /* 0x0000541004067816 */ /* 0x008fe40000000010 */
[----:B------:R-:W-:Y:S01]  /*baf30*/  PRMT R4, R3, 0x5410, R2 ;  /* 0x0000541003047816 */ /* 0x000fe20000000002 */
[----:B------:R4:W-:Y:S01]  /*baf40*/  STL [R1+0xdc], R5 ;  /* 0x0000dc0501007387 */ /* 0x0009e20000100800 */
[----:B------:R-:W-:-:S03]  /*baf50*/  PRMT R3, R13, 0x5410, R12 ;  /* 0x000054100d037816 */ /* 0x000fc6000000000c */
[----:B------:R-:W-:Y:S04]  /*baf60*/  STL [R1+0xd8], R7 ;  /* 0x0000d80701007387 */ /* 0x000fe80000100800 */
[----:B------:R-:W-:Y:S01]  /*baf70*/  STL [R1+0xc4], R6 ;  /* 0x0000c40601007387 */ /* 0x000fe20000100800 */
[----:B------:R-:W-:Y:S02]  /*baf80*/  PRMT R2, R28, 0x5410, R27 ;  /* 0x000054101c027816 */ /* 0x000fe4000000001b */
[----:B----4-:R-:W-:Y:S02]  /*baf90*/  PRMT R5, R17, 0x5410, R18 ;  /* 0x0000541011057816 */ /* 0x010fe40000000012 */
[----:B------:R-:W-:-:S03]  /*bafa0*/  PRMT R18, R25, 0x5410, R29 ;  /* 0x0000541019127816 */ /* 0x000fc6000000001d */
[----:B------:R-:W-:Y:S04]  /*bafb0*/  STL [R1+0xc8], R5 ;  /* 0x0000c80501007387 */ /* 0x000fe80000100800 */
[----:B------:R0:W-:Y:S04]  /*bafc0*/  STL [R1+0xcc], R4 ;  /* 0x0000cc0401007387 */ /* 0x0001e80000100800 */
[----:B------:R-:W-:Y:S04]  /*bafd0*/  STL [R1+0xc0], R3 ;  /* 0x0000c00301007387 */ /* 0x000fe80000100800 */
[----:B------:R-:W-:Y:S04]  /*bafe0*/  STL [R1+0x4ecc], R18 ;  /* 0x004ecc1201007387 */ /* 0x000fe80000100800 */
[----:B------:R-:W-:Y:S04]  /*baff0*/  STL [R1+0x9c], R2 ;  /* 0x00009c0201007387 */ /* 0x000fe80000100800 */
[----:B------:R-:W-:Y:S04]  /*bb000*/  STL [R1+0x4ed0], R19 ;  /* 0x004ed01301007387 */ /* 0x000fe80000100800 */
[----:B------:R-:W-:Y:S04]  /*bb010*/  STL [R1+0x90], R0 ;  /* 0x0000900001007387 */ /* 0x000fe80000100800 */
[----:B------:R-:W2:Y:S04]  /*bb020*/  LDL.LU R24, [R1+0x64] ;  /* 0x0000640001187983 */ /* 0x000ea80000300800 */
[----:B------:R-:W2:Y:S04]  /*bb030*/  LDL.LU R10, [R1+0xa4] ;  /* 0x0000a400010a7983 */ /* 0x000ea80000300800 */
[----:B------:R-:W3:Y:S04]  /*bb040*/  LDL.LU R15, [R1+0x30] ;  /* 0x00003000010f7983 */ /* 0x000ee80000300800 */
[----:B------:R-:W3:Y:S04]  /*bb050*/  LDL.LU R26, [R1+0xa8] ;  /* 0x0000a800011a7983 */ /* 0x000ee80000300800 */
[----:B------:R-:W4:Y:S04]  /*bb060*/  LDL R16, [R1+0x54] ;  /* 0x0000540001107983 */ /* 0x000f280000100800 */
[----:B------:R-:W4:Y:S04]  /*bb070*/  LDL.LU R17, [R1+0x98] ;  /* 0x0000980001117983 */ /* 0x000f280000300800 */
[----:B0-----:R-:W2:Y:S04]  /*bb080*/  LDL.LU R4, [R1+0x38] ;  /* 0x0000380001047983 */ /* 0x001ea80000300800 */
[----:B------:R-:W2:Y:S04]  /*bb090*/  LDL.LU R29, [R1+0xa0] ;  /* 0x0000a000011d7983 */ /* 0x000ea80000300800 */
[----:B------:R-:W2:Y:S04]  /*bb0a0*/  LDL.LU R28, [R1+0x78] ;  /* 0x00007800011c7983 */ /* 0x000ea80000300800 */
[----:B--2---:R0:W-:Y:S04]  /*bb0b0*/  STL [R1+0x4ef0], R28 ;  /* 0x004ef01c01007387 */ /* 0x0041e80000100800 */
[----:B0-----:R-:W2:Y:S04]  /*bb0c0*/  LDL.LU R28, [R1+0x7c] ;  /* 0x00007c00011c7983 */ /* 0x001ea80000300800 */
[----:B------:R-:W2:Y:S04]  /*bb0d0*/  LDL.LU R27, [R1+0x4c] ;  /* 0x00004c00011b7983 */ /* 0x000ea80000300800 */
        /* <DEDUP_REMOVED lines=15> */
[----:B------:R-:W2:Y:S01]  /*bb1d0*/  LDL.LU R18, [R1+0x8] ;  /* 0x0000080001127983 */ /* 0x000ea20000300800 */
[----:B------:R-:W-:-:S02]  /*bb1e0*/  PRMT R23, R8, 0x5410, R9 ;  /* 0x0000541008177816 */ /* 0x000fc40000000009 */
[----:B------:R-:W-:Y:S02]  /*bb1f0*/  PRMT R24, R10, 0x5410, R24 ;  /* 0x000054100a187816 */ /* 0x000fe40000000018 */
[----:B----4-:R-:W-:Y:S02]  /*bb200*/  PRMT R5, R17, 0x5410, R16 ;  /* 0x0000541011057816 */ /* 0x010fe40000000010 */
[----:B---3--:R-:W-:Y:S02]  /*bb210*/  PRMT R26, R26, 0x5410, R15 ;  /* 0x000054101a1a7816 */ /* 0x008fe4000000000f */
[----:B------:R-:W-:Y:S02]  /*bb220*/  PRMT R28, R28, 0x5410, R27 ;  /* 0x000054101c1c7816 */ /* 0x000fe4000000001b */
[----:B------:R-:W-:Y:S01]  /*bb230*/  PRMT R29, R29, 0x5410, R4 ;  /* 0x000054101d1d7816 */ /* 0x000fe20000000004 */
[----:B--2---:R0:W-:Y:S04]  /*bb240*/  STL [R1+0x4ed4], R18 ;  /* 0x004ed41201007387 */ /* 0x0041e80000100800 */
[----:B0-----:R-:W2:Y:S04]  /*bb250*/  LDL.LU R18, [R1+0xc] ;  /* 0x00000c0001127983 */ /* 0x001ea80000300800 */
[----:B------:R-:W3:Y:S04]  /*bb260*/  LDL.LU R2, [R1+0x2c] ;  /* 0x00002c0001027983 */ /* 0x000ee80000300800 */
[----:B------:R-:W4:Y:S04]  /*bb270*/  LDL.LU R3, [R1+0x4] ;  /* 0x0000040001037983 */ /* 0x000f280000300800 */
[----:B------:R-:W4:Y:S04]  /*bb280*/  LDL.LU R12, [R1+0x14c] ;  /* 0x00014c00010c7983 */ /* 0x000f280000300800 */
[----:B------:R-:W2:Y:S04]  /*bb290*/  LDL.LU R13, [R1+0x18] ;  /* 0x00001800010d7983 */ /* 0x000ea80000300800 */
[----:B------:R-:W2:Y:S04]  /*bb2a0*/  LDL.LU R0, [R1+0x20] ;  /* 0x0000200001007983 */ /* 0x000ea80000300800 */
[----:B------:R-:W2:Y:S04]  /*bb2b0*/  LDL.LU R11, [R1] ;  /* 0x00000000010b7983 */ /* 0x000ea80000300800 */
[----:B------:R-:W2:Y:S04]  /*bb2c0*/  LDL.LU R8, [R1+0x174] ;  /* 0x0001740001087983 */ /* 0x000ea80000300800 */
[----:B------:R-:W2:Y:S04]  /*bb2d0*/  LDL.LU R9, [R1+0x1c] ;  /* 0x00001c0001097983 */ /* 0x000ea80000300800 */
[----:B------:R0:W-:Y:S04]  /*bb2e0*/  STL.64 [R1+0x4e70], R22 ;  /* 0x004e701601007387 */ /* 0x0001e80000100a00 */
[----:B0-----:R-:W2:Y:S04]  /*bb2f0*/  LDL.LU R22, [R1+0x28] ;  /* 0x0000280001167983 */ /* 0x001ea80000300800 */
[----:B------:R-:W2:Y:S04]  /*bb300*/  LDL.LU R23, [R1+0x44] ;  /* 0x0000440001177983 */ /* 0x000ea80000300800 */
[----:B------:R0:W-:Y:S04]  /*bb310*/  STL.64 [R1+0x4e68], R20 ;  /* 0x004e681401007387 */ /* 0x0001e80000100a00 */
[----:B0-----:R-:W2:Y:S04]  /*bb320*/  LDL.LU R20, [R1+0x10] ;  /* 0x0000100001147983 */ /* 0x001ea80000300800 */
[----:B------:R-:W2:Y:S04]  /*bb330*/  LDL.LU R21, [R1+0x50] ;  /* 0x0000500001157983 */ /* 0x000ea80000300800 */
[----:B------:R-:W2:Y:S04]  /*bb340*/  LDL.LU R10, [R1+0x188] ;  /* 0x00018800010a7983 */ /* 0x000ea80000300800 */
[----:B------:R-:W2:Y:S04]  /*bb350*/  LDL.LU R25, [R1+0x1e0] ;  /* 0x0001e00001197983 */ /* 0x000ea80000300800 */
[----:B------:R-:W2:Y:S04]  /*bb360*/  LDL.LU R16, [R1+0x3c4] ;  /* 0x0003c40001107983 */ /* 0x000ea80000300800 */
[----:B------:R-:W2:Y:S04]  /*bb370*/  LDL.LU R15, [R1+0x3c0] ;  /* 0x0003c000010f7983 */ /* 0x000ea80000300800 */
[----:B------:R0:W-:Y:S04]  /*bb380*/  STL [R1+0x24], R5 ;  /* 0x0000240501007387 */ /* 0x0001e80000100800 */
[----:B------:R-:W2:Y:S04]  /*bb390*/  LDL.LU R14, [R1+0x39c] ;  /* 0x00039c00010e7983 */ /* 0x000ea80000300800 */
[----:B------:R-:W2:Y:S04]  /*bb3a0*/  LDL R17, [R1+0x394] ;  /* 0x0003940001117983 */ /* 0x000ea80000100800 */
[----:B0-----:R-:W2:Y:S04]  /*bb3b0*/  LDL.LU R5, [R1+0x3d4] ;  /* 0x0003d40001057983 */ /* 0x001ea80000300800 */
[----:B------:R-:W2:Y:S04]  /*bb3c0*/  LDL.LU R6, [R1+0x3e4] ;  /* 0x0003e40001067983 */ /* 0x000ea80000300800 */
[----:B------:R-:W2:Y:S04]  /*bb3d0*/  LDL.LU R7, [R1+0x3d0] ;  /* 0x0003d00001077983 */ /* 0x000ea80000300800 */
[----:B------:R-:W2:Y:S04]  /*bb3e0*/  LDL.LU R4, [R1+0x3d8] ;  /* 0x0003d80001047983 */ /* 0x000ea80000300800 */
[----:B------:R-:W2:Y:S04]  /*bb3f0*/  LDL.LU R27, [R1+0x4ef4] ;  /* 0x004ef400011b7983 */ /* 0x000ea80000300800 */
[----:B------:R0:W-:Y:S04]  /*bb400*/  STL [R1+0x38], R28 ;  /* 0x0000381c01007387 */ /* 0x0001e80000100800 */
[----:B0-----:R-:W2:Y:S02]  /*bb410*/  LDL.LU R28, [R1+0x4ef0] ;  /* 0x004ef000011c7983 */ /* 0x001ea40000300800 */
[----:B--2---:R-:W-:-:S02]  /*bb420*/  PRMT R28, R28, 0x5410, R27 ;  /* 0x000054101c1c7816 */ /* 0x004fc4000000001b */
[----:B------:R-:W2:Y:S02]  /*bb430*/  LDL.LU R27, [R1+0x4eec] ;  /* 0x004eec00011b7983 */ /* 0x000ea40000300800 */
[----:B--2---:R-:W-:Y:S02]  /*bb440*/  PRMT R27, R27, 0x5410, R19 ;  /* 0x000054101b1b7816 */ /* 0x004fe40000000013 */
[----:B------:R-:W2:Y:S04]  /*bb450*/  LDL.LU R19, [R1+0x4ee8] ;  /* 0x004ee80001137983 */ /* 0x000ea80000300800 */
[----:B------:R0:W-:Y:S04]  /*bb460*/  STL [R1+0x34], R27 ;  /* 0x0000341b01007387 */ /* 0x0001e80000100800 */
[----:B0-----:R-:W2:Y:S02]  /*bb470*/  LDL.LU R27, [R1+0x4ee4] ;  /* 0x004ee400011b7983 */ /* 0x001ea40000300800 */
[----:B--2---:R-:W-:-:S02]  /*bb480*/  PRMT R27, R27, 0x5410, R19 ;  /* 0x000054101b1b7816 */ /* 0x004fc40000000013 */
[----:B------:R-:W2:Y:S04]  /*bb490*/  LDL.LU R19, [R1+0x4ee0] ;  /* 0x004ee00001137983 */ /* 0x000ea80000300800 */
[----:B------:R0:W-:Y:S04]  /*bb4a0*/  STL [R1+0x30], R27 ;  /* 0x0000301b01007387 */ /* 0x0001e80000100800 */
[----:B0-----:R-:W2:Y:S01]  /*bb4b0*/  LDL.LU R27, [R1+0x4edc] ;  /* 0x004edc00011b7983 */ /* 0x001ea20000300800 */
[----:B------:R-:W-:Y:S02]  /*bb4c0*/  PRMT R21, R21, 0x5410, R20 ;  /* 0x0000541015157816 */ /* 0x000fe40000000014 */
[----:B------:R-:W-:-:S02]  /*bb4d0*/  PRMT R23, R23, 0x5410, R22 ;  /* 0x0000541017177816 */ /* 0x000fc40000000016 */
[----:B--2---:R-:W-:Y:S02]  /*bb4e0*/  PRMT R27, R27, 0x5410, R19 ;  /* 0x000054101b1b7816 */ /* 0x004fe40000000013 */
[----:B------:R-:W2:Y:S04]  /*bb4f0*/  LDL.LU R19, [R1+0x4ed8] ;  /* 0x004ed80001137983 */ /* 0x000ea80000300800 */
[----:B------:R-:W3:Y:S04]  /*bb500*/  LDL.LU R20, [R1+0x60] ;  /* 0x0000600001147983 */ /* 0x000ee80000300800 */
[----:B------:R0:W-:Y:S04]  /*bb510*/  STL [R1+0x10], R21 ;  /* 0x0000101501007387 */ /* 0x0001e80000100800 */
[----:B0-----:R-:W3:Y:S04]  /*bb520*/  LDL.LU R21, [R1+0x68] ;  /* 0x0000680001157983 */ /* 0x001ee80000300800 */
[----:B------:R-:W3:Y:S04]  /*bb530*/  LDL.LU R22, [R1+0x6c] ;  /* 0x00006c0001167983 */ /* 0x000ee80000300800 */
[----:B------:R0:W-:Y:S04]  /*bb540*/  STL [R1+0x14], R23 ;  /* 0x0000141701007387 */ /* 0x0001e80000100800 */
[----:B0-----:R-:W3:Y:S01]  /*bb550*/  LDL.LU R23, [R1+0x74] ;  /* 0x0000740001177983 */ /* 0x001ee20000300800 */
[----:B--2---:R-:W-:-:S03]  /*bb560*/  PRMT R19, R19, 0x5410, R18 ;  /* 0x0000541013137816 */ /* 0x004fc60000000012 */
[----:B------:R-:W3:Y:S04]  /*bb570*/  LDL.LU R18, [R1+0x4ed4] ;  /* 0x004ed40001127983 */ /* 0x000ee80000300800 */
[----:B------:R0:W-:Y:S01]  /*bb580*/  STL [R1+0xc], R19 ;  /* 0x00000c1301007387 */ /* 0x0001e20000100800 */
[----:B----4-:R-:W-:Y:S02]  /*bb590*/  PRMT R12, R12, 0x5410, R3 ;  /* 0x000054100c0c7816 */ /* 0x010fe40000000003 */
[----:B------:R-:W-:Y:S02]  /*bb5a0*/  PRMT R0, R0, 0x5410, R13 ;  /* 0x0000541000007816 */ /* 0x000fe4000000000d */
[----:B------:R-:W-:Y:S01]  /*bb5b0*/  PRMT R8, R8, 0x5410, R11 ;  /* 0x0000541008087816 */ /* 0x000fe2000000000b */
[----:B0-----:R-:W2:Y:S01]  /*bb5c0*/  LDL.LU R19, [R1+0x4ed0] ;  /* 0x004ed00001137983 */ /* 0x001ea20000300800 */
[----:B---3--:R-:W-:-:S03]  /*bb5d0*/  PRMT R2, R2, 0x5410, R18 ;  /* 0x0000541002027816 */ /* 0x008fc60000000012 */
[----:B------:R-:W3:Y:S04]  /*bb5e0*/  LDL.LU R18, [R1+0x4ecc] ;  /* 0x004ecc0001127983 */ /* 0x000ee80000300800 */
[----:B------:R0:W-:Y:S04]  /*bb5f0*/  STL [R1+0x8], R2 ;  /* 0x0000080201007387 */ /* 0x0001e80000100800 */
[----:B0-----:R-:W4:Y:S04]  /*bb600*/  LDL.LU R2, [R1+0x4ec8] ;  /* 0x004ec80001027983 */ /* 0x001f280000300800 */
[----:B------:R-:W2:Y:S04]  /*bb610*/  LDL.LU R3, [R1+0x4ec4] ;  /* 0x004ec40001037983 */ /* 0x000ea80000300800 */
[----:B------:R0:W-:Y:S04]  /*bb620*/  STL [R1+0x4], R12 ;  /* 0x0000040c01007387 */ /* 0x0001e80000100800 */
[----:B0-----:R-:W2:Y:S04]  /*bb630*/  LDL.LU R12, [R1+0x4ec0] ;  /* 0x004ec000010c7983 */ /* 0x001ea80000300800 */
[----:B------:R-:W2:Y:S04]  /*bb640*/  LDL.LU R13, [R1+0x4ebc] ;  /* 0x004ebc00010d7983 */ /* 0x000ea80000300800 */
[----:B------:R0:W-:Y:S04]  /*bb650*/  STL [R1+0x18], R0 ;  /* 0x0000180001007387 */ /* 0x0001e80000100800 */
[----:B0-----:R-:W2:Y:S04]  /*bb660*/  LDL.LU R0, [R1+0x4eb8] ;  /* 0x004eb80001007983 */ /* 0x001ea80000300800 */
[----:B------:R-:W2:Y:S04]  /*bb670*/  LDL.LU R11, [R1+0x4eb4] ;  /* 0x004eb400010b7983 */ /* 0x000ea80000300800 */
[----:B------:R0:W-:Y:S04]  /*bb680*/  STL [R1], R8 ;  /* 0x0000000801007387 */ /* 0x0001e80000100800 */
[----:B0-----:R-:W2:Y:S02]  /*bb690*/  LDL.LU R8, [R1+0x4eb0] ;  /* 0x004eb00001087983 */ /* 0x001ea40000300800 */
[----:B--2---:R-:W-:-:S02]  /*bb6a0*/  PRMT R8, R9, 0x5410, R8 ;  /* 0x0000541009087816 */ /* 0x004fc40000000008 */
[----:B------:R-:W2:Y:S04]  /*bb6b0*/  LDL.LU R9, [R1+0x4eac] ;  /* 0x004eac0001097983 */ /* 0x000ea80000300800 */
[----:B------:R0:W-:Y:S04]  /*bb6c0*/  STL [R1+0x1c], R8 ;  /* 0x00001c0801007387 */ /* 0x0001e80000100800 */
[----:B0-----:R-:W3:Y:S01]  /*bb6d0*/  LDL.LU R8, [R1+0x1e8] ;  /* 0x0001e80001087983 */ /* 0x001ee20000300800 */
[----:B--2---:R-:W-:-:S03]  /*bb6e0*/  PRMT R9, R10, 0x5410, R9 ;  /* 0x000054100a097816 */ /* 0x004fc60000000009 */
[----:B------:R-:W2:Y:S04]  /*bb6f0*/  LDL.LU R10, [R1+0x4ea8] ;  /* 0x004ea800010a7983 */ /* 0x000ea80000300800 */
[----:B------:R2:W-:Y:S01]  /*bb700*/  STL [R1+0x20], R9 ;  /* 0x0000200901007387 */ /* 0x0005e20000100800 */
[----:B------:R-:W-:Y:S02]  /*bb710*/  LOP3.LUT R16, R16, 0xffff, RZ, 0xc0, !PT ;  /* 0x0000ffff10107812 */ /* 0x000fe400078ec0ff */
[----:B------:R-:W-:Y:S02]  /*bb720*/  LOP3.LUT R15, R15, 0xffff, RZ, 0xc0, !PT ;  /* 0x0000ffff0f0f7812 */ /* 0x000fe400078ec0ff */
[----:B------:R-:W-:Y:S02]  /*bb730*/  LOP3.LUT R14, R14, 0xffff, RZ, 0xc0, !PT ;  /* 0x0000ffff0e0e7812 */ /* 0x000fe400078ec0ff */
[----:B------:R-:W-:-:S02]  /*bb740*/  LOP3.LUT R17, R17, 0xffff, RZ, 0xc0, !PT ;  /* 0x0000ffff11117812 */ /* 0x000fc400078ec0ff */
[----:B---3--:R-:W-:Y:S02]  /*bb750*/  PRMT R8, R8, 0x5410, R11 ;  /* 0x0000541008087816 */ /* 0x008fe4000000000b */
[----:B------:R-:W-:Y:S02]  /*bb760*/  PRMT R11, R4, 0x4210, R17 ;  /* 0x00004210040b7816 */ /* 0x000fe40000000011 */
[----:B--2---:R-:W-:Y:S02]  /*bb770*/  PRMT R9, R25, 0x5410, R10 ;  /* 0x0000541019097816 */ /* 0x004fe4000000000a */
[----:B------:R-:W0:Y:S03]  /*bb780*/  S2R R25, SR_TID.X ;  /* 0x0000000000197919 */ /* 0x000e260000002100 */
[----:B------:R1:W-:Y:S04]  /*bb790*/  STL [R1+0x28], R9 ;  /* 0x0000280901007387 */ /* 0x0003e80000100800 */
[----:B------:R2:W-:Y:S01]  /*bb7a0*/  STL [R1+0x2c], R8 ;  /* 0x00002c0801007387 */ /* 0x0005e20000100800 */
[----:B------:R-:W-:-:S02]  /*bb7b0*/  PRMT R10, R7, 0x4210, R14 ;  /* 0x00004210070a7816 */ /* 0x000fc4000000000e */
[----:B-1----:R-:W-:Y:S02]  /*bb7c0*/  PRMT R9, R6, 0x4210, R15 ;  /* 0x0000421006097816 */ /* 0x002fe4000000000f */
[----:B--2---:R-:W-:Y:S02]  /*bb7d0*/  PRMT R8, R5, 0x4210, R16 ;  /* 0x0000421005087816 */ /* 0x004fe40000000010 */
[----:B0-----:R-:W-:-:S04]  /*bb7e0*/  LOP3.LUT R25, R25, 0x3f, RZ, 0xc0, !PT ;  /* 0x0000003f19197812 */ /* 0x001fc800078ec0ff */
[----:B------:R-:W-:Y:S01]  /*bb7f0*/  LEA R25, R25, UR4, 0x4 ;  /* 0x0000000419197c11 */ /* 0x000fe2000f8e20ff */
[----:B------:R-:W0:Y:S04]  /*bb800*/  LDCU UR4, c[0x0][0x398] ;  /* 0x00007300ff0477ac */ /* 0x000e280008000800 */
[----:B------:R-:W1:Y:S01]  /*bb810*/  LDS.128 R4, [R25] ;  /* 0x0000000019047984 */ /* 0x000e620000000c00 */
[----:B------:R-:W-:Y:S06]  /*bb820*/  BAR.SYNC.DEFER_BLOCKING 0x0 ;  /* 0x0000000000007b1d */ /* 0x000fec0000010000 */
[----:B------:R2:W-:Y:S02]  /*bb830*/  STSM.16.M88.4 [R0], R8 ;  /* 0x0000000800007844 */ /* 0x0005e40000000200 */
[----:B------:R-:W-:Y:S01]  /*bb840*/  BAR.SYNC.DEFER_BLOCKING 0x0 ;  /* 0x0000000000007b1d */ /* 0x000fe20000010000 */
[----:B--2---:R-:W-:-:S02]  /*bb850*/  PRMT R8, R13, 0x5210, R20 ;  /* 0x000052100d087816 */ /* 0x004fc40000000014 */
[----:B------:R-:W-:Y:S02]  /*bb860*/  PRMT R9, R12, 0x5210, R21 ;  /* 0x000052100c097816 */ /* 0x000fe40000000015 */
[----:B------:R-:W-:Y:S02]  /*bb870*/  PRMT R10, R3, 0x5210, R22 ;  /* 0x00005210030a7816 */ /* 0x000fe40000000016 */
[----:B----4-:R-:W-:Y:S02]  /*bb880*/  PRMT R11, R2, 0x5210, R23 ;  /* 0x00005210020b7816 */ /* 0x010fe40000000017 */
[----:B------:R-:W2:Y:S04]  /*bb890*/  LDS.128 R20, [R25] ;  /* 0x0000000019147984 */ /* 0x000ea80000000c00 */
[----:B-1----:R1:W-:Y:S04]  /*bb8a0*/  STL.64 [R1+0x1c0], R4 ;  /* 0x0001c00401007387 */ /* 0x0023e80000100a00 */
[----:B------:R3:W-:Y:S01]  /*bb8b0*/  STL [R1+0x1cc], R7 ;  /* 0x0001cc0701007387 */ /* 0x0007e20000100800 */
[----:B------:R-:W-:Y:S01]  /*bb8c0*/  BAR.SYNC.DEFER_BLOCKING 0x0 ;  /* 0x0000000000007b1d */ /* 0x000fe20000010000 */
[----:B-1----:R-:W-:-:S05]  /*bb8d0*/  IMAD.MOV.U32 R4, RZ, RZ, R6 ;  /* 0x000000ffff047224 */ /* 0x002fca00078e0006 */
[----:B---3--:R-:W3:Y:S04]  /*bb8e0*/  LDL.LU.64 R6, [R1+0x4ea0] ;  /* 0x004ea00001067983 */ /* 0x008ee80000300a00 */
[----:B------:R-:W4:Y:S04]  /*bb8f0*/  LDL.LU R5, [R1+0x4e9c] ;  /* 0x004e9c0001057983 */ /* 0x000f280000300800 */
[----:B------:R-:W3:Y:S04]  /*bb900*/  LDL.LU R2, [R1+0x50c] ;  /* 0x00050c0001027983 */ /* 0x000ee80000300800 */
[----:B------:R-:W3:Y:S04]  /*bb910*/  LDL.LU R3, [R1+0x508] ;  /* 0x0005080001037983 */ /* 0x000ee80000300800 */
[----:B--2---:R1:W-:Y:S04]  /*bb920*/  STL.64 [R1+0x180], R20 ;  /* 0x0001801401007387 */ /* 0x0043e80000100a00 */
[----:B------:R2:W-:Y:S04]  /*bb930*/  STL.64 [R1+0x188], R22 ;  /* 0x0001881601007387 */ /* 0x0005e80000100a00 */
[----:B------:R-:W3:Y:S04]  /*bb940*/  LDL.LU R12, [R1+0x3cc] ;  /* 0x0003cc00010c7983 */ /* 0x000ee80000300800 */
[----:B------:R-:W3:Y:S04]  /*bb950*/  LDL.LU R13, [R1+0x3c8] ;  /* 0x0003c800010d7983 */ /* 0x000ee80000300800 */
[----:B-1----:R-:W3:Y:S04]  /*bb960*/  LDL.LU R20, [R1+0x378] ;  /* 0x0003780001147983 */ /* 0x002ee80000300800 */
[----:B------:R-:W3:Y:S04]  /*bb970*/  LDL.LU R21, [R1+0x3a8] ;  /* 0x0003a80001157983 */ /* 0x000ee80000300800 */
[----:B--2---:R-:W2:Y:S04]  /*bb980*/  LDL R22, [R1+0x374] ;  /* 0x0003740001167983 */ /* 0x004ea80000100800 */
[----:B------:R-:W2:Y:S04]  /*bb990*/  LDL.LU R23, [R1+0x380] ;  /* 0x0003800001177983 */ /* 0x000ea80000300800 */
[----:B------:R-:W-:Y:S01]  /*bb9a0*/  STSM.16.M88.4 [R0], R8 ;  /* 0x0000000800007844 */ /* 0x000fe20000000200 */
[----:B------:R-:W-:Y:S06]  /*bb9b0*/  BAR.SYNC.DEFER_BLOCKING 0x0 ;  /* 0x0000000000007b1d */ /* 0x000fec0000010000 */
[----:B--2---:R1:W-:Y:S02]  /*bb9c0*/  STL.64 [R1+0x4e80], R22 ;  /* 0x004e801601007387 */ /* 0x0043e40000100a00 */
[----:B-1----:R-:W-:-:S02]  /*bb9d0*/  IMAD.MOV.U32 R23, RZ, RZ, R4 ;  /* 0x000000ffff177224 */ /* 0x002fc400078e0004 */
[----:B------:R-:W2:Y:S04]  /*bb9e0*/  LDL.LU R4, [R1+0x4e98] ;  /* 0x004e980001047983 */ /* 0x000ea80000300800 */
[----:B------:R-:W2:Y:S04]  /*bb9f0*/  LDL.LU R22, [R1+0x390] ;  /* 0x0003900001167983 */ /* 0x000ea80000300800 */
[----:B---3--:R1:W-:Y:S04]  /*bba00*/  STL.64 [R1+0x4e78], R20 ;  /* 0x004e781401007387 */ /* 0x0083e80000100a00 */
[----:B-1----:R-:W3:Y:S04]  /*bba10*/  LDL.LU R20, [R1+0x3a0] ;  /* 0x0003a00001147983 */ /* 0x002ee80000300800 */
[----:B------:R-:W3:Y:S04]  /*bba20*/  LDL.LU R21, [R1+0x398] ;  /* 0x0003980001157983 */ /* 0x000ee80000300800 */
[----:B--2---:R-:W-:Y:S04]  /*bba30*/  STL.64 [R1+0x4e90], R22 ;  /* 0x004e901601007387 */ /* 0x004fe80000100a00 */
[----:B---3--:R-:W-:Y:S04]  /*bba40*/  STL.64 [R1+0x4e88], R20 ;  /* 0x004e881401007387 */ /* 0x008fe80000100a00 */
[----:B------:R-:W1:Y:S04]  /*bba50*/  LDS.128 R20, [R25] ;  /* 0x0000000019147984 */ /* 0x000e680000000c00 */
[----:B------:R-:W2:Y:S04]  /*bba60*/  LDL R8, [R1+0x484] ;  /* 0x0004840001087983 */ /* 0x000ea80000100800 */
[----:B------:R-:W3:Y:S04]  /*bba70*/  LDL.LU R9, [R1+0x480] ;  /* 0x0004800001097983 */ /* 0x000ee80000300800 */
[----:B------:R-:W3:Y:S04]  /*bba80*/  LDL R10, [R1+0x3ec] ;  /* 0x0003ec00010a7983 */ /* 0x000ee80000100800 */
[----:B------:R-:W3:Y:S01]  /*bba90*/  LDL.LU R11, [R1+0x3e8] ;  /* 0x0003e800010b7983 */ /* 0x000ee20000300800 */
[----:B------:R-:W-:Y:S01]  /*bbaa0*/  PRMT R4, R4, 0x5210, R16 ;  /* 0x0000521004047816 */ /* 0x000fe20000000010 */
[----:B------:R-:W-:Y:S06]  /*bbab0*/  BAR.SYNC.DEFER_BLOCKING 0x0 ;  /* 0x0000000000007b1d */ /* 0x000fec0000010000 */
[----:B------:R-:W3:Y:S04]  /*bbac0*/  LDL.LU R16, [R1+0x3b4] ;  /* 0x0003b40001107983 */ /* 0x000ee80000300800 */
[----:B-1----:R-:W-:Y:S04]  /*bbad0*/  STL.64 [R1+0x80], R20 ;  /* 0x0000801401007387 */ /* 0x002fe80000100a00 */
[----:B------:R1:W-:Y:S04]  /*bbae0*/  STL.64 [R1+0x88], R22 ;  /* 0x0000881601007387 */ /* 0x0003e80000100a00 */
[----:B-1----:R-:W3:Y:S04]  /*bbaf0*/  LDL.LU.64 R22, [R1+0x4e90] ;  /* 0x004e900001167983 */ /* 0x002ee80000300a00 */
[----:B------:R-:W3:Y:S01]  /*bbb00*/  LDL.LU.64 R20, [R1+0x4e88] ;  /* 0x004e880001147983 */ /* 0x000ee20000300a00 */
[----:B----4-:R-:W-:-:S02]  /*bbb10*/  PRMT R5, R5, 0x5210, R15 ;  /* 0x0000521005057816 */ /* 0x010fc4000000000f */
[----:B------:R-:W-:Y:S02]  /*bbb20*/  PRMT R6, R6, 0x5210, R14 ;  /* 0x0000521006067816 */ /* 0x000fe4000000000e */
[----:B------:R-:W-:-:S05]  /*bbb30*/  PRMT R7, R7, 0x5210, R17 ;  /* 0x0000521007077816 */ /* 0x000fca0000000011 */
[----:B------:R1:W-:Y:S01]  /*bbb40*/  STSM.16.M88.4 [R0], R4 ;  /* 0x0000000400007844 */ /* 0x0003e20000000200 */
[----:B------:R-:W-:Y:S01]  /*bbb50*/  BAR.SYNC.DEFER_BLOCKING 0x0 ;  /* 0x0000000000007b1d */ /* 0x000fe20000010000 */
[----:B------:R-:W-:Y:S02]  /*bbb60*/  LOP3.LUT R2, R2, 0xffff, RZ, 0xc0, !PT ;  /* 0x0000ffff02027812 */ /* 0x000fe400078ec0ff */
[----:B------:R-:W-:Y:S02]  /*bbb70*/  LOP3.LUT R3, R3, 0xffff, RZ, 0xc0, !PT ;  /* 0x0000ffff03037812 */ /* 0x000fe400078ec0ff */
[----:B--2---:R-:W-:Y:S02]  /*bbb80*/  LOP3.LUT R8, R8, 0xffff, RZ, 0xc0, !PT ;  /* 0x0000ffff08087812 */ /* 0x004fe400078ec0ff */
[----:B---3--:R-:W-:Y:S02]  /*bbb90*/  LOP3.LUT R9, R9, 0xffff, RZ, 0xc0, !PT ;  /* 0x0000ffff09097812 */ /* 0x008fe400078ec0ff */
[----:B-1----:R-:W-:-:S02]  /*bbba0*/  PRMT R4, R16, 0x4210, R2 ;  /* 0x0000421010047816 */ /* 0x002fc40000000002 */
[----:B------:R-:W-:Y:S02]  /*bbbb0*/  PRMT R7, R22, 0x4210, R9 ;  /* 0x0000421016077816 */ /* 0x000fe40000000009 */
[----:B------:R-:W-:Y:S02]  /*bbbc0*/  PRMT R5, R20, 0x4210, R3 ;  /* 0x0000421014057816 */ /* 0x000fe40000000003 */
[----:B------:R-:W-:Y:S01]  /*bbbd0*/  PRMT R6, R21, 0x4210, R8 ;  /* 0x0000421015067816 */ /* 0x000fe20000000008 */
[----:B------:R-:W-:Y:S02]  /*bbbe0*/  IMAD.MOV.U32 R16, RZ, RZ, R23 ;  /* 0x000000ffff107224 */ /* 0x000fe400078e0017 */
[----:B------:R-:W1:Y:S01]  /*bbbf0*/  LDS.128 R20, [R25] ;  /* 0x0000000019147984 */ /* 0x000e620000000c00 */
[----:B------:R-:W-:Y:S06]  /*bbc00*/  BAR.SYNC.DEFER_BLOCKING 0x0 ;  /* 0x0000000000007b1d */ /* 0x000fec0000010000 */
[----:B-1----:R-:W-:Y:S04]  /*bbc10*/  STL.64 [R1+0x1b0], R20 ;  /* 0x0001b01401007387 */ /* 0x002fe80000100a00 */
[----:B------:R1:W-:Y:S04]  /*bbc20*/  STL.64 [R1+0x1b8], R22 ;  /* 0x0001b81601007387 */ /* 0x0003e80000100a00 */
[----:B-1----:R-:W2:Y:S04]  /*bbc30*/  LDL.LU.64 R22, [R1+0x4e80] ;  /* 0x004e800001167983 */ /* 0x002ea80000300a00 */
[----:B------:R-:W3:Y:S04]  /*bbc40*/  LDL.LU.64 R20, [R1+0x4e78] ;  /* 0x004e780001147983 */ /* 0x000ee80000300a00 */
[----:B------:R2:W-:Y:S01]  /*bbc50*/  STSM.16.M88.4 [R0], R4 ;  /* 0x0000000400007844 */ /* 0x0005e20000000200 */
[----:B------:R-:W-:Y:S01]  /*bbc60*/  BAR.SYNC.DEFER_BLOCKING 0x0 ;  /* 0x0000000000007b1d */ /* 0x000fe20000010000 */
[----:B------:R-:W-:-:S02]  /*bbc70*/  LOP3.LUT R10, R10, 0xffff, RZ, 0xc0, !PT ;  /* 0x0000ffff0a0a7812 */ /* 0x000fc400078ec0ff */
[----:B------:R-:W-:Y:S02]  /*bbc80*/  LOP3.LUT R11, R11, 0xffff, RZ, 0xc0, !PT ;  /* 0x0000ffff0b0b7812 */ /* 0x000fe400078ec0ff */
[----:B------:R-:W-:Y:S02]  /*bbc90*/  LOP3.LUT R12, R12, 0xffff, RZ, 0xc0, !PT ;  /* 0x0000ffff0c0c7812 */ /* 0x000fe400078ec0ff */
[----:B------:R-:W-:Y:S02]  /*bbca0*/  LOP3.LUT R13, R13, 0xffff, RZ, 0xc0, !PT ;  /* 0x0000ffff0d0d7812 */ /* 0x000fe400078ec0ff */
[----:B--2---:R-:W-:Y:S02]  /*bbcb0*/  PRMT R6, R22, 0x4210, R12 ;  /* 0x0000421016067816 */ /* 0x004fe4000000000c */
[----:B---3--:R-:W-:Y:S02]  /*bbcc0*/  PRMT R4, R20, 0x4210, R10 ;  /* 0x0000421014047816 */ /* 0x008fe4000000000a */
[----:B------:R-:W-:-:S02]  /*bbcd0*/  PRMT R5, R21, 0x4210, R11 ;  /* 0x0000421015057816 */ /* 0x000fc4000000000b */
[----:B------:R-:W-:Y:S02]  /*bbce0*/  PRMT R7, R23, 0x4210, R13 ;  /* 0x0000421017077816 */ /* 0x000fe4000000000d */
[----:B------:R-:W1:Y:S01]  /*bbcf0*/  LDS.128 R20, [R25] ;  /* 0x0000000019147984 */ /* 0x000e620000000c00 */
[----:B------:R-:W-:Y:S06]  /*bbd00*/  BAR.SYNC.DEFER_BLOCKING 0x0 ;  /* 0x0000000000007b1d */ /* 0x000fec0000010000 */
[----:B-1----:R-:W-:Y:S04]  /*bbd10*/  STL.64 [R1+0x1a0], R20 ;  /* 0x0001a01401007387 */ /* 0x002fe80000100a00 */
[----:B------:R1:W-:Y:S04]  /*bbd20*/  STL.64 [R1+0x1a8], R22 ;  /* 0x0001a81601007387 */ /* 0x0003e80000100a00 */
[----:B-1----:R-:W2:Y:S04]  /*bbd30*/  LDL.LU.64 R22, [R1+0x4e70] ;  /* 0x004e700001167983 */ /* 0x002ea80000300a00 */
[----:B------:R-:W3:Y:S04]  /*bbd40*/  LDL.LU.64 R20, [R1+0x4e68] ;  /* 0x004e680001147983 */ /* 0x000ee80000300a00 */
[----:B------:R-:W4:Y:S04]  /*bbd50*/  LDL.LU R15, [R1+0x48c] ;  /* 0x00048c00010f7983 */ /* 0x000f280000300800 */
[----:B------:R1:W-:Y:S01]  /*bbd60*/  STSM.16.M88.4 [R0], R4 ;  /* 0x0000000400007844 */ /* 0x0003e20000000200 */
[----:B------:R-:W-:Y:S01]  /*bbd70*/  BAR.SYNC.DEFER_BLOCKING 0x0 ;  /* 0x0000000000007b1d */ /* 0x000fe20000010000 */
[----:B-1----:R-:W-:-:S02]  /*bbd80*/  PRMT R4, R18, 0x5210, R2 ;  /* 0x0000521012047816 */ /* 0x002fc40000000002 */
[----:B------:R-:W-:-:S03]  /*bbd90*/  PRMT R5, R19, 0x5210, R3 ;  /* 0x0000521013057816 */ /* 0x000fc60000000003 */
[----:B----4-:R-:W-:Y:S04]  /*bbda0*/  STL [R1+0x4e60], R15 ;  /* 0x004e600f01007387 */ /* 0x010fe80000100800 */
[----:B------:R-:W-:Y:S04]  /*bbdb0*/  STL.64 [R1+0x4e58], R12 ;  /* 0x004e580c01007387 */ /* 0x000fe80000100a00 */
[----:B------:R-:W1:Y:S04]  /*bbdc0*/  LDS.128 R12, [R25] ;  /* 0x00000000190c7984 */ /* 0x000e680000000c00 */
[----:B------:R-:W4:Y:S04]  /*bbdd0*/  LDL R2, [R1+0x584] ;  /* 0x0005840001027983 */ /* 0x000f280000100800 */
[----:B------:R-:W4:Y:S01]  /*bbde0*/  LDL.LU R3, [R1+0x580] ;  /* 0x0005800001037983 */ /* 0x000f220000300800 */
[----:B---3--:R-:W-:-:S03]  /*bbdf0*/  PRMT R6, R20, 0x5210, R8 ;  /* 0x0000521014067816 */ /* 0x008fc60000000008 */
[----:B------:R-:W3:Y:S01]  /*bbe00*/  LDL R8, [R1+0x364] ;  /* 0x0003640001087983 */ /* 0x000ee20000100800 */
[----:B------:R-:W-:Y:S01]  /*bbe10*/  PRMT R7, R21, 0x5210, R9 ;  /* 0x0000521015077816 */ /* 0x000fe20000000009 */
[----:B------:R-:W-:Y:S06]  /*bbe20*/  BAR.SYNC.DEFER_BLOCKING 0x0 ;  /* 0x0000000000007b1d */ /* 0x000fec0000010000 */
[----:B------:R-:W3:Y:S04]  /*bbe30*/  LDL.LU R9, [R1+0x368] ;  /* 0x0003680001097983 */ /* 0x000ee80000300800 */
[----:B-1----:R-:W-:Y:S04]  /*bbe40*/  STL.64 [R1+0xb0], R12 ;  /* 0x0000b00c01007387 */ /* 0x002fe80000100a00 */
[----:B------:R1:W-:Y:S04]  /*bbe50*/  STL.64 [R1+0xb8], R14 ;  /* 0x0000b80e01007387 */ /* 0x0003e80000100a00 */
[----:B-1----:R-:W3:Y:S04]  /*bbe60*/  LDL.LU R15, [R1+0x4e60] ;  /* 0x004e6000010f7983 */ /* 0x002ee80000300800 */
[----:B------:R-:W3:Y:S04]  /*bbe70*/  LDL.LU.64 R12, [R1+0x4e58] ;  /* 0x004e5800010c7983 */ /* 0x000ee80000300a00 */
[----:B------:R-:W3:Y:S04]  /*bbe80*/  LDL.LU R20, [R1+0x3f4] ;  /* 0x0003f40001147983 */ /* 0x000ee80000300800 */
[----:B------:R-:W3:Y:S04]  /*bbe90*/  LDL.LU R19, [R1+0x3f0] ;  /* 0x0003f00001137983 */ /* 0x000ee80000300800 */
[----:B------:R-:W3:Y:S04]  /*bbea0*/  LDL.LU R18, [R1+0x358] ;  /* 0x0003580001127983 */ /* 0x000ee80000300800 */
[----:B------:R-:W4:Y:S04]  /*bbeb0*/  LDL.LU R17, [R1+0x354] ;  /* 0x0003540001117983 */ /* 0x000f280000300800 */
[----:B------:R2:W-:Y:S01]  /*bbec0*/  STSM.16.M88.4 [R0], R4 ;  /* 0x0000000400007844 */ /* 0x0005e20000000200 */
[----:B------:R-:W-:Y:S01]  /*bbed0*/  BAR.SYNC.DEFER_BLOCKING 0x0 ;  /* 0x0000000000007b1d */ /* 0x000fe20000010000 */
[----:B--2---:R-:W-:-:S02]  /*bbee0*/  PRMT R4, R22, 0x5210, R10 ;  /* 0x0000521016047816 */ /* 0x004fc4000000000a */
[----:B------:R-:W-:-:S03]  /*bbef0*/  PRMT R5, R23, 0x5210, R11 ;  /* 0x0000521017057816 */ /* 0x000fc6000000000b */
[----:B---3--:R-:W-:Y:S04]  /*bbf00*/  STL.64 [R1+0x4e50], R18 ;  /* 0x004e501201007387 */ /* 0x008fe80000100a00 */
[----:B----4-:R-:W-:Y:S04]  /*bbf10*/  STL.64 [R1+0x4e48], R16 ;  /* 0x004e481001007387 */ /* 0x010fe80000100a00 */
[----:B------:R-:W1:Y:S04]  /*bbf20*/  LDS.128 R16, [R25] ;  /* 0x0000000019107984 */ /* 0x000e680000000c00 */
[----:B------:R-:W2:Y:S04]  /*bbf30*/  LDL.LU R10, [R1+0x348] ;  /* 0x00034800010a7983 */ /* 0x000ea80000300800 */
[----:B------:R-:W3:Y:S04]  /*bbf40*/  LDL.LU R22, [R1+0x400] ;  /* 0x0004000001167983 */ /* 0x000ee80000300800 */
[----:B------:R-:W4:Y:S04]  /*bbf50*/  LDL.LU R11, [R1+0x350] ;  /* 0x00035000010b7983 */ /* 0x000f280000300800 */
[----:B------:R-:W3:Y:S01]  /*bbf60*/  LDL R23, [R1+0x404] ;  /* 0x0004040001177983 */ /* 0x000ee20000100800 */
[----:B------:R-:W-:-:S03]  /*bbf70*/  PRMT R6, R24, 0x5210, R12 ;  /* 0x0000521018067816 */ /* 0x000fc6000000000c */
[----:B------:R-:W3:Y:S01]  /*bbf80*/  LDL.LU R24, [R1+0x488] ;  /* 0x0004880001187983 */ /* 0x000ee20000300800 */
[----:B------:R-:W-:Y:S06]  /*bbf90*/  BAR.SYNC.DEFER_BLOCKING 0x0 ;  /* 0x0000000000007b1d */ /* 0x000fec0000010000 */
[----:B-1----:R-:W-:Y:S04]  /*bbfa0*/  STL.64 [R1+0x150], R16 ;  /* 0x0001501001007387 */ /* 0x002fe80000100a00 */
[----:B------:R1:W-:Y:S04]  /*bbfb0*/  STL.64 [R1+0x158], R18 ;  /* 0x0001581201007387 */ /* 0x0003e80000100a00 */
[----:B-1----:R-:W4:Y:S04]  /*bbfc0*/  LDL.LU.64 R18, [R1+0x4e50] ;  /* 0x004e500001127983 */ /* 0x002f280000300a00 */
[----:B------:R-:W4:Y:S01]  /*bbfd0*/  LDL.LU.64 R16, [R1+0x4e48] ;  /* 0x004e480001107983 */ /* 0x000f220000300a00 */
[----:B------:R-:W-:-:S02]  /*bbfe0*/  PRMT R7, R26, 0x5210, R13 ;  /* 0x000052101a077816 */ /* 0x000fc4000000000d */
[----:B------:R-:W-:Y:S02]  /*bbff0*/  LOP3.LUT R2, R2, 0xffff, RZ, 0xc0, !PT ;  /* 0x0000ffff02027812 */ /* 0x000fe400078ec0ff */
[----:B------:R-:W-:Y:S02]  /*bc000*/  LOP3.LUT R3, R3, 0xffff, RZ, 0xc0, !PT ;  /* 0x0000ffff03037812 */ /* 0x000fe400078ec0ff */
[----:B------:R-:W-:Y:S01]  /*bc010*/  LOP3.LUT R12, R15, 0xffff, RZ, 0xc0, !PT ;  /* 0x0000ffff0f0c7812 */ /* 0x000fe200078ec0ff */
[----:B------:R-:W4:Y:S04]  /*bc020*/  LDL.LU R21, [R1+0x2f8] ;  /* 0x0002f80001157983 */ /* 0x000f280000300800 */
[----:B------:R-:W-:Y:S01]  /*bc030*/  STSM.16.M88.4 [R0], R4 ;  /* 0x0000000400007844 */ /* 0x000fe20000000200 */
[----:B------:R-:W-:Y:S01]  /*bc040*/  BAR.SYNC.DEFER_BLOCKING 0x0 ;  /* 0x0000000000007b1d */ /* 0x000fe20000010000 */
[----:B------:R-:W-:-:S02]  /*bc050*/  PRMT R8, R8, 0x4210, R2 ;  /* 0x0000421008087816 */ /* 0x000fc40000000002 */
[----:B------:R-:W-:-:S03]  /*bc060*/  PRMT R9, R9, 0x4210, R3 ;  /* 0x0000421009097816 */ /* 0x000fc60000000003 */
[----:B------:R-:W4:Y:S04]  /*bc070*/  LDL.LU R14, [R1+0x2f4] ;  /* 0x0002f400010e7983 */ /* 0x000f280000300800 */
[----:B------:R-:W4:Y:S04]  /*bc080*/  LDL.LU R15, [R1+0x24] ;  /* 0x00002400010f7983 */ /* 0x000f280000300800 */
[----:B------:R-:W1:Y:S01]  /*bc090*/  LDS.128 R4, [R25] ;  /* 0x0000000019047984 */ /* 0x000e620000000c00 */
[----:B------:R-:W-:Y:S06]  /*bc0a0*/  BAR.SYNC.DEFER_BLOCKING 0x0 ;  /* 0x0000000000007b1d */ /* 0x000fec0000010000 */
[----:B-1----:R-:W-:Y:S04]  /*bc0b0*/  STL.64 [R1+0x190], R4 ;  /* 0x0001900401007387 */ /* 0x002fe80000100a00 */
[----:B------:R-:W-:Y:S01]  /*bc0c0*/  STL.64 [R1+0x198], R6 ;  /* 0x0001980601007387 */ /* 0x000fe20000100a00 */
[----:B--2---:R-:W-:-:S02]  /*bc0d0*/  PRMT R10, R10, 0x4210, R12 ;  /* 0x000042100a0a7816 */ /* 0x004fc4000000000c */
[----:B---3--:R-:W-:-:S04]  /*bc0e0*/  LOP3.LUT R13, R24, 0xffff, RZ, 0xc0, !PT ;  /* 0x0000ffff180d7812 */ /* 0x008fc800078ec0ff */
[----:B----4-:R-:W-:-:S05]  /*bc0f0*/  PRMT R11, R11, 0x4210, R13 ;  /* 0x000042100b0b7816 */ /* 0x010fca000000000d */
[----:B------:R1:W-:Y:S01]  /*bc100*/  STSM.16.M88.4 [R0], R8 ;  /* 0x0000000800007844 */ /* 0x0003e20000000200 */
[----:B------:R-:W-:Y:S01]  /*bc110*/  BAR.SYNC.DEFER_BLOCKING 0x0 ;  /* 0x0000000000007b1d */ /* 0x000fe20000010000 */
[----:B-1----:R-:W-:Y:S02]  /*bc120*/  LOP3.LUT R8, R23, 0xffff, RZ, 0xc0, !PT ;  /* 0x0000ffff17087812 */ /* 0x002fe400078ec0ff */
[----:B------:R-:W-:Y:S02]  /*bc130*/  LOP3.LUT R9, R22, 0xffff, RZ, 0xc0, !PT ;  /* 0x0000ffff16097812 */ /* 0x000fe400078ec0ff */
[----:B------:R-:W-:Y:S02]  /*bc140*/  LOP3.LUT R10, R20, 0xffff, RZ, 0xc0, !PT ;  /* 0x0000ffff140a7812 */ /* 0x000fe400078ec0ff */
[----:B------:R-:W2:Y:S01]  /*bc150*/  LDL.LU R20, [R1+0x38] ;  /* 0x0000380001147983 */ /* 0x000ea20000300800 */
[----:B------:R-:W-:Y:S02]  /*bc160*/  LOP3.LUT R11, R19, 0xffff, RZ, 0xc0, !PT ;  /* 0x0000ffff130b7812 */ /* 0x000fe400078ec0ff */
[----:B------:R-:W-:Y:S01]  /*bc170*/  PRMT R4, R18, 0x4210, R8 ;  /* 0x0000421012047816 */ /* 0x000fe20000000008 */
[----:B------:R-:W3:Y:S01]  /*bc180*/  LDL.LU R19, [R1+0x34] ;  /* 0x0000340001137983 */ /* 0x000ee20000300800 */
[----:B------:R-:W-:-:S03]  /*bc190*/  PRMT R5, R17, 0x4210, R9 ;  /* 0x0000421011057816 */ /* 0x000fc60000000009 */
[----:B------:R-:W3:Y:S04]  /*bc1a0*/  LDL.LU R18, [R1+0x30] ;  /* 0x0000300001127983 */ /* 0x000ee80000300800 */
[----:B------:R-:W4:Y:S01]  /*bc1b0*/  LDL.LU R17, [R1+0x10] ;  /* 0x0000100001117983 */ /* 0x000f220000300800 */
[----:B------:R-:W-:Y:S02]  /*bc1c0*/  PRMT R6, R21, 0x4210, R10 ;  /* 0x0000421015067816 */ /* 0x000fe4000000000a */
[----:B------:R-:W-:Y:S01]  /*bc1d0*/  PRMT R7, R14, 0x4210, R11 ;  /* 0x000042100e077816 */ /* 0x000fe2000000000b */
[----:B---3--:R-:W-:Y:S04]  /*bc1e0*/  STL.64 [R1+0x4e40], R18 ;  /* 0x004e401201007387 */ /* 0x008fe80000100a00 */
[----:B----4-:R-:W-:Y:S04]  /*bc1f0*/  STL.64 [R1+0x4e38], R16 ;  /* 0x004e381001007387 */ /* 0x010fe80000100a00 */
[----:B------:R-:W1:Y:S01]  /*bc200*/  LDS.128 R16, [R25] ;  /* 0x0000000019107984 */ /* 0x000e620000000c00 */
[----:B------:R-:W-:Y:S06]  /*bc210*/  BAR.SYNC.DEFER_BLOCKING 0x0 ;  /* 0x0000000000007b1d */ /* 0x000fec0000010000 */
[----:B------:R3:W-:Y:S02]  /*bc220*/  STSM.16.M88.4 [R0], R4 ;  /* 0x0000000400007844 */ /* 0x0007e40000000200 */
[----:B------:R-:W-:Y:S06]  /*bc230*/  BAR.SYNC.DEFER_BLOCKING 0x0 ;  /* 0x0000000000007b1d */ /* 0x000fec0000010000 */
[----:B-1----:R-:W-:Y:S04]  /*bc240*/  STL.64 [R1+0x170], R16 ;  /* 0x0001701001007387 */ /* 0x002fe80000100a00 */
[----:B------:R-:W-:Y:S04]  /*bc250*/  STL.64 [R1+0x178], R18 ;  /* 0x0001781201007387 */ /* 0x000fe80000100a00 */
[----:B------:R-:W4:Y:S04]  /*bc260*/  LDL.LU R24, [R1+0x604] ;  /* 0x0006040001187983 */ /* 0x000f280000300800 */
[----:B------:R-:W4:Y:S04]  /*bc270*/  LDL.LU R23, [R1+0x600] ;  /* 0x0006000001177983 */ /* 0x000f280000300800 */
[----:B------:R-:W4:Y:S04]  /*bc280*/  LDL.LU R22, [R1+0x3bc] ;  /* 0x0003bc0001167983 */ /* 0x000f280000300800 */
[----:B------:R-:W4:Y:S01]  /*bc290*/  LDL.LU R21, [R1+0x3b8] ;  /* 0x0003b80001157983 */ /* 0x000f220000300800 */
[----:B---3--:R-:W-:-:S03]  /*bc2a0*/  PRMT R6, R28, 0x5210, R12 ;  /* 0x000052101c067816 */ /* 0x008fc6000000000c */
[----:B------:R-:W3:Y:S04]  /*bc2b0*/  LDL R14, [R1+0x3ac] ;  /* 0x0003ac00010e7983 */ /* 0x000ee80000100800 */
[----:B------:R-:W3:Y:S04]  /*bc2c0*/  LDL R12, [R1+0x58c] ;  /* 0x00058c00010c7983 */ /* 0x000ee80000100800 */
[----:B------:R-:W1:Y:S04]  /*bc2d0*/  LDS.128 R16, [R25] ;  /* 0x0000000019107984 */ /* 0x000e680000000c00 */
[----:B------:R-:W3:Y:S01]  /*bc2e0*/  LDL.LU R28, [R1+0x588] ;  /* 0x00058800011c7983 */ /* 0x000ee20000300800 */
[----:B------:R-:W-:Y:S06]  /*bc2f0*/  BAR.SYNC.DEFER_BLOCKING 0x0 ;  /* 0x0000000000007b1d */ /* 0x000fec0000010000 */
[----:B-1----:R-:W-:Y:S04]  /*bc300*/  STL.64 [R1+0xa0], R16 ;  /* 0x0000a01001007387 */ /* 0x002fe80000100a00 */
[----:B------:R1:W-:Y:S04]  /*bc310*/  STL.64 [R1+0xa8], R18 ;  /* 0x0000a81201007387 */ /* 0x0003e80000100a00 */
[----:B-1----:R-:W3:Y:S04]  /*bc320*/  LDL.LU.64 R18, [R1+0x4e40] ;  /* 0x004e400001127983 */ /* 0x002ee80000300a00 */
[----:B------:R-:W4:Y:S01]  /*bc330*/  LDL.LU.64 R16, [R1+0x4e38] ;  /* 0x004e380001107983 */ /* 0x000f220000300a00 */
[----:B------:R-:W-:-:S02]  /*bc340*/  PRMT R4, R15, 0x5210, R2 ;  /* 0x000052100f047816 */ /* 0x000fc40000000002 */
[----:B------:R-:W-:Y:S02]  /*bc350*/  PRMT R5, R29, 0x5210, R3 ;  /* 0x000052101d057816 */ /* 0x000fe40000000003 */
[----:B------:R-:W-:Y:S01]  /*bc360*/  PRMT R7, R27, 0x5210, R13 ;  /* 0x000052101b077816 */ /* 0x000fe2000000000d */
[----:B------:R-:W4:Y:S04]  /*bc370*/  LDL.LU R15, [R1+0x3b0] ;  /* 0x0003b000010f7983 */ /* 0x000f280000300800 */
[----:B------:R-:W4:Y:S04]  /*bc380*/  LDL.LU R29, [R1+0x414] ;  /* 0x00041400011d7983 */ /* 0x000f280000300800 */
[----:B------:R-:W4:Y:S04]  /*bc390*/  LDL.LU R26, [R1+0x410] ;  /* 0x00041000011a7983 */ /* 0x000f280000300800 */
[----:B------:R2:W-:Y:S01]  /*bc3a0*/  STSM.16.M88.4 [R0], R4 ;  /* 0x0000000400007844 */ /* 0x0005e20000000200 */
[----:B------:R-:W-:Y:S01]  /*bc3b0*/  BAR.SYNC.DEFER_BLOCKING 0x0 ;  /* 0x0000000000007b1d */ /* 0x000fe20000010000 */
[----:B--2---:R-:W-:-:S05]  /*bc3c0*/  PRMT R4, R20, 0x5210, R8 ;  /* 0x0000521014047816 */ /* 0x004fca0000000008 */
[----:B------:R-:W2:Y:S01]  /*bc3d0*/  LDL R20, [R1+0x40c] ;  /* 0x00040c0001147983 */ /* 0x000ea20000100800 */
[----:B---3--:R-:W-:Y:S02]  /*bc3e0*/  PRMT R5, R19, 0x5210, R9 ;  /* 0x0000521013057816 */ /* 0x008fe40000000009 */
[----:B------:R-:W-:Y:S02]  /*bc3f0*/  PRMT R6, R18, 0x5210, R10 ;  /* 0x0000521012067816 */ /* 0x000fe4000000000a */
[----:B----4-:R-:W-:Y:S01]  /*bc400*/  PRMT R7, R17, 0x5210, R11 ;  /* 0x0000521011077816 */ /* 0x010fe2000000000b */
[----:B------:R-:W3:Y:S04]  /*bc410*/  LDL.LU R19, [R1+0x408] ;  /* 0x0004080001137983 */ /* 0x000ee80000300800 */
[----:B------:R-:W1:Y:S04]  /*bc420*/  LDS.128 R8, [R25] ;  /* 0x0000000019087984 */ /* 0x000e680000000c00 */
[----:B------:R-:W4:Y:S01]  /*bc430*/  LDL.LU R18, [R1+0x3fc] ;  /* 0x0003fc0001127983 */ /* 0x000f220000300800 */
[----:B------:R-:W-:Y:S06]  /*bc440*/  BAR.SYNC.DEFER_BLOCKING 0x0 ;  /* 0x0000000000007b1d */ /* 0x000fec0000010000 */
[----:B-1----:R1:W-:Y:S04]  /*bc450*/  STL.64 [R1+0x130], R8 ;  /* 0x0001300801007387 */ /* 0x0023e80000100a00 */
[----:B------:R0:W-:Y:S04]  /*bc460*/  STL.64 [R1+0x138], R10 ;  /* 0x0001380a01007387 */ /* 0x0001e80000100a00 */
[----:B------:R-:W4:Y:S04]  /*bc470*/  LDL.LU R17, [R1+0x3e0] ;  /* 0x0003e00001117983 */ /* 0x000f280000300800 */
[----:B------:R-:W-:Y:S01]  /*bc480*/  STSM.16.M88.4 [R0], R4 ;  /* 0x0000000400007844 */ /* 0x000fe20000000200 */
[----:B------:R-:W-:Y:S06]  /*bc490*/  BAR.SYNC.DEFER_BLOCKING 0x0 ;  /* 0x0000000000007b1d */ /* 0x000fec0000010000 */
[----:B------:R-:W2:Y:S02]  /*bc4a0*/  LDS.128 R4, [R25] ;  /* 0x0000000019047984 */ /* 0x000ea40000000c00 */
[----:B------:R-:W-:Y:S01]  /*bc4b0*/  BAR.SYNC.DEFER_BLOCKING 0x0 ;  /* 0x0000000000007b1d */ /* 0x000fe20000010000 */
[----:B------:R-:W-:-:S02]  /*bc4c0*/  LOP3.LUT R2, R24, 0xffff, RZ, 0xc0, !PT ;  /* 0x0000ffff18027812 */ /* 0x000fc400078ec0ff */
[----:B------:R-:W-:Y:S02]  /*bc4d0*/  LOP3.LUT R3, R23, 0xffff, RZ, 0xc0, !PT ;  /* 0x0000ffff17037812 */ /* 0x000fe400078ec0ff */
[----:B------:R-:W-:Y:S02]  /*bc4e0*/  LOP3.LUT R12, R12, 0xffff, RZ, 0xc0, !PT ;  /* 0x0000ffff0c0c7812 */ /* 0x000fe400078ec0ff */
[----:B------:R-:W-:Y:S02]  /*bc4f0*/  LOP3.LUT R13, R28, 0xffff, RZ, 0xc0, !PT ;  /* 0x0000ffff1c0d7812 */ /* 0x000fe400078ec0ff */
[----:B-1----:R-:W-:Y:S02]  /*bc500*/  PRMT R8, R22, 0x4210, R2 ;  /* 0x0000421016087816 */ /* 0x002fe40000000002 */
[----:B------:R-:W-:Y:S02]  /*bc510*/  PRMT R9, R21, 0x4210, R3 ;  /* 0x0000421015097816 */ /* 0x000fe40000000003 */
[----:B0-----:R-:W-:-:S02]  /*bc520*/  PRMT R10, R14, 0x4210, R12 ;  /* 0x000042100e0a7816 */ /* 0x001fc4000000000c */
[----:B------:R-:W-:Y:S01]  /*bc530*/  PRMT R11, R15, 0x4210, R13 ;  /* 0x000042100f0b7816 */ /* 0x000fe2000000000d */
[----:B------:R-:W4:Y:S04]  /*bc540*/  LDL.LU R24, [R1+0x3dc] ;  /* 0x0003dc0001187983 */ /* 0x000f280000300800 */
[----:B------:R-:W4:Y:S04]  /*bc550*/  LDL.LU R23, [R1+0x36c] ;  /* 0x00036c0001177983 */ /* 0x000f280000300800 */
[----:B------:R-:W4:Y:S04]  /*bc560*/  LDL.LU R22, [R1+0xc0] ;  /* 0x0000c00001167983 */ /* 0x000f280000300800 */
[----:B------:R-:W4:Y:S04]  /*bc570*/  LDL.LU R21, [R1+0x9c] ;  /* 0x00009c0001157983 */ /* 0x000f280000300800 */
[----:B------:R-:W4:Y:S04]  /*bc580*/  LDL.LU R14, [R1+0x90] ;  /* 0x00009000010e7983 */ /* 0x000f280000300800 */
[----:B------:R-:W4:Y:S04]  /*bc590*/  LDL.LU R15, [R1+0xc] ;  /* 0x00000c00010f7983 */ /* 0x000f280000300800 */
[----:B------:R0:W-:Y:S01]  /*bc5a0*/  STSM.16.M88.4 [R0], R8 ;  /* 0x0000000800007844 */ /* 0x0001e20000000200 */
[----:B------:R-:W-:Y:S06]  /*bc5b0*/  BAR.SYNC.DEFER_BLOCKING 0x0 ;  /* 0x0000000000007b1d */ /* 0x000fec0000010000 */
[----:B--2---:R4:W-:Y:S01]  /*bc5c0*/  STL.64 [R1+0x160], R4 ;  /* 0x0001600401007387 */ /* 0x0049e20000100a00 */
[----:B0-----:R-:W-:-:S02]  /*bc5d0*/  LOP3.LUT R8, R29, 0xffff, RZ, 0xc0, !PT ;  /* 0x0000ffff1d087812 */ /* 0x001fc400078ec0ff */
[----:B------:R-:W-:Y:S01]  /*bc5e0*/  LOP3.LUT R10, R26, 0xffff, RZ, 0xc0, !PT ;  /* 0x0000ffff1a0a7812 */ /* 0x000fe200078ec0ff */
[----:B------:R0:W-:Y:S01]  /*bc5f0*/  STL.64 [R1+0x168], R6 ;  /* 0x0001680601007387 */ /* 0x0001e20000100a00 */
[----:B------:R-:W-:-:S03]  /*bc600*/  LOP3.LUT R9, R20, 0xffff, RZ, 0xc0, !PT ;  /* 0x0000ffff14097812 */ /* 0x000fc600078ec0ff */
[----:B------:R-:W2:Y:S01]  /*bc610*/  LDL.LU R20, [R1+0xc4] ;  /* 0x0000c40001147983 */ /* 0x000ea20000300800 */
[----:B---3--:R-:W-:Y:S02]  /*bc620*/  LOP3.LUT R11, R19, 0xffff, RZ, 0xc0, !PT ;  /* 0x0000ffff130b7812 */ /* 0x008fe400078ec0ff */
[----:B----4-:R-:W-:Y:S01]  /*bc630*/  PRMT R4, R18, 0x4210, R8 ;  /* 0x0000421012047816 */ /* 0x010fe20000000008 */
[----:B------:R-:W3:Y:S04]  /*bc640*/  LDL.LU R19, [R1+0xc8] ;  /* 0x0000c80001137983 */ /* 0x000ee80000300800 */
[----:B------:R-:W3:Y:S01]  /*bc650*/  LDL.LU R18, [R1+0xcc] ;  /* 0x0000cc0001127983 */ /* 0x000ee20000300800 */
[----:B------:R-:W-:-:S03]  /*bc660*/  PRMT R5, R17, 0x4210, R10 ;  /* 0x0000421011057816 */ /* 0x000fc6000000000a */
[----:B------:R-:W4:Y:S01]  /*bc670*/  LDL.LU R17, [R1+0x14] ;  /* 0x0000140001117983 */ /* 0x000f220000300800 */
[----:B0-----:R-:W-:Y:S02]  /*bc680*/  PRMT R6, R24, 0x4210, R9 ;  /* 0x0000421018067816 */ /* 0x001fe40000000009 */
[----:B------:R-:W-:Y:S01]  /*bc690*/  PRMT R7, R23, 0x4210, R11 ;  /* 0x0000421017077816 */ /* 0x000fe2000000000b */
[----:B---3--:R-:W-:Y:S04]  /*bc6a0*/  STL.64 [R1+0x4e30], R18 ;  /* 0x004e301201007387 */ /* 0x008fe80000100a00 */
[----:B----4-:R-:W-:Y:S04]  /*bc6b0*/  STL.64 [R1+0x4e28], R16 ;  /* 0x004e281001007387 */ /* 0x010fe80000100a00 */
[----:B------:R-:W0:Y:S01]  /*bc6c0*/  LDS.128 R16, [R25] ;  /* 0x0000000019107984 */ /* 0x000e220000000c00 */
[----:B------:R-:W-:Y:S06]  /*bc6d0*/  BAR.SYNC.DEFER_BLOCKING 0x0 ;  /* 0x0000000000007b1d */ /* 0x000fec0000010000 */
[----:B------:R1:W-:Y:S02]  /*bc6e0*/  STSM.16.M88.4 [R0], R4 ;  /* 0x0000000400007844 */ /* 0x0003e40000000200 */
[----:B------:R-:W-:Y:S06]  /*bc6f0*/  BAR.SYNC.DEFER_BLOCKING 0x0 ;  /* 0x0000000000007b1d */ /* 0x000fec0000010000 */
[----:B0-----:R-:W-:Y:S04]  /*bc700*/  STL.64 [R1+0x140], R16 ;  /* 0x0001401001007387 */ /* 0x001fe80000100a00 */
[----:B------:R-:W-:Y:S04]  /*bc710*/  STL.64 [R1+0x148], R18 ;  /* 0x0001481201007387 */ /* 0x000fe80000100a00 */
[----:B------:R-:W3:Y:S01]  /*bc720*/  LDL.LU R24, [R1+0x684] ;  /* 0x0006840001187983 */ /* 0x000ee20000300800 */
[----:B-1----:R-:W-:-:S03]  /*bc730*/  PRMT R4, R22, 0x5210, R2 ;  /* 0x0000521016047816 */ /* 0x002fc60000000002 */
[----:B------:R-:W4:Y:S01]  /*bc740*/  LDL.LU R23, [R1+0x680] ;  /* 0x0006800001177983 */ /* 0x000f220000300800 */
[----:B------:R-:W-:-:S03]  /*bc750*/  PRMT R5, R21, 0x5210, R3 ;  /* 0x0000521015057816 */ /* 0x000fc60000000003 */
[----:B------:R-:W4:Y:S01]  /*bc760*/  LDL.LU R22, [R1+0x60c] ;  /* 0x00060c0001167983 */ /* 0x000f220000300800 */
[----:B------:R-:W-:-:S03]  /*bc770*/  PRMT R6, R14, 0x5210, R12 ;  /* 0x000052100e067816 */ /* 0x000fc6000000000c */
[----:B------:R-:W4:Y:S04]  /*bc780*/  LDL.LU R21, [R1+0x608] ;  /* 0x0006080001157983 */ /* 0x000f280000300800 */
[----:B------:R-:W0:Y:S04]  /*bc790*/  LDS.128 R16, [R25] ;  /* 0x0000000019107984 */ /* 0x000e280000000c00 */
[----:B------:R-:W4:Y:S01]  /*bc7a0*/  LDL.LU R14, [R1+0x440] ;  /* 0x00044000010e7983 */ /* 0x000f220000300800 */
[----:B------:R-:W-:Y:S01]  /*bc7b0*/  PRMT R7, R15, 0x5210, R13 ;  /* 0x000052100f077816 */ /* 0x000fe2000000000d */
[----:B------:R-:W-:Y:S06]  /*bc7c0*/  BAR.SYNC.DEFER_BLOCKING 0x0 ;  /* 0x0000000000007b1d */ /* 0x000fec0000010000 */
[----:B0-----:R-:W-:Y:S04]  /*bc7d0*/  STL.64 [R1+0x90], R16 ;  /* 0x0000901001007387 */ /* 0x001fe80000100a00 */
[----:B------:R0:W-:Y:S04]  /*bc7e0*/  STL.64 [R1+0x98], R18 ;  /* 0x0000981201007387 */ /* 0x0001e80000100a00 */
[----:B0-----:R-:W4:Y:S04]  /*bc7f0*/  LDL.LU.64 R18, [R1+0x4e30] ;  /* 0x004e300001127983 */ /* 0x001f280000300a00 */
[----:B------:R-:W4:Y:S04]  /*bc800*/  LDL.LU.64 R16, [R1+0x4e28] ;  /* 0x004e280001107983 */ /* 0x000f280000300a00 */
[----:B------:R-:W4:Y:S04]  /*bc810*/  LDL R15, [R1+0x43c] ;  /* 0x00043c00010f7983 */ /* 0x000f280000100800 */
[----:B------:R2:W-:Y:S01]  /*bc820*/  STSM.16.M88.4 [R0], R4 ;  /* 0x0000000400007844 */ /* 0x0005e20000000200 */
[----:B------:R-:W-:Y:S06]  /*bc830*/  BAR.SYNC.DEFER_BLOCKING 0x0 ;  /* 0x0000000000007b1d */ /* 0x000fec0000010000 */
[----:B------:R-:W4:Y:S04]  /*bc840*/  LDL.LU R27, [R1+0x438] ;  /* 0x00043800011b7983 */ /* 0x000f280000300800 */
[----:B------:R-:W4:Y:S04]  /*bc850*/  LDL.LU R28, [R1+0x38c] ;  /* 0x00038c00011c7983 */ /* 0x000f280000300800 */
[----:B------:R-:W4:Y:S04]  /*bc860*/  LDL.LU R29, [R1+0x424] ;  /* 0x00042400011d7983 */ /* 0x000f280000300800 */
[----:B------:R-:W4:Y:S01]  /*bc870*/  LDL.LU R26, [R1+0x420] ;  /* 0x00042000011a7983 */ /* 0x000f220000300800 */
[----:B--2---:R-:W-:-:S02]  /*bc880*/  PRMT R4, R20, 0x5210, R8 ;  /* 0x0000521014047816 */ /* 0x004fc40000000008 */
[----:B---3--:R-:W-:Y:S02]  /*bc890*/  LOP3.LUT R2, R24, 0xffff, RZ, 0xc0, !PT ;  /* 0x0000ffff18027812 */ /* 0x008fe400078ec0ff */
[----:B----4-:R-:W-:Y:S02]  /*bc8a0*/  LOP3.LUT R3, R23, 0xffff, RZ, 0xc0, !PT ;  /* 0x0000ffff17037812 */ /* 0x010fe400078ec0ff */
[----:B------:R-:W-:Y:S02]  /*bc8b0*/  LOP3.LUT R12, R22, 0xffff, RZ, 0xc0, !PT ;  /* 0x0000ffff160c7812 */ /* 0x000fe400078ec0ff */
[----:B------:R-:W-:Y:S02]  /*bc8c0*/  LOP3.LUT R13, R21, 0xffff, RZ, 0xc0, !PT ;  /* 0x0000ffff150d7812 */ /* 0x000fe400078ec0ff */
[----:B------:R-:W-:Y:S02]  /*bc8d0*/  PRMT R6, R19, 0x5210, R9 ;  /* 0x0000521013067816 */ /* 0x000fe40000000009 */
[----:B------:R-:W-:-:S02]  /*bc8e0*/  PRMT R5, R18, 0x5210, R10 ;  /* 0x0000521012057816 */ /* 0x000fc4000000000a */
[----:B------:R-:W-:Y:S02]  /*bc8f0*/  PRMT R7, R17, 0x5210, R11 ;  /* 0x0000521011077816 */ /* 0x000fe4000000000b */
[----:B------:R-:W0:Y:S01]  /*bc900*/  LDS.128 R8, [R25] ;  /* 0x0000000019087984 */ /* 0x000e220000000c00 */
[----:B------:R-:W-:Y:S06]  /*bc910*/  BAR.SYNC.DEFER_BLOCKING 0x0 ;  /* 0x0000000000007b1d */ /* 0x000fec0000010000 */
[----:B0-----:R0:W-:Y:S04]  /*bc920*/  STL.64 [R1+0x110], R8 ;  /* 0x0001100801007387 */ /* 0x0011e80000100a00 */
[----:B------:R1:W-:Y:S04]  /*bc930*/  STL.64 [R1+0x118], R10 ;  /* 0x0001180a01007387 */ /* 0x0003e80000100a00 */
[----:B------:R-:W2:Y:S04]  /*bc940*/  LDL R20, [R1+0x41c] ;  /* 0x00041c0001147983 */ /* 0x000ea80000100800 */
[----:B------:R-:W3:Y:S04]  /*bc950*/  LDL.LU R19, [R1+0x418] ;  /* 0x0004180001137983 */ /* 0x000ee80000300800 */
[----:B------:R-:W4:Y:S04]  /*bc960*/  LDL.LU R18, [R1+0x464] ;  /* 0x0004640001127983 */ /* 0x000f280000300800 */
[----:B------:R-:W2:Y:S04]  /*bc970*/  LDL.LU R17, [R1+0x460] ;  /* 0x0004600001117983 */ /* 0x000ea80000300800 */
[----:B------:R-:W2:Y:S04]  /*bc980*/  LDL R24, [R1+0x45c] ;  /* 0x00045c0001187983 */ /* 0x000ea80000100800 */
[----:B------:R-:W2:Y:S04]  /*bc990*/  LDL.LU R23, [R1+0x458] ;  /* 0x0004580001177983 */ /* 0x000ea80000300800 */
[----:B------:R-:W2:Y:S04]  /*bc9a0*/  LDL.LU R22, [R1+0xe4] ;  /* 0x0000e40001167983 */ /* 0x000ea80000300800 */
[----:B------:R-:W2:Y:S01]  /*bc9b0*/  LDL.LU R21, [R1+0xdc] ;  /* 0x0000dc0001157983 */ /* 0x000ea20000300800 */
[----:B0-----:R-:W-:-:S02]  /*bc9c0*/  PRMT R8, R14, 0x4210, R2 ;  /* 0x000042100e087816 */ /* 0x001fc40000000002 */
[----:B------:R-:W-:Y:S01]  /*bc9d0*/  PRMT R9, R15, 0x4210, R3 ;  /* 0x000042100f097816 */ /* 0x000fe20000000003 */
[----:B------:R-:W2:Y:S04]  /*bc9e0*/  LDL.LU R14, [R1+0xd8] ;  /* 0x0000d800010e7983 */ /* 0x000ea80000300800 */
[----:B------:R-:W2:Y:S04]  /*bc9f0*/  LDL.LU R15, [R1+0x8] ;  /* 0x00000800010f7983 */ /* 0x000ea80000300800 */
[----:B------:R-:W-:Y:S01]  /*bca00*/  STSM.16.M88.4 [R0], R4 ;  /* 0x0000000400007844 */ /* 0x000fe20000000200 */
[----:B------:R-:W-:Y:S01]  /*bca10*/  BAR.SYNC.DEFER_BLOCKING 0x0 ;  /* 0x0000000000007b1d */ /* 0x000fe20000010000 */
[----:B-1----:R-:W-:-:S02]  /*bca20*/  PRMT R10, R27, 0x4210, R12 ;  /* 0x000042101b0a7816 */ /* 0x002fc4000000000c */
[----:B------:R-:W-:-:S03]  /*bca30*/  PRMT R11, R28, 0x4210, R13 ;  /* 0x000042101c0b7816 */ /* 0x000fc6000000000d */
[----:B------:R-:W0:Y:S02]  /*bca40*/  LDS.128 R4, [R25] ;  /* 0x0000000019047984 */ /* 0x000e240000000c00 */
[----:B------:R-:W-:Y:S06]  /*bca50*/  BAR.SYNC.DEFER_BLOCKING 0x0 ;  /* 0x0000000000007b1d */ /* 0x000fec0000010000 */
[----:B------:R1:W-:Y:S02]  /*bca60*/  STSM.16.M88.4 [R0], R8 ;  /* 0x0000000800007844 */ /* 0x0003e40000000200 */
[----:B------:R-:W-:Y:S01]  /*bca70*/  BAR.SYNC.DEFER_BLOCKING 0x0 ;  /* 0x0000000000007b1d */ /* 0x000fe20000010000 */
[----:B-1----:R-:W-:-:S02]  /*bca80*/  LOP3.LUT R8, R29, 0xffff, RZ, 0xc0, !PT ;  /* 0x0000ffff1d087812 */ /* 0x002fc400078ec0ff */
[----:B------:R-:W-:-:S03]  /*bca90*/  LOP3.LUT R9, R26, 0xffff, RZ, 0xc0, !PT ;  /* 0x0000ffff1a097812 */ /* 0x000fc600078ec0ff */
[----:B--2---:R-:W-:Y:S04]  /*bcaa0*/  STL.64 [R1+0x4e20], R14 ;  /* 0x004e200e01007387 */ /* 0x004fe80000100a00 */
[----:B------:R-:W-:Y:S04]  /*bcab0*/  STL.64 [R1+0x4e18], R12 ;  /* 0x004e180c01007387 */ /* 0x000fe80000100a00 */
[----:B------:R-:W1:Y:S04]  /*bcac0*/  LDS.128 R12, [R25] ;  /* 0x00000000190c7984 */ /* 0x000e680000000c00 */
[----:B0-----:R4:W-:Y:S04]  /*bcad0*/  STL.64 [R1+0x120], R4 ;  /* 0x0001200401007387 */ /* 0x0019e80000100a00 */
[----:B------:R-:W-:Y:S01]  /*bcae0*/  STL.64 [R1+0x128], R6 ;  /* 0x0001280601007387 */ /* 0x000fe20000100a00 */
[----:B------:R-:W-:-:S02]  /*bcaf0*/  LOP3.LUT R10, R20, 0xffff, RZ, 0xc0, !PT ;  /* 0x0000ffff140a7812 */ /* 0x000fc400078ec0ff */
[----:B---3--:R-:W-:Y:S01]  /*bcb00*/  LOP3.LUT R11, R19, 0xffff, RZ, 0xc0, !PT ;  /* 0x0000ffff130b7812 */ /* 0x008fe200078ec0ff */
[----:B------:R-:W2:Y:S04]  /*bcb10*/  LDL.LU R20, [R1+0xf8] ;  /* 0x0000f80001147983 */ /* 0x000ea80000300800 */
[----:B------:R-:W3:Y:S01]  /*bcb20*/  LDL.LU R19, [R1+0xf0] ;  /* 0x0000f00001137983 */ /* 0x000ee20000300800 */
[----:B------:R-:W-:Y:S01]  /*bcb30*/  BAR.SYNC.DEFER_BLOCKING 0x0 ;  /* 0x0000000000007b1d */ /* 0x000fe20000010000 */
[----:B----4-:R-:W-:Y:S02]  /*bcb40*/  PRMT R4, R18, 0x4210, R8 ;  /* 0x0000421012047816 */ /* 0x010fe40000000008 */
[----:B------:R-:W-:-:S03]  /*bcb50*/  PRMT R5, R17, 0x4210, R9 ;  /* 0x0000421011057816 */ /* 0x000fc60000000009 */
[----:B------:R-:W4:Y:S04]  /*bcb60*/  LDL.LU R18, [R1+0xf4] ;  /* 0x0000f40001127983 */ /* 0x000f280000300800 */
[----:B------:R-:W2:Y:S04]  /*bcb70*/  LDL.LU R17, [R1+0x4] ;  /* 0x0000040001117983 */ /* 0x000ea80000300800 */
[----:B-1----:R-:W-:Y:S04]  /*bcb80*/  STL.64 [R1+0x100], R12 ;  /* 0x0001000c01007387 */ /* 0x002fe80000100a00 */
[----:B------:R0:W-:Y:S04]  /*bcb90*/  STL.64 [R1+0x108], R14 ;  /* 0x0001080e01007387 */ /* 0x0001e80000100a00 */
[----:B0-----:R-:W2:Y:S04]  /*bcba0*/  LDL.LU.64 R14, [R1+0x4e20] ;  /* 0x004e2000010e7983 */ /* 0x001ea80000300a00 */
[----:B------:R-:W2:Y:S01]  /*bcbb0*/  LDL.LU.64 R12, [R1+0x4e18] ;  /* 0x004e1800010c7983 */ /* 0x000ea20000300a00 */
[----:B------:R-:W-:-:S02]  /*bcbc0*/  PRMT R6, R24, 0x4210, R10 ;  /* 0x0000421018067816 */ /* 0x000fc4000000000a */
[----:B------:R-:W-:-:S05]  /*bcbd0*/  PRMT R7, R23, 0x4210, R11 ;  /* 0x0000421017077816 */ /* 0x000fca000000000b */
[----:B------:R0:W-:Y:S01]  /*bcbe0*/  STSM.16.M88.4 [R0], R4 ;  /* 0x0000000400007844 */ /* 0x0001e20000000200 */
[----:B------:R-:W-:Y:S01]  /*bcbf0*/  BAR.SYNC.DEFER_BLOCKING 0x0 ;  /* 0x0000000000007b1d */ /* 0x000fe20000010000 */
[----:B0-----:R-:W-:Y:S02]  /*bcc00*/  PRMT R4, R22, 0x5210, R2 ;  /* 0x0000521016047816 */ /* 0x001fe40000000002 */
[----:B------:R-:W-:-:S03]  /*bcc10*/  PRMT R5, R21, 0x5210, R3 ;  /* 0x0000521015057816 */ /* 0x000fc60000000003 */
[----:B------:R-:W3:Y:S04]  /*bcc20*/  LDL.LU R2, [R1+0x704] ;  /* 0x0007040001027983 */ /* 0x000ee80000300800 */
[----:B------:R-:W3:Y:S01]  /*bcc30*/  LDL.LU R3, [R1+0x700] ;  /* 0x0007000001037983 */ /* 0x000ee20000300800 */
[----:B--2---:R-:W-:Y:S02]  /*bcc40*/  PRMT R6, R14, 0x5210, R12 ;  /* 0x000052100e067816 */ /* 0x004fe4000000000c */
[----:B------:R-:W-:Y:S02]  /*bcc50*/  PRMT R7, R15, 0x5210, R13 ;  /* 0x000052100f077816 */ /* 0x000fe4000000000d */
[----:B------:R-:W0:Y:S01]  /*bcc60*/  LDS.128 R12, [R25] ;  /* 0x00000000190c7984 */ /* 0x000e220000000c00 */
[----:B------:R-:W-:Y:S06]  /*bcc70*/  BAR.SYNC.DEFER_BLOCKING 0x0 ;  /* 0x0000000000007b1d */ /* 0x000fec0000010000 */
[----:B------:R-:W-:Y:S02]  /*bcc80*/  STSM.16.M88.4 [R0], R4 ;  /* 0x0000000400007844 */ /* 0x000fe40000000200 */
[----:B------:R-:W-:Y:S06]  /*bcc90*/  BAR.SYNC.DEFER_BLOCKING 0x0 ;  /* 0x0000000000007b1d */ /* 0x000fec0000010000 */
[----:B------:R-:W1:Y:S04]  /*bcca0*/  LDS.128 R4, [R25] ;  /* 0x0000000019047984 */ /* 0x000e680000000c00 */
[----:B0-----:R-:W-:Y:S04]  /*bccb0*/  STL.64 [R1+0x1d0], R12 ;  /* 0x0001d00c01007387 */ /* 0x001fe80000100a00 */
[----:B------:R0:W-:Y:S04]  /*bccc0*/  STL.64 [R1+0x1d8], R14 ;  /* 0x0001d80e01007387 */ /* 0x0001e80000100a00 */
[----:B------:R-:W2:Y:S04]  /*bccd0*/  LDL R27, [R1+0x68c] ;  /* 0x00068c00011b7983 */ /* 0x000ea80000100800 */
[----:B------:R-:W2:Y:S04]  /*bcce0*/  LDL.LU R28, [R1+0x688] ;  /* 0x00068800011c7983 */ /* 0x000ea80000300800 */
[----:B------:R-:W2:Y:S04]  /*bccf0*/  LDL.LU R22, [R1+0x4a0] ;  /* 0x0004a00001167983 */ /* 0x000ea80000300800 */
[----:B------:R-:W2:Y:S01]  /*bcd00*/  LDL R21, [R1+0x49c] ;  /* 0x00049c0001157983 */ /* 0x000ea20000100800 */
[----:B------:R-:W-:-:S02]  /*bcd10*/  PRMT R8, R20, 0x5210, R8 ;  /* 0x0000521014087816 */ /* 0x000fc40000000008 */
[----:B---3--:R-:W-:Y:S02]  /*bcd20*/  PRMT R10, R19, 0x5210, R10 ;  /* 0x00005210130a7816 */ /* 0x008fe4000000000a */
[----:B----4-:R-:W-:Y:S01]  /*bcd30*/  PRMT R9, R18, 0x5210, R9 ;  /* 0x0000521012097816 */ /* 0x010fe20000000009 */
[----:B0-----:R-:W3:Y:S04]  /*bcd40*/  LDL.LU R14, [R1+0x498] ;  /* 0x00049800010e7983 */ /* 0x001ee80000300800 */
[----:B------:R-:W4:Y:S04]  /*bcd50*/  LDL.LU R15, [R1+0x494] ;  /* 0x00049400010f7983 */ /* 0x000f280000300800 */
[----:B------:R-:W2:Y:S04]  /*bcd60*/  LDL.LU R29, [R1+0x448] ;  /* 0x00044800011d7983 */ /* 0x000ea80000300800 */
[----:B------:R-:W2:Y:S04]  /*bcd70*/  LDL.LU R26, [R1+0x444] ;  /* 0x00044400011a7983 */ /* 0x000ea80000300800 */
[----:B------:R-:W2:Y:S04]  /*bcd80*/  LDL.LU R20, [R1+0x434] ;  /* 0x0004340001147983 */ /* 0x000ea80000300800 */
[----:B------:R-:W2:Y:S04]  /*bcd90*/  LDL.LU R19, [R1+0x430] ;  /* 0x0004300001137983 */ /* 0x000ea80000300800 */
[----:B------:R-:W2:Y:S01]  /*bcda0*/  LDL R18, [R1+0x4ac] ;  /* 0x0004ac0001127983 */ /* 0x000ea20000100800 */
[----:B------:R-:W-:Y:S01]  /*bcdb0*/  PRMT R11, R17, 0x5210, R11 ;  /* 0x00005210110b7816 */ /* 0x000fe2000000000b */
[----:B------:R-:W-:Y:S06]  /*bcdc0*/  BAR.SYNC.DEFER_BLOCKING 0x0 ;  /* 0x0000000000007b1d */ /* 0x000fec0000010000 */
[----:B-1----:R-:W-:Y:S04]  /*bcdd0*/  STL.64 [R1+0x1e0], R4 ;  /* 0x0001e00401007387 */ /* 0x002fe80000100a00 */
[----:B------:R-:W-:Y:S04]  /*bcde0*/  STL.64 [R1+0x1e8], R6 ;  /* 0x0001e80601007387 */ /* 0x000fe80000100a00 */
[----:B------:R-:W3:Y:S04]  /*bcdf0*/  LDL.LU R17, [R1+0x4a8] ;  /* 0x0004a80001117983 */ /* 0x000ee80000300800 */
[----:B------:R0:W-:Y:S01]  /*bce00*/  STSM.16.M88.4 [R0], R8 ;  /* 0x0000000800007844 */ /* 0x0001e20000000200 */
[----:B------:R-:W-:Y:S01]  /*bce10*/  BAR.SYNC.DEFER_BLOCKING 0x0 ;  /* 0x0000000000007b1d */ /* 0x000fe20000010000 */
[----:B------:R-:W-:-:S02]  /*bce20*/  LOP3.LUT R2, R2, 0xffff, RZ, 0xc0, !PT ;  /* 0x0000ffff02027812 */ /* 0x000fc400078ec0ff */
[----:B------:R-:W-:-:S03]  /*bce30*/  LOP3.LUT R3, R3, 0xffff, RZ, 0xc0, !PT ;  /* 0x0000ffff03037812 */ /* 0x000fc600078ec0ff */
[----:B--2---:R-:W-:Y:S04]  /*bce40*/  STL.64 [R1+0x4e10], R18 ;  /* 0x004e101201007387 */ /* 0x004fe80000100a00 */
[----:B---3--:R-:W-:Y:S04]  /*bce50*/  STL.64 [R1+0x4e08], R16 ;  /* 0x004e081001007387 */ /* 0x008fe80000100a00 */
[----:B------:R-:W1:Y:S01]  /*bce60*/  LDS.128 R16, [R25] ;  /* 0x0000000019107984 */ /* 0x000e620000000c00 */
[----:B0-----:R-:W-:-:S03]  /*bce70*/  LOP3.LUT R8, R27, 0xffff, RZ, 0xc0, !PT ;  /* 0x0000ffff1b087812 */ /* 0x001fc600078ec0ff */
[----:B------:R-:W2:Y:S01]  /*bce80*/  LDL.LU R24, [R1+0x4a4] ;  /* 0x0004a40001187983 */ /* 0x000ea20000300800 */
[----:B------:R-:W-:-:S03]  /*bce90*/  LOP3.LUT R9, R28, 0xffff, RZ, 0xc0, !PT ;  /* 0x0000ffff1c097812 */ /* 0x000fc600078ec0ff */
[----:B------:R-:W3:Y:S01]  /*bcea0*/  LDL.LU R23, [R1+0x2fc] ;  /* 0x0002fc0001177983 */ /* 0x000ee20000300800 */
[----:B------:R-:W-:Y:S02]  /*bceb0*/  PRMT R4, R22, 0x4210, R2 ;  /* 0x0000421016047816 */ /* 0x000fe40000000002 */
[----:B------:R-:W-:Y:S01]  /*bcec0*/  PRMT R5, R21, 0x4210, R3 ;  /* 0x0000421015057816 */ /* 0x000fe20000000003 */
[----:B------:R-:W2:Y:S01]  /*bced0*/  LDL.LU R22, [R1+0x1f8] ;  /* 0x0001f80001167983 */ /* 0x000ea20000300800 */
[----:B------:R-:W-:-:S03]  /*bcee0*/  PRMT R6, R14, 0x4210, R8 ;  /* 0x000042100e067816 */ /* 0x000fc60000000008 */
[----:B------:R-:W2:Y:S01]  /*bcef0*/  LDL.LU R21, [R1+0x1f0] ;  /* 0x0001f00001157983 */ /* 0x000ea20000300800 */
[----:B----4-:R-:W-:-:S03]  /*bcf00*/  PRMT R7, R15, 0x4210, R9 ;  /* 0x000042100f077816 */ /* 0x010fc60000000009 */
[----:B------:R-:W4:Y:S04]  /*bcf10*/  LDL.LU R14, [R1+0x1f4] ;  /* 0x0001f400010e7983 */ /* 0x000f280000300800 */
[----:B------:R-:W2:Y:S01]  /*bcf20*/  LDL.LU R15, [R1] ;  /* 0x00000000010f7983 */ /* 0x000ea20000300800 */
[----:B------:R-:W-:Y:S06]  /*bcf30*/  BAR.SYNC.DEFER_BLOCKING 0x0 ;  /* 0x0000000000007b1d */ /* 0x000fec0000010000 */
[----:B-1----:R-:W-:Y:S04]  /*bcf40*/  STL.64 [R1+0xf0], R16 ;  /* 0x0000f01001007387 */ /* 0x002fe80000100a00 */
[----:B------:R0:W-:Y:S04]  /*bcf50*/  STL.64 [R1+0xf8], R18 ;  /* 0x0000f81201007387 */ /* 0x0001e80000100a00 */
[----:B0-----:R-:W2:Y:S04]  /*bcf60*/  LDL.LU.64 R18, [R1+0x4e10] ;  /* 0x004e100001127983 */ /* 0x001ea80000300a00 */
[----:B------:R-:W3:Y:S01]  /*bcf70*/  LDL.LU.64 R16, [R1+0x4e08] ;  /* 0x004e080001107983 */ /* 0x000ee20000300a00 */
[----:B------:R-:W-:-:S02]  /*bcf80*/  LOP3.LUT R11, R29, 0xffff, RZ, 0xc0, !PT ;  /* 0x0000ffff1d0b7812 */ /* 0x000fc400078ec0ff */
[----:B------:R-:W-:Y:S02]  /*bcf90*/  LOP3.LUT R10, R26, 0xffff, RZ, 0xc0, !PT ;  /* 0x0000ffff1a0a7812 */ /* 0x000fe400078ec0ff */
[----:B------:R-:W-:Y:S01]  /*bcfa0*/  LOP3.LUT R12, R20, 0xffff, RZ, 0xc0, !PT ;  /* 0x0000ffff140c7812 */ /* 0x000fe200078ec0ff */
[----:B------:R0:W-:Y:S04]  /*bcfb0*/  STSM.16.M88.4 [R0], R4 ;  /* 0x0000000400007844 */ /* 0x0001e80000000200 */
[----:B------:R-:W4:Y:S01]  /*bcfc0*/  LDL.LU R20, [R1+0x210] ;  /* 0x0002100001147983 */ /* 0x000f220000300800 */
[----:B------:R-:W-:Y:S01]  /*bcfd0*/  BAR.SYNC.DEFER_BLOCKING 0x0 ;  /* 0x0000000000007b1d */ /* 0x000fe20000010000 */
[----:B--2---:R-:W-:Y:S02]  /*bcfe0*/  LOP3.LUT R13, R19, 0xffff, RZ, 0xc0, !PT ;  /* 0x0000ffff130d7812 */ /* 0x004fe400078ec0ff */
[----:B0-----:R-:W-:-:S03]  /*bcff0*/  PRMT R4, R18, 0x4210, R11 ;  /* 0x0000421012047816 */ /* 0x001fc6000000000b */
[----:B------:R-:W2:Y:S01]  /*bd000*/  LDL.LU R19, [R1+0x214] ;  /* 0x0002140001137983 */ /* 0x000ea20000300800 */
[----:B---3--:R-:W-:-:S03]  /*bd010*/  PRMT R5, R17, 0x4210, R10 ;  /* 0x0000421011057816 */ /* 0x008fc6000000000a */
[----:B------:R-:W2:Y:S04]  /*bd020*/  LDL.LU R18, [R1+0x1fc] ;  /* 0x0001fc0001127983 */ /* 0x000ea80000300800 */
[----:B------:R-:W3:Y:S01]  /*bd030*/  LDL.LU R17, [R1+0x18] ;  /* 0x0000180001117983 */ /* 0x000ee20000300800 */
[----:B------:R-:W-:Y:S02]  /*bd040*/  PRMT R6, R24, 0x4210, R12 ;  /* 0x0000421018067816 */ /* 0x000fe4000000000c */
[----:B------:R-:W-:Y:S01]  /*bd050*/  PRMT R7, R23, 0x4210, R13 ;  /* 0x0000421017077816 */ /* 0x000fe2000000000d */
[----:B--2---:R-:W-:Y:S04]  /*bd060*/  STL.64 [R1+0x4e00], R18 ;  /* 0x004e001201007387 */ /* 0x004fe80000100a00 */
[----:B---3--:R-:W-:Y:S04]  /*bd070*/  STL.64 [R1+0x4df8], R16 ;  /* 0x004df81001007387 */ /* 0x008fe80000100a00 */
[----:B------:R-:W0:Y:S01]  /*bd080*/  LDS.128 R16, [R25] ;  /* 0x0000000019107984 */ /* 0x000e220000000c00 */
[----:B------:R-:W-:Y:S06]  /*bd090*/  BAR.SYNC.DEFER_BLOCKING 0x0 ;  /* 0x0000000000007b1d */ /* 0x000fec0000010000 */
[----:B------:R1:W-:Y:S02]  /*bd0a0*/  STSM.16.M88.4 [R0], R4 ;  /* 0x0000000400007844 */ /* 0x0003e40000000200 */
[----:B------:R-:W-:Y:S06]  /*bd0b0*/  BAR.SYNC.DEFER_BLOCKING 0x0 ;  /* 0x0000000000007b1d */ /* 0x000fec0000010000 */
[----:B0-----:R-:W-:Y:S04]  /*bd0c0*/  STL.64 [R1+0x200], R16 ;  /* 0x0002001001007387 */ /* 0x001fe80000100a00 */
[----:B------:R-:W-:Y:S04]  /*bd0d0*/  STL.64 [R1+0x208], R18 ;  /* 0x0002081201007387 */ /* 0x000fe80000100a00 */
[----:B------:R-:W0:Y:S01]  /*bd0e0*/  LDS.128 R16, [R25] ;  /* 0x0000000019107984 */ /* 0x000e220000000c00 */
[----:B-1----:R-:W-:-:S03]  /*bd0f0*/  PRMT R4, R22, 0x5210, R2 ;  /* 0x0000521016047816 */ /* 0x002fc60000000002 */
[----:B------:R-:W2:Y:S04]  /*bd100*/  LDL R2, [R1+0x784] ;  /* 0x0007840001027983 */ /* 0x000ea80000100800 */
[----:B------:R-:W3:Y:S01]  /*bd110*/  LDL.LU R23, [R1+0x780] ;  /* 0x0007800001177983 */ /* 0x000ee20000300800 */
[----:B------:R-:W-:-:S03]  /*bd120*/  PRMT R5, R21, 0x5210, R3 ;  /* 0x0000521015057816 */ /* 0x000fc60000000003 */
[----:B------:R-:W2:Y:S01]  /*bd130*/  LDL R22, [R1+0x70c] ;  /* 0x00070c0001167983 */ /* 0x000ea20000100800 */
[----:B----4-:R-:W-:-:S03]  /*bd140*/  PRMT R6, R14, 0x5210, R8 ;  /* 0x000052100e067816 */ /* 0x010fc60000000008 */
[----:B------:R-:W4:Y:S04]  /*bd150*/  LDL.LU R21, [R1+0x708] ;  /* 0x0007080001157983 */ /* 0x000f280000300800 */
[----:B------:R-:W2:Y:S04]  /*bd160*/  LDL.LU R14, [R1+0x4b8] ;  /* 0x0004b800010e7983 */ /* 0x000ea80000300800 */
[----:B0-----:R-:W-:Y:S04]  /*bd170*/  STL.64 [R1+0x220], R16 ;  /* 0x0002201001007387 */ /* 0x001fe80000100a00 */
[----:B------:R0:W-:Y:S01]  /*bd180*/  STL.64 [R1+0x228], R18 ;  /* 0x0002281201007387 */ /* 0x0001e20000100a00 */
[----:B------:R-:W-:Y:S06]  /*bd190*/  BAR.SYNC.DEFER_BLOCKING 0x0 ;  /* 0x0000000000007b1d */ /* 0x000fec0000010000 */
[----:B0-----:R-:W2:Y:S04]  /*bd1a0*/  LDL.LU.64 R18, [R1+0x4e00] ;  /* 0x004e000001127983 */ /* 0x001ea80000300a00 */
[----:B------:R-:W3:Y:S01]  /*bd1b0*/  LDL.LU.64 R16, [R1+0x4df8] ;  /* 0x004df80001107983 */ /* 0x000ee20000300a00 */
[----:B------:R-:W-:-:S03]  /*bd1c0*/  PRMT R7, R15, 0x5210, R9 ;  /* 0x000052100f077816 */ /* 0x000fc60000000009 */
[----:B------:R-:W4:Y:S04]  /*bd1d0*/  LDL.LU R15, [R1+0x4b4] ;  /* 0x0004b400010f7983 */ /* 0x000f280000300800 */
[----:B------:R-:W4:Y:S04]  /*bd1e0*/  LDL.LU R27, [R1+0x4b0] ;  /* 0x0004b000011b7983 */ /* 0x000f280000300800 */
[----:B------:R-:W4:Y:S04]  /*bd1f0*/  LDL.LU R28, [R1+0x3f8] ;  /* 0x0003f800011c7983 */ /* 0x000f280000300800 */
[----:B------:R-:W4:Y:S04]  /*bd200*/  LDL R29, [R1+0x46c] ;  /* 0x00046c00011d7983 */ /* 0x000f280000100800 */
[----:B------:R0:W-:Y:S01]  /*bd210*/  STSM.16.M88.4 [R0], R4 ;  /* 0x0000000400007844 */ /* 0x0001e20000000200 */
[----:B------:R-:W-:Y:S01]  /*bd220*/  BAR.SYNC.DEFER_BLOCKING 0x0 ;  /* 0x0000000000007b1d */ /* 0x000fe20000010000 */
[----:B0-----:R-:W-:-:S02]  /*bd230*/  PRMT R5, R20, 0x5210, R10 ;  /* 0x0000521014057816 */ /* 0x001fc4000000000a */
[----:B--2---:R-:W-:-:S03]  /*bd240*/  PRMT R4, R19, 0x5210, R11 ;  /* 0x0000521013047816 */ /* 0x004fc6000000000b */
[----:B------:R-:W0:Y:S01]  /*bd250*/  LDS.128 R8, [R25] ;  /* 0x0000000019087984 */ /* 0x000e220000000c00 */
[----:B------:R-:W-:Y:S02]  /*bd260*/  PRMT R6, R18, 0x5210, R12 ;  /* 0x0000521012067816 */ /* 0x000fe4000000000c */
[----:B---3--:R-:W-:Y:S01]  /*bd270*/  PRMT R7, R17, 0x5210, R13 ;  /* 0x0000521011077816 */ /* 0x008fe2000000000d */
[----:B------:R-:W-:Y:S06]  /*bd280*/  BAR.SYNC.DEFER_BLOCKING 0x0 ;  /* 0x0000000000007b1d */ /* 0x000fec0000010000 */
[----:B0-----:R0:W-:Y:S04]  /*bd290*/  STL.64 [R1+0x210], R8 ;  /* 0x0002100801007387 */ /* 0x0011e80000100a00 */
[----:B------:R1:W-:Y:S04]  /*bd2a0*/  STL.64 [R1+0x218], R10 ;  /* 0x0002180a01007387 */ /* 0x0003e80000100a00 */
[----:B------:R-:W2:Y:S04]  /*bd2b0*/  LDL.LU R26, [R1+0x468] ;  /* 0x00046800011a7983 */ /* 0x000ea80000300800 */
[----:B------:R-:W3:Y:S04]  /*bd2c0*/  LDL.LU R24, [R1+0x454] ;  /* 0x0004540001187983 */ /* 0x000ee80000300800 */
[----:B------:R-:W3:Y:S04]  /*bd2d0*/  LDL.LU R20, [R1+0x450] ;  /* 0x0004500001147983 */ /* 0x000ee80000300800 */
[----:B------:R-:W3:Y:S04]  /*bd2e0*/  LDL R19, [R1+0x4cc] ;  /* 0x0004cc0001137983 */ /* 0x000ee80000100800 */
[----:B------:R-:W3:Y:S04]  /*bd2f0*/  LDL.LU R18, [R1+0x4c8] ;  /* 0x0004c80001127983 */ /* 0x000ee80000300800 */
[----:B------:R-:W3:Y:S04]  /*bd300*/  LDL.LU R17, [R1+0x4bc] ;  /* 0x0004bc0001117983 */ /* 0x000ee80000300800 */
[----:B------:R4:W-:Y:S01]  /*bd310*/  STSM.16.M88.4 [R0], R4 ;  /* 0x0000000400007844 */ /* 0x0009e20000000200 */
[----:B------:R-:W-:Y:S01]  /*bd320*/  BAR.SYNC.DEFER_BLOCKING 0x0 ;  /* 0x0000000000007b1d */ /* 0x000fe20000010000 */
[----:B0-----:R-:W-:-:S02]  /*bd330*/  LOP3.LUT R8, R2, 0xffff, RZ, 0xc0, !PT ;  /* 0x0000ffff02087812 */ /* 0x001fc400078ec0ff */
[----:B------:R-:W-:Y:S02]  /*bd340*/  LOP3.LUT R9, R23, 0xffff, RZ, 0xc0, !PT ;  /* 0x0000ffff17097812 */ /* 0x000fe400078ec0ff */
[----:B-1----:R-:W-:Y:S01]  /*bd350*/  LOP3.LUT R10, R22, 0xffff, RZ, 0xc0, !PT ;  /* 0x0000ffff160a7812 */ /* 0x002fe200078ec0ff */
[----:B------:R-:W3:Y:S01]  /*bd360*/  LDL R23, [R1+0x4c4] ;  /* 0x0004c40001177983 */ /* 0x000ee20000100800 */
[----:B----4-:R-:W-:-:S03]  /*bd370*/  LOP3.LUT R11, R21, 0xffff, RZ, 0xc0, !PT ;  /* 0x0000ffff150b7812 */ /* 0x010fc600078ec0ff */
[----:B------:R-:W4:Y:S04]  /*bd380*/  LDL.LU R22, [R1+0x250] ;  /* 0x0002500001167983 */ /* 0x000f280000300800 */
[----:B------:R-:W4:Y:S01]  /*bd390*/  LDL.LU R21, [R1+0x258] ;  /* 0x0002580001157983 */ /* 0x000f220000300800 */
[----:B------:R-:W-:Y:S02]  /*bd3a0*/  PRMT R4, R14, 0x4210, R8 ;  /* 0x000042100e047816 */ /* 0x000fe40000000008 */
[----:B------:R-:W-:Y:S01]  /*bd3b0*/  PRMT R5, R15, 0x4210, R9 ;  /* 0x000042100f057816 */ /* 0x000fe20000000009 */
[----:B------:R-:W4:Y:S04]  /*bd3c0*/  LDL R14, [R1+0x254] ;  /* 0x00025400010e7983 */ /* 0x000f280000100800 */
[----:B------:R-:W4:Y:S04]  /*bd3d0*/  LDL.LU R15, [R1+0x1c] ;  /* 0x00001c00010f7983 */ /* 0x000f280000300800 */
[----:B------:R-:W-:Y:S01]  /*bd3e0*/  STL.64 [R1+0x4df0], R10 ;  /* 0x004df00a01007387 */ /* 0x000fe20000100a00 */
[----:B------:R-:W-:-:S02]  /*bd3f0*/  PRMT R6, R27, 0x4210, R10 ;  /* 0x000042101b067816 */ /* 0x000fc4000000000a */
[----:B------:R-:W-:Y:S01]  /*bd400*/  PRMT R7, R28, 0x4210, R11 ;  /* 0x000042101c077816 */ /* 0x000fe2000000000b */
[----:B------:R-:W-:Y:S04]  /*bd410*/  STL.64 [R1+0x4de8], R8 ;  /* 0x004de80801007387 */ /* 0x000fe80000100a00 */
[----:B------:R-:W0:Y:S01]  /*bd420*/  LDS.128 R8, [R25] ;  /* 0x0000000019087984 */ /* 0x000e220000000c00 */
[----:B------:R-:W-:Y:S06]  /*bd430*/  BAR.SYNC.DEFER_BLOCKING 0x0 ;  /* 0x0000000000007b1d */ /* 0x000fec0000010000 */
[----:B------:R1:W-:Y:S02]  /*bd440*/  STSM.16.M88.4 [R0], R4 ;  /* 0x0000000400007844 */ /* 0x0003e40000000200 */
[----:B------:R-:W-:Y:S06]  /*bd450*/  BAR.SYNC.DEFER_BLOCKING 0x0 ;  /* 0x0000000000007b1d */ /* 0x000fec0000010000 */
[----:B0-----:R-:W-:Y:S04]  /*bd460*/  STL.64 [R1+0x230], R8 ;  /* 0x0002300801007387 */ /* 0x001fe80000100a00 */
[----:B------:R-:W-:Y:S04]  /*bd470*/  STL.64 [R1+0x238], R10 ;  /* 0x0002380a01007387 */ /* 0x000fe80000100a00 */
[----:B------:R-:W0:Y:S01]  /*bd480*/  LDS.128 R8, [R25] ;  /* 0x0000000019087984 */ /* 0x000e220000000c00 */
[----:B------:R-:W-:Y:S01]  /*bd490*/  LOP3.LUT R3, R29, 0xffff, RZ, 0xc0, !PT ;  /* 0x0000ffff1d037812 */ /* 0x000fe200078ec0ff */
[----:B------:R-:W-:Y:S01]  /*bd4a0*/  BAR.SYNC.DEFER_BLOCKING 0x0 ;  /* 0x0000000000007b1d */ /* 0x000fe20000010000 */
[----:B--2---:R-:W-:-:S02]  /*bd4b0*/  LOP3.LUT R2, R26, 0xffff, RZ, 0xc0, !PT ;  /* 0x0000ffff1a027812 */ /* 0x004fc400078ec0ff */
[----:B---3--:R-:W-:Y:S02]  /*bd4c0*/  LOP3.LUT R12, R24, 0xffff, RZ, 0xc0, !PT ;  /* 0x0000ffff180c7812 */ /* 0x008fe400078ec0ff */
[----:B------:R-:W-:Y:S02]  /*bd4d0*/  LOP3.LUT R13, R20, 0xffff, RZ, 0xc0, !PT ;  /* 0x0000ffff140d7812 */ /* 0x000fe400078ec0ff */
[----:B-1----:R-:W-:Y:S01]  /*bd4e0*/  PRMT R4, R19, 0x4210, R3 ;  /* 0x0000421013047816 */ /* 0x002fe20000000003 */
[----:B------:R-:W2:Y:S01]  /*bd4f0*/  LDL.LU R20, [R1+0x25c] ;  /* 0x00025c0001147983 */ /* 0x000ea20000300800 */
[----:B------:R-:W-:-:S03]  /*bd500*/  PRMT R5, R18, 0x4210, R2 ;  /* 0x0000421012057816 */ /* 0x000fc60000000002 */
[----:B------:R-:W3:Y:S01]  /*bd510*/  LDL.LU R19, [R1+0x264] ;  /* 0x0002640001137983 */ /* 0x000ee20000300800 */
[----:B------:R-:W-:-:S03]  /*bd520*/  PRMT R6, R17, 0x4210, R12 ;  /* 0x0000421011067816 */ /* 0x000fc6000000000c */
[----:B------:R-:W2:Y:S04]  /*bd530*/  LDL.LU R18, [R1+0x260] ;  /* 0x0002600001127983 */ /* 0x000ea80000300800 */
[----:B------:R-:W2:Y:S04]  /*bd540*/  LDL.LU R17, [R1+0x20] ;  /* 0x0000200001117983 */ /* 0x000ea80000300800 */
[----:B0-----:R-:W-:Y:S04]  /*bd550*/  STL.64 [R1+0x240], R8 ;  /* 0x0002400801007387 */ /* 0x001fe80000100a00 */
[----:B------:R0:W-:Y:S04]  /*bd560*/  STL.64 [R1+0x248], R10 ;  /* 0x0002480a01007387 */ /* 0x0001e80000100a00 */
[----:B0-----:R-:W4:Y:S04]  /*bd570*/  LDL.LU.64 R10, [R1+0x4df0] ;  /* 0x004df000010a7983 */ /* 0x001f280000300a00 */
[----:B------:R-:W2:Y:S04]  /*bd580*/  LDL.LU.64 R8, [R1+0x4de8] ;  /* 0x004de80001087983 */ /* 0x000ea80000300a00 */
[----:B------:R-:W3:Y:S01]  /*bd590*/  LDL.LU R27, [R1+0x78c] ;  /* 0x00078c00011b7983 */ /* 0x000ee20000300800 */
[----:B------:R-:W-:-:S05]  /*bd5a0*/  PRMT R7, R23, 0x4210, R13 ;  /* 0x0000421017077816 */ /* 0x000fca000000000d */
[----:B------:R-:W-:Y:S01]  /*bd5b0*/  STSM.16.M88.4 [R0], R4 ;  /* 0x0000000400007844 */ /* 0x000fe20000000200 */
[----:B------:R-:W-:Y:S06]  /*bd5c0*/  BAR.SYNC.DEFER_BLOCKING 0x0 ;  /* 0x0000000000007b1d */ /* 0x000fec0000010000 */
[----:B------:R-:W0:Y:S02]  /*bd5d0*/  LDS.128 R4, [R25] ;  /* 0x0000000019047984 */ /* 0x000e240000000c00 */
[----:B------:R-:W-:Y:S01]  /*bd5e0*/  BAR.SYNC.DEFER_BLOCKING 0x0 ;  /* 0x0000000000007b1d */ /* 0x000fe20000010000 */
[----:B----4-:R-:W-:-:S05]  /*bd5f0*/  PRMT R10, R14, 0x5210, R10 ;  /* 0x000052100e0a7816 */ /* 0x010fca000000000a */
[----:B------:R-:W4:Y:S01]  /*bd600*/  LDL.LU R14, [R1+0x788] ;  /* 0x00078800010e7983 */ /* 0x000f220000300800 */
[----:B--2---:R-:W-:Y:S02]  /*bd610*/  PRMT R9, R22, 0x5210, R9 ;  /* 0x0000521016097816 */ /* 0x004fe40000000009 */
[----:B------:R-:W-:Y:S02]  /*bd620*/  PRMT R8, R21, 0x5210, R8 ;  /* 0x0000521015087816 */ /* 0x000fe40000000008 */
[----:B------:R-:W-:Y:S01]  /*bd630*/  PRMT R11, R15, 0x5210, R11 ;  /* 0x000052100f0b7816 */ /* 0x000fe2000000000b */
[----:B------:R-:W2:Y:S04]  /*bd640*/  LDL.LU R28, [R1+0x4e0] ;  /* 0x0004e000011c7983 */ /* 0x000ea80000300800 */
[----:B------:R-:W2:Y:S04]  /*bd650*/  LDL.LU R29, [R1+0x4dc] ;  /* 0x0004dc00011d7983 */ /* 0x000ea80000300800 */
[----:B------:R1:W-:Y:S01]  /*bd660*/  STSM.16.M88.4 [R0], R8 ;  /* 0x0000000800007844 */ /* 0x0003e20000000200 */
[----:B------:R-:W-:Y:S06]  /*bd670*/  BAR.SYNC.DEFER_BLOCKING 0x0 ;  /* 0x0000000000007b1d */ /* 0x000fec0000010000 */
[----:B0-----:R3:W-:Y:S04]  /*bd680*/  STL.64 [R1+0x1f0], R4 ;  /* 0x0001f00401007387 */ /* 0x0017e80000100a00 */
[----:B------:R0:W-:Y:S04]  /*bd690*/  STL.64 [R1+0x1f8], R6 ;  /* 0x0001f80601007387 */ /* 0x0001e80000100a00 */
[----:B------:R-:W2:Y:S04]  /*bd6a0*/  LDL.LU R26, [R1+0x4d8] ;  /* 0x0004d800011a7983 */ /* 0x000ea80000300800 */
[----:B------:R-:W2:Y:S04]  /*bd6b0*/  LDL R15, [R1+0x4d4] ;  /* 0x0004d400010f7983 */ /* 0x000ea80000100800 */
[----:B------:R-:W-:Y:S04]  /*bd6c0*/  STL [R1+0x4de0], R16 ;  /* 0x004de01001007387 */ /* 0x000fe80000100800 */
[----:B-1----:R-:W2:Y:S04]  /*bd6d0*/  LDL R10, [R1+0x7c4] ;  /* 0x0007c400010a7983 */ /* 0x002ea80000100800 */
[----:B------:R-:W2:Y:S01]  /*bd6e0*/  LDL.LU R11, [R1+0x7c0] ;  /* 0x0007c000010b7983 */ /* 0x000ea20000300800 */
[----:B---3--:R-:W-:-:S02]  /*bd6f0*/  PRMT R4, R19, 0x5210, R3 ;  /* 0x0000521013047816 */ /* 0x008fc40000000003 */
[----:B0-----:R-:W-:Y:S02]  /*bd700*/  PRMT R6, R18, 0x5210, R12 ;  /* 0x0000521012067816 */ /* 0x001fe4000000000c */
[----:B------:R-:W-:Y:S02]  /*bd710*/  PRMT R7, R17, 0x5210, R13 ;  /* 0x0000521011077816 */ /* 0x000fe4000000000d */
[----:B------:R-:W0:Y:S01]  /*bd720*/  LDS.128 R16, [R25] ;  /* 0x0000000019107984 */ /* 0x000e220000000c00 */
[----:B------:R-:W-:-:S03]  /*bd730*/  PRMT R5, R20, 0x5210, R2 ;  /* 0x0000521014057816 */ /* 0x000fc60000000002 */
[----:B------:R-:W3:Y:S04]  /*bd740*/  LDL.LU R20, [R1+0x47c] ;  /* 0x00047c0001147983 */ /* 0x000ee80000300800 */
[----:B------:R-:W3:Y:S04]  /*bd750*/  LDL.LU R21, [R1+0x478] ;  /* 0x0004780001157983 */ /* 0x000ee80000300800 */
[----:B------:R-:W3:Y:S04]  /*bd760*/  LDL.LU R22, [R1+0x474] ;  /* 0x0004740001167983 */ /* 0x000ee80000300800 */
[----:B------:R-:W3:Y:S01]  /*bd770*/  LDL.LU R23, [R1+0x470] ;  /* 0x0004700001177983 */ /* 0x000ee20000300800 */
[----:B------:R-:W-:Y:S06]  /*bd780*/  BAR.SYNC.DEFER_BLOCKING 0x0 ;  /* 0x0000000000007b1d */ /* 0x000fec0000010000 */
[----:B0-----:R0:W-:Y:S04]  /*bd790*/  STL.64 [R1+0xd0], R16 ;  /* 0x0000d01001007387 */ /* 0x0011e80000100a00 */
[----:B------:R1:W-:Y:S04]  /*bd7a0*/  STL.64 [R1+0xd8], R18 ;  /* 0x0000d81201007387 */ /* 0x0003e80000100a00 */
[----:B0-----:R-:W3:Y:S04]  /*bd7b0*/  LDL.LU R16, [R1+0x4de0] ;  /* 0x004de00001107983 */ /* 0x001ee80000300800 */
[----:B------:R-:W3:Y:S04]  /*bd7c0*/  LDL.LU R24, [R1+0x4f4] ;  /* 0x0004f40001187983 */ /* 0x000ee80000300800 */
[----:B-1----:R-:W3:Y:S04]  /*bd7d0*/  LDL.LU R19, [R1+0x4f0] ;  /* 0x0004f00001137983 */ /* 0x002ee80000300800 */
[----:B------:R-:W3:Y:S04]  /*bd7e0*/  LDL.LU R18, [R1+0x4e8] ;  /* 0x0004e80001127983 */ /* 0x000ee80000300800 */
[----:B------:R-:W3:Y:S04]  /*bd7f0*/  LDL R17, [R1+0x4ec] ;  /* 0x0004ec0001117983 */ /* 0x000ee80000100800 */
[----:B------:R-:W-:Y:S01]  /*bd800*/  STSM.16.M88.4 [R0], R4 ;  /* 0x0000000400007844 */ /* 0x000fe20000000200 */
[----:B------:R-:W-:Y:S01]  /*bd810*/  BAR.SYNC.DEFER_BLOCKING 0x0 ;  /* 0x0000000000007b1d */ /* 0x000fe20000010000 */
[----:B------:R-:W-:-:S07]  /*bd820*/  LOP3.LUT R3, R27, 0xffff, RZ, 0xc0, !PT ;  /* 0x0000ffff1b037812 */ /* 0x000fce00078ec0ff */
[----:B------:R-:W0:Y:S01]  /*bd830*/  LDC R27, c[0x0][0x3b4] ;  /* 0x0000ed00ff1b7b82 */ /* 0x000e220000000800 */
[----:B------:R-:W1:Y:S07]  /*bd840*/  LDS.128 R4, [R25] ;  /* 0x0000000019047984 */ /* 0x000e6e0000000c00 */
[----:B------:R-:W-:Y:S01]  /*bd850*/  BAR.SYNC.DEFER_BLOCKING 0x0 ;  /* 0x0000000000007b1d */ /* 0x000fe20000010000 */
[----:B----4-:R-:W-:-:S05]  /*bd860*/  LOP3.LUT R13, R14, 0xffff, RZ, 0xc0, !PT ;  /* 0x0000ffff0e0d7812 */ /* 0x010fca00078ec0ff */
[----:B------:R-:W4:Y:S01]  /*bd870*/  LDL.LU R14, [R1+0x268] ;  /* 0x00026800010e7983 */ /* 0x000f220000300800 */
[----:B--2---:R-:W-:Y:S02]  /*bd880*/  LOP3.LUT R2, R10, 0xffff, RZ, 0xc0, !PT ;  /* 0x0000ffff0a027812 */ /* 0x004fe400078ec0ff */
[----:B------:R-:W-:Y:S02]  /*bd890*/  LOP3.LUT R12, R11, 0xffff, RZ, 0xc0, !PT ;  /* 0x0000ffff0b0c7812 */ /* 0x000fe400078ec0ff */
[----:B------:R-:W-:Y:S02]  /*bd8a0*/  PRMT R10, R26, 0x4210, R3 ;  /* 0x000042101a0a7816 */ /* 0x000fe40000000003 */
[----:B------:R-:W-:Y:S02]  /*bd8b0*/  PRMT R11, R15, 0x4210, R13 ;  /* 0x000042100f0b7816 */ /* 0x000fe4000000000d */
[----:B------:R-:W-:Y:S02]  /*bd8c0*/  PRMT R8, R28, 0x4210, R2 ;  /* 0x000042101c087816 */ /* 0x000fe40000000002 */
[----:B------:R-:W-:Y:S01]  /*bd8d0*/  PRMT R9, R29, 0x4210, R12 ;  /* 0x000042101d097816 */ /* 0x000fe2000000000c */
[----:B------:R-:W2:Y:S04]  /*bd8e0*/  LDL.LU R28, [R1+0x270] ;  /* 0x00027000011c7983 */ /* 0x000ea80000300800 */
[----:B------:R-:W2:Y:S04]  /*bd8f0*/  LDL.LU R29, [R1+0x26c] ;  /* 0x00026c00011d7983 */ /* 0x000ea80000300800 */
[----:B------:R-:W-:Y:S01]  /*bd900*/  STSM.16.M88.4 [R0], R8 ;  /* 0x0000000800007844 */ /* 0x000fe20000000200 */
[----:B------:R-:W-:Y:S01]  /*bd910*/  BAR.SYNC.DEFER_BLOCKING 0x0 ;  /* 0x0000000000007b1d */ /* 0x000fe20000010000 */
[----:B---3--:R-:W-:-:S02]  /*bd920*/  LOP3.LUT R20, R20, 0xffff, RZ, 0xc0, !PT ;  /* 0x0000ffff14147812 */ /* 0x008fc400078ec0ff */
[----:B------:R-:W-:Y:S02]  /*bd930*/  LOP3.LUT R21, R21, 0xffff, RZ, 0xc0, !PT ;  /* 0x0000ffff15157812 */ /* 0x000fe400078ec0ff */
[----:B------:R-:W-:Y:S02]  /*bd940*/  LOP3.LUT R22, R22, 0xffff, RZ, 0xc0, !PT ;  /* 0x0000ffff16167812 */ /* 0x000fe400078ec0ff */
[----:B------:R-:W-:Y:S01]  /*bd950*/  LOP3.LUT R23, R23, 0xffff, RZ, 0xc0, !PT ;  /* 0x0000ffff17177812 */ /* 0x000fe200078ec0ff */
[----:B------:R-:W3:Y:S01]  /*bd960*/  LDS.128 R8, [R25] ;  /* 0x0000000019087984 */ /* 0x000ee20000000c00 */
[----:B------:R-:W-:Y:S01]  /*bd970*/  BAR.SYNC.DEFER_BLOCKING 0x0 ;  /* 0x0000000000007b1d */ /* 0x000fe20000010000 */
[----:B------:R-:W-:-:S05]  /*bd980*/  IMAD.MOV.U32 R15, RZ, RZ, R16 ;  /* 0x000000ffff0f7224 */ /* 0x000fca00078e0010 */
[----:B------:R-:W2:Y:S04]  /*bd990*/  LDL.LU R16, [R1+0x28] ;  /* 0x0000280001107983 */ /* 0x000ea80000300800 */
[----:B-1----:R1:W-:Y:S04]  /*bd9a0*/  STL.64 [R1+0xe0], R4 ;  /* 0x0000e00401007387 */ /* 0x0023e80000100a00 */
[----:B------:R0:W-:Y:S04]  /*bd9b0*/  STL.64 [R1+0xe8], R6 ;  /* 0x0000e80601007387 */ /* 0x0001e80000100a00 */
[----:B------:R-:W2:Y:S01]  /*bd9c0*/  LDL R26, [R1+0x182c] ;  /* 0x00182c00011a7983 */ /* 0x000ea20000100800 */
[----:B-1----:R-:W-:-:S02]  /*bd9d0*/  PRMT R4, R24, 0x4210, R20 ;  /* 0x0000421018047816 */ /* 0x002fc40000000014 */
[----:B------:R-:W-:Y:S02]  /*bd9e0*/  PRMT R5, R19, 0x4210, R21 ;  /* 0x0000421013057816 */ /* 0x000fe40000000015 */
[----:B0-----:R-:W-:Y:S02]  /*bd9f0*/  PRMT R6, R18, 0x4210, R22 ;  /* 0x0000421012067816 */ /* 0x001fe40000000016 */
[----:B------:R-:W-:Y:S01]  /*bda00*/  PRMT R7, R17, 0x4210, R23 ;  /* 0x0000421011077816 */ /* 0x000fe20000000017 */
[----:B------:R-:W2:Y:S04]  /*bda10*/  LDL.LU R24, [R1+0x274] ;  /* 0x0002740001187983 */ /* 0x000ea80000300800 */
[----:B------:R-:W2:Y:S04]  /*bda20*/  LDL.LU R19, [R1+0x278] ;  /* 0x0002780001137983 */ /* 0x000ea80000300800 */
[----:B------:R4:W-:Y:S01]  /*bda30*/  STSM.16.M88.4 [R0], R4 ;  /* 0x0000000400007844 */ /* 0x0009e20000000200 */
[----:B------:R-:W-:Y:S06]  /*bda40*/  BAR.SYNC.DEFER_BLOCKING 0x0 ;  /* 0x0000000000007b1d */ /* 0x000fec0000010000 */
[----:B---3--:R-:W-:Y:S04]  /*bda50*/  STL.64 [R1+0xc0], R8 ;  /* 0x0000c00801007387 */ /* 0x008fe80000100a00 */
[----:B------:R-:W-:Y:S04]  /*bda60*/  STL.64 [R1+0xc8], R10 ;  /* 0x0000c80a01007387 */ /* 0x000fe80000100a00 */
[----:B------:R-:W3:Y:S04]  /*bda70*/  LDL.LU R18, [R1+0x27c] ;  /* 0x00027c0001127983 */ /* 0x000ee80000300800 */
[----:B------:R-:W0:Y:S01]  /*bda80*/  LDS.128 R8, [R25] ;  /* 0x0000000019087984 */ /* 0x000e220000000c00 */
[----:B------:R-:W-:Y:S01]  /*bda90*/  BAR.SYNC.DEFER_BLOCKING 0x0 ;  /* 0x0000000000007b1d */ /* 0x000fe20000010000 */
[----:B----4-:R-:W-:-:S05]  /*bdaa0*/  PRMT R4, R14, 0x5210, R2 ;  /* 0x000052100e047816 */ /* 0x010fca0000000002 */
[----:B------:R-:W4:Y:S04]  /*bdab0*/  LDL.LU R14, [R1+0x2c] ;  /* 0x00002c00010e7983 */ /* 0x000f280000300800 */
[----:B0-----:R-:W-:Y:S04]  /*bdac0*/  STL.64 [R1+0x4038], R8 ;  /* 0x0040380801007387 */ /* 0x001fe80000100a00 */
[----:B------:R-:W-:Y:S04]  /*bdad0*/  STL [R1+0x44a0], R9 ;  /* 0x0044a00901007387 */ /* 0x000fe80000100800 */
[----:B------:R0:W-:Y:S04]  /*bdae0*/  STL [R1+0x4028], R10 ;  /* 0x0040280a01007387 */ /* 0x0001e80000100800 */
[----:B0-----:R-:W3:Y:S01]  /*bdaf0*/  LDL.LU R10, [R1+0x177c] ;  /* 0x00177c00010a7983 */ /* 0x001ee20000300800 */
[----:B--2---:R-:W-:-:S02]  /*bdb00*/  PRMT R6, R28, 0x5210, R3 ;  /* 0x000052101c067816 */ /* 0x004fc40000000003 */
[----:B------:R-:W-:Y:S01]  /*bdb10*/  PRMT R5, R29, 0x5210, R12 ;  /* 0x000052101d057816 */ /* 0x000fe2000000000c */
[----:B------:R-:W-:Y:S01]  /*bdb20*/  IMAD.MOV.U32 R29, RZ, RZ, R15 ;  /* 0x000000ffff1d7224 */ /* 0x000fe200078e000f */
[----:B------:R-:W-:-:S05]  /*bdb30*/  PRMT R7, R16, 0x5210, R13 ;  /* 0x0000521010077816 */ /* 0x000fca000000000d */
[----:B------:R0:W-:Y:S01]  /*bdb40*/  STSM.16.M88.4 [R0], R4 ;  /* 0x0000000400007844 */ /* 0x0001e20000000200 */
[----:B------:R-:W-:Y:S01]  /*bdb50*/  BAR.SYNC.DEFER_BLOCKING 0x0 ;  /* 0x0000000000007b1d */ /* 0x000fe20000010000 */
[----:B------:R-:W-:-:S05]  /*bdb60*/  IMAD R17, R26, UR34, RZ ;  /* 0x000000221a117c24 */ /* 0x000fca000f8e02ff */
[C---:B------:R-:W-:Y:S01]  /*bdb70*/  IADD3 R16, P1, PT, R17.reuse, UR32, RZ ;  /* 0x0000002011107c10 */ /* 0x040fe2000ff3e0ff */
[----:B------:R1:W-:Y:S04]  /*bdb80*/  STL [R1+0x400c], R11 ;  /* 0x00400c0b01007387 */ /* 0x0003e80000100800 */
[----:B------:R-:W2:Y:S01]  /*bdb90*/  LDL.LU R28, [R1+0x1c0] ;  /* 0x0001c000011c7983 */ /* 0x000ea20000300800 */
[----:B0-----:R-:W-:Y:S01]  /*bdba0*/  LEA.HI.X.SX32 R5, R17, UR33, 0x1, P1 ;  /* 0x0000002111057c11 */ /* 0x001fe200088f0eff */
[----:B------:R-:W0:Y:S01]  /*bdbb0*/  LDC R6, c[0x0][0x3b4] ;  /* 0x0000ed00ff067b82 */ /* 0x000e220000000800 */
[----:B----4-:R-:W-:Y:S02]  /*bdbc0*/  PRMT R23, R14, 0x5210, R23 ;  /* 0x000052100e177816 */ /* 0x010fe40000000017 */
[----:B------:R-:W-:Y:S01]  /*bdbd0*/  PRMT R20, R24, 0x5210, R20 ;  /* 0x0000521018147816 */ /* 0x000fe20000000014 */
[----:B------:R-:W4:Y:S04]  /*bdbe0*/  LDS.128 R12, [R25] ;  /* 0x00000000190c7984 */ /* 0x000f280000000c00 */
[----:B------:R-:W-:Y:S01]  /*bdbf0*/  BAR.SYNC.DEFER_BLOCKING 0x0 ;  /* 0x0000000000007b1d */ /* 0x000fe20000010000 */
[----:B---3--:R-:W-:Y:S01]  /*bdc00*/  IMAD R2, R10, UR35, RZ ;  /* 0x000000230a027c24 */ /* 0x008fe2000f8e02ff */
[----:B------:R-:W-:-:S02]  /*bdc10*/  ISETP.GE.AND P1, PT, R26, UR36, PT ;  /* 0x000000241a007c0c */ /* 0x000fc4000bf26270 */
[----:B------:R-:W-:Y:S02]  /*bdc20*/  PRMT R21, R19, 0x5210, R21 ;  /* 0x0000521013157816 */ /* 0x000fe40000000015 */
[----:B------:R-:W-:Y:S01]  /*bdc30*/  PRMT R22, R18, 0x5210, R22 ;  /* 0x0000521012167816 */ /* 0x000fe20000000016 */
[----:B------:R-:W3:Y:S01]  /*bdc40*/  LDCU.64 UR32, c[0x0][0x398] ;  /* 0x00007300ff2077ac */ /* 0x000ee20008000a00 */
[----:B------:R-:W-:Y:S01]  /*bdc50*/  SHF.R.S32.HI R4, RZ, 0x1f, R2 ;  /* 0x0000001fff047819 */ /* 0x000fe20000011402 */
[----:B------:R-:W0:Y:S01]  /*bdc60*/  LDCU.64 UR34, c[0x0][0x398] ;  /* 0x00007300ff2277ac */ /* 0x000e220008000a00 */
[----:B------:R-:W0:Y:S03]  /*bdc70*/  LDC R26, c[0x0][0x3b4] ;  /* 0x0000ed00ff1a7b82 */ /* 0x000e260000000800 */
[----:B------:R-:W-:Y:S04]  /*bdc80*/  STL [R1+0x4], R4 ;  /* 0x0000040401007387 */ /* 0x000fe80000100800 */
[----:B------:R-:W2:Y:S04]  /*bdc90*/  LDL R8, [R1+0x1844] ;  /* 0x0018440001087983 */ /* 0x000ea80000100800 */
[----:B-1----:R-:W2:Y:S04]  /*bdca0*/  LDL R11, [R1+0x1848] ;  /* 0x00184800010b7983 */ /* 0x002ea80000100800 */
[----:B------:R-:W2:Y:S04]  /*bdcb0*/  LDL R9, [R1+0x1840] ;  /* 0x0018400001097983 */ /* 0x000ea80000100800 */
[----:B------:R-:W-:Y:S04]  /*bdcc0*/  STL [R1+0x4ddc], R5 ;  /* 0x004ddc0501007387 */ /* 0x000fe80000100800 */
[----:B------:R1:W-:Y:S04]  /*bdcd0*/  STL [R1+0x4620], R25 ;  /* 0x0046201901007387 */ /* 0x0003e80000100800 */
[----:B-1----:R-:W2:Y:S04]  /*bdce0*/  LDL R25, [R1+0x183c] ;  /* 0x00183c0001197983 */ /* 0x002ea80000100800 */
[----:B----4-:R1:W-:Y:S04]  /*bdcf0*/  STL.64 [R1+0x4030], R12 ;  /* 0x0040300c01007387 */ /* 0x0103e80000100a00 */
[----:B-1----:R-:W4:Y:S04]  /*bdd00*/  LDL R12, [R1+0x1834] ;  /* 0x00183400010c7983 */ /* 0x002f280000100800 */
[----:B------:R-:W-:Y:S04]  /*bdd10*/  STL [R1+0x4270], R13 ;  /* 0x0042700d01007387 */ /* 0x000fe80000100800 */
[----:B------:R-:W-:Y:S04]  /*bdd20*/  STL [R1+0x42d0], R13 ;  /* 0x0042d00d01007387 */ /* 0x000fe80000100800 */
[----:B------:R-:W-:Y:S04]  /*bdd30*/  STL [R1+0x4330], R13 ;  /* 0x0043300d01007387 */ /* 0x000fe80000100800 */
[----:B------:R-:W-:Y:S04]  /*bdd40*/  STL [R1+0x4390], R13 ;  /* 0x0043900d01007387 */ /* 0x000fe80000100800 */
[----:B------:R-:W-:Y:S04]  /*bdd50*/  STL [R1+0x43f8], R13 ;  /* 0x0043f80d01007387 */ /* 0x000fe80000100800 */
[----:B------:R-:W-:Y:S04]  /*bdd60*/  STL [R1+0x4460], R13 ;  /* 0x0044600d01007387 */ /* 0x000fe80000100800 */
[----:B------:R1:W-:Y:S04]  /*bdd70*/  STL [R1+0x44d8], R13 ;  /* 0x0044d80d01007387 */ /* 0x0003e80000100800 */
[----:B-1----:R-:W2:Y:S04]  /*bdd80*/  LDL.LU R13, [R1+0x180] ;  /* 0x00018000010d7983 */ /* 0x002ea80000300800 */
[----:B------:R1:W-:Y:S04]  /*bdd90*/  STL [R1+0x4010], R14 ;  /* 0x0040100e01007387 */ /* 0x0003e80000100800 */
[----:B-1----:R-:W2:Y:S04]  /*bdda0*/  LDL.LU R14, [R1+0x182c] ;  /* 0x00182c00010e7983 */ /* 0x002ea80000300800 */
[----:B------:R1:W-:Y:S04]  /*bddb0*/  STL [R1+0x4008], R15 ;  /* 0x0040080f01007387 */ /* 0x0003e80000100800 */
[----:B-1----:R-:W2:Y:S01]  /*bddc0*/  LDL.LU R15, [R1+0x1830] ;  /* 0x00183000010f7983 */ /* 0x002ea20000300800 */
[----:B------:R-:W-:Y:S01]  /*bddd0*/  ISETP.LT.AND P1, PT, R10, UR31, !P1 ;  /* 0x0000001f0a007c0c */ /* 0x000fe2000cf21270 */
[----:B------:R-:W1:Y:S01]  /*bdde0*/  LDCU UR31, c[0x0][0x3b8] ;  /* 0x00007700ff1f77ac */ /* 0x000e620008000800 */
[----:B------:R-:W-:Y:S01]  /*bddf0*/  IADD3 R2, P2, PT, R2, R16, RZ ;  /* 0x0000001002027210 */ /* 0x000fe20007f5e0ff */
[----:B------:R0:W-:Y:S01]  /*bde00*/  STSM.16.M88.4 [R0], R20 ;  /* 0x0000001400007844 */ /* 0x0001e20000000200 */
[----:B------:R-:W-:Y:S03]  /*bde10*/  BAR.SYNC.DEFER_BLOCKING 0x0 ;  /* 0x0000000000007b1d */ /* 0x000fe60000010000 */
[----:B------:R-:W-:-:S02]  /*bde20*/  IMAD.X R3, R4, 0x1, R5, P2 ;  /* 0x0000000104037824 */ /* 0x000fc400010e0605 */
[----:B0-----:R-:W-:Y:S02]  /*bde30*/  IMAD R23, R6, 0x80, R17 ;  /* 0x0000008006177824 */ /* 0x001fe400078e0211 */
[----:B-1----:R-:W-:Y:S01]  /*bde40*/  IMAD R5, R10, UR31, RZ ;  /* 0x0000001f0a057c24 */ /* 0x002fe2000f8e02ff */
[----:B------:R-:W0:Y:S08]  /*bde50*/  LDC R20, c[0x0][0x3b4] ;  /* 0x0000ed00ff147b82 */ /* 0x000e300000000800 */
[----:B------:R-:W1:Y:S01]  /*bde60*/  LDC R22, c[0x0][0x3b4] ;  /* 0x0000ed00ff167b82 */ /* 0x000e620000000800 */
[----:B--2---:R-:W-:-:S05]  /*bde70*/  IMAD R0, R15, UR43, RZ ;  /* 0x0000002b0f007c24 */ /* 0x004fca000f8e02ff */
[----:B------:R-:W-:-:S04]  /*bde80*/  IADD3 R17, P3, PT, R0, UR40, RZ ;  /* 0x0000002800117c10 */ /* 0x000fc8000ff7e0ff */
[----:B------:R-:W-:Y:S01]  /*bde90*/  IADD3 R18, P4, PT, R5, R17, RZ ;  /* 0x0000001105127210 */ /* 0x000fe20007f9e0ff */
[----:B------:R2:W-:Y:S04]  /*bdea0*/  STL [R1+0x4dd8], R17 ;  /* 0x004dd81101007387 */ /* 0x0005e80000100800 */
[----:B--2---:R-:W2:Y:S01]  /*bdeb0*/  LDL.LU R17, [R1+0x4] ;  /* 0x0000040001117983 */ /* 0x004ea20000300800 */
[----:B------:R-:W-:-:S05]  /*bdec0*/  PRMT R4, R28, 0x7770, RZ ;  /* 0x000077701c047816 */ /* 0x000fca00000000ff */
[----:B------:R0:W-:Y:S01]  /*bded0*/  @P1 STG.E.U8 desc[UR28][R2.64], R4 ;  /* 0x0000000402001986 */ /* 0x0001e2000c10111c */
[----:B------:R-:W-:Y:S01]  /*bdee0*/  ISETP.GE.AND P2, PT, R15, UR42, PT ;  /* 0x0000002a0f007c0c */ /* 0x000fe2000bf46270 */
[----:B0-----:R-:W0:Y:S03]  /*bdef0*/  LDC R4, c[0x0][0x3b4] ;  /* 0x0000ed00ff047b82 */ /* 0x001e260000000800 */
[C---:B---3--:R-:W-:Y:S02]  /*bdf00*/  ISETP.LT.AND P2, PT, R10.reuse, UR33, !P2 ;  /* 0x000000210a007c0c */ /* 0x048fe4000d741270 */
[----:B------:R-:W-:Y:S02]  /*bdf10*/  ISETP.GE.AND P1, PT, R10, UR37, PT ;  /* 0x000000250a007c0c */ /* 0x000fe4000bf26270 */
[----:B------:R-:W-:Y:S02]  /*bdf20*/  LEA.HI.X.SX32 R3, R0, UR41, 0x1, P3 ;  /* 0x0000002900037c11 */ /* 0x000fe400098f0eff */
[----:B------:R-:W-:-:S02]  /*bdf30*/  IADD3 R24, P3, PT, R23, UR38, RZ ;  /* 0x0000002617187c10 */ /* 0x000fc4000ff7e0ff */
[----:B------:R-:W-:Y:S02]  /*bdf40*/  PRMT R2, R28, 0x7771, RZ ;  /* 0x000077711c027816 */ /* 0x000fe400000000ff */
[----:B------:R-:W-:Y:S01]  /*bdf50*/  ISETP.LT.AND P5, PT, R11, UR34, !P1 ;  /* 0x000000220b007c0c */ /* 0x000fe2000cfa1270 */
[----:B------:R-:W3:Y:S01]  /*bdf60*/  LDCU.64 UR36, c[0x0][0x398] ;  /* 0x00007300ff2477ac */ /* 0x000ee20008000a00 */
[----:B------:R-:W-:Y:S02]  /*bdf70*/  LEA.HI.X.SX32 R0, R23, UR39, 0x1, P3 ;  /* 0x0000002717007c11 */ /* 0x000fe400098f0eff */
[----:B------:R-:W-:Y:S01]  /*bdf80*/  IADD3 R6, P3, PT, R5, R24, RZ ;  /* 0x0000001805067210 */ /* 0x000fe20007f7e0ff */
[----:B------:R-:W0:Y:S01]  /*bdf90*/  LDCU.64 UR42, c[0x0][0x390] ;  /* 0x00007200ff2a77ac */ /* 0x000e220008000a00 */
[----:B------:R-:W0:Y:S01]  /*bdfa0*/  LDCU.64 UR38, c[0x0][0x398] ;  /* 0x00007300ff2677ac */ /* 0x000e220008000a00 */
[----:B------:R-:W0:Y:S01]  /*bdfb0*/  LDCU.64 UR40, c[0x0][0x398] ;  /* 0x00007300ff2877ac */ /* 0x000e220008000a00 */
[----:B------:R-:W0:Y:S01]  /*bdfc0*/  LDCU UR33, c[0x0][0x3b8] ;  /* 0x00007700ff2177ac */ /* 0x000e220008000800 */
[----:B------:R-:W0:Y:S02]  /*bdfd0*/  LDCU UR34, c[0x0][0x3b8] ;  /* 0x00007700ff2277ac */ /* 0x000e240008000800 */
[----:B0-----:R-:W-:-:S02]  /*bdfe0*/  IMAD R23, R4, 0x40, R23 ;  /* 0x0000004004177824 */ /* 0x001fc400078e0217 */
[C---:B--2---:R-:W-:Y:S02]  /*bdff0*/  IMAD.X R19, R17.reuse, 0x1, R3, P4 ;  /* 0x0000000111137824 */ /* 0x044fe400020e0603 */
[----:B------:R-:W-:-:S03]  /*be000*/  IMAD.X R7, R17, 0x1, R0, P3 ;  /* 0x0000000111077824 */ /* 0x000fc600018e0600 */
[----:B------:R0:W-:Y:S02]  /*be010*/  @P2 STG.E.U8 desc[UR28][R18.64], R2 ;  /* 0x0000000212002986 */ /* 0x0001e4000c10111c */
[----:B0-----:R-:W-:-:S05]  /*be020*/  PRMT R2, R28, 0x7772, RZ ;  /* 0x000077721c027816 */ /* 0x001fca00000000ff */
[----:B------:R0:W-:Y:S02]  /*be030*/  @P5 STG.E.U8 desc[UR28][R6.64], R2 ;  /* 0x0000000206005986 */ /* 0x0001e4000c10111c */
[----:B0-----:R-:W-:Y:S01]  /*be040*/  IADD3 R6, P2, PT, R23, UR44, RZ ;  /* 0x0000002c17067c10 */ /* 0x001fe2000ff5e0ff */
[----:B------:R-:W-:-:S03]  /*be050*/  IMAD R7, R20, 0x40, R23 ;  /* 0x0000004014077824 */ /* 0x000fc600078e0217 */
[----:B------:R-:W-:Y:S02]  /*be060*/  LEA.HI.X.SX32 R23, R23, UR45, 0x1, P2 ;  /* 0x0000002d17177c11 */ /* 0x000fe400090f0eff */
[----:B------:R-:W-:Y:S02]  /*be070*/  IADD3 R18, P5, PT, R5, R6, RZ ;  /* 0x0000000605127210 */ /* 0x000fe40007fbe0ff */
[----:B---3--:R-:W-:Y:S02]  /*be080*/  ISETP.LT.AND P3, PT, R8, UR36, !P1 ;  /* 0x0000002408007c0c */ /* 0x008fe4000cf61270 */
[----:B------:R-:W-:Y:S02]  /*be090*/  IADD3 R4, P4, PT, R7, UR42, RZ ;  /* 0x0000002a07047c10 */ /* 0x000fe4000ff9e0ff */
[----:B------:R-:W-:Y:S01]  /*be0a0*/  PRMT R2, R28, 0x7773, RZ ;  /* 0x000077731c027816 */ /* 0x000fe200000000ff */
[----:B------:R0:W-:Y:S01]  /*be0b0*/  STL [R1+0x4dc8], R23 ;  /* 0x004dc81701007387 */ /* 0x0001e20000100800 */
[----:B------:R-:W-:-:S02]  /*be0c0*/  IMAD.X R19, R17, 0x1, R23, P5 ;  /* 0x0000000111137824 */ /* 0x000fc400028e0617 */
[----:B-1----:R-:W-:Y:S01]  /*be0d0*/  IMAD R22, R22, 0x40, R7 ;  /* 0x0000004016167824 */ /* 0x002fe200078e0207 */
[----:B------:R-:W-:Y:S01]  /*be0e0*/  ISETP.LT.AND P2, PT, R9, UR38, !P1 ;  /* 0x0000002609007c0c */ /* 0x000fe2000cf41270 */
[----:B------:R-:W4:Y:S01]  /*be0f0*/  LDCU.64 UR44, c[0x0][0x398] ;  /* 0x00007300ff2c77ac */ /* 0x000f220008000a00 */
[----:B------:R-:W1:Y:S01]  /*be100*/  LDCU UR36, c[0x0][0x3b8] ;  /* 0x00007700ff2477ac */ /* 0x000e620008000800 */
[----:B0-----:R-:W2:Y:S01]  /*be110*/  LDL R23, [R1+0x1838] ;  /* 0x0018380001177983 */ /* 0x001ea20000100800 */
[----:B------:R-:W-:Y:S01]  /*be120*/  LEA.HI.X.SX32 R7, R7, UR43, 0x1, P4 ;  /* 0x0000002b07077c11 */ /* 0x000fe2000a0f0eff */
[----:B------:R-:W2:Y:S02]  /*be130*/  LDCU.64 UR42, c[0x0][0x398] ;  /* 0x00007300ff2a77ac */ /* 0x000ea40008000a00 */
[----:B------:R0:W-:Y:S01]  /*be140*/  @P3 STG.E.U8 desc[UR28][R18.64], R2 ;  /* 0x0000000212003986 */ /* 0x0001e2000c10111c */
[----:B------:R-:W-:Y:S01]  /*be150*/  IADD3 R20, P4, PT, R5, R4, RZ ;  /* 0x0000000405147210 */ /* 0x000fe20007f9e0ff */
[----:B------:R-:W-:Y:S01]  /*be160*/  IMAD.MOV.U32 R9, RZ, RZ, R29 ;  /* 0x000000ffff097224 */ /* 0x000fe200078e001d */
[----:B------:R-:W3:Y:S03]  /*be170*/  LDCU UR38, c[0x0][0x3b8] ;  /* 0x00007700ff2677ac */ /* 0x000ee60008000800 */
[----:B------:R-:W-:Y:S01]  /*be180*/  IMAD.X R21, R17, 0x1, R7, P4 ;  /* 0x0000000111157824 */ /* 0x000fe200020e0607 */
[----:B0-----:R-:W-:Y:S01]  /*be190*/  IADD3 R2, P3, PT, R22, UR46, RZ ;  /* 0x0000002e16027c10 */ /* 0x001fe2000ff7e0ff */
[----:B------:R-:W-:Y:S01]  /*be1a0*/  IMAD R19, R26, 0x40, R22 ;  /* 0x000000401a137824 */ /* 0x000fe200078e0216 */
[----:B------:R-:W-:-:S02]  /*be1b0*/  PRMT R18, R13, 0x7770, RZ ;  /* 0x000077700d127816 */ /* 0x000fc400000000ff */
[----:B------:R-:W-:Y:S01]  /*be1c0*/  LEA.HI.X.SX32 R22, R22, UR47, 0x1, P3 ;  /* 0x0000002f16167c11 */ /* 0x000fe200098f0eff */
[----:B------:R-:W0:Y:S02]  /*be1d0*/  LDCU.64 UR46, c[0x0][0x390] ;  /* 0x00007200ff2e77ac */ /* 0x000e240008000a00 */
[----:B------:R1:W-:Y:S01]  /*be1e0*/  @P2 STG.E.U8 desc[UR28][R20.64], R18 ;  /* 0x0000001214002986 */ /* 0x0003e2000c10111c */
[----:B------:R-:W-:Y:S02]  /*be1f0*/  ISETP.LT.AND P4, PT, R25, UR40, !P1 ;  /* 0x0000002819007c0c */ /* 0x000fe4000cf81270 */
[----:B------:R-:W-:Y:S01]  /*be200*/  IADD3 R26, P5, PT, R5, R2, RZ ;  /* 0x00000002051a7210 */ /* 0x000fe20007fbe0ff */
[----:B------:R0:W-:Y:S01]  /*be210*/  STL.64 [R1+0x4dd0], R6 ;  /* 0x004dd00601007387 */ /* 0x0001e20000100a00 */
[----:B------:R-:W2:Y:S01]  /*be220*/  LDCU UR40, c[0x0][0x3b8] ;  /* 0x00007700ff2877ac */ /* 0x000ea20008000800 */
[----:B-1----:R-:W-:Y:S01]  /*be230*/  IADD3 R18, P2, PT, R19, UR48, RZ ;  /* 0x0000003013127c10 */ /* 0x002fe2000ff5e0ff */
[----:B0-----:R-:W-:-:S03]  /*be240*/  IMAD R7, R27, 0x40, R19 ;  /* 0x000000401b077824 */ /* 0x001fc600078e0213 */
[----:B------:R-:W-:Y:S02]  /*be250*/  LEA.HI.X.SX32 R21, R19, UR49, 0x1, P2 ;  /* 0x0000003113157c11 */ /* 0x000fe400090f0eff */
[----:B----4-:R-:W-:Y:S01]  /*be260*/  ISETP.LT.AND P2, PT, R12, UR44, !P1 ;  /* 0x0000002c0c007c0c */ /* 0x010fe2000cf41270 */
[----:B------:R-:W-:Y:S01]  /*be270*/  IMAD.X R27, R17, 0x1, R22, P5 ;  /* 0x00000001111b7824 */ /* 0x000fe200028e0616 */
[----:B------:R-:W-:Y:S01]  /*be280*/  PRMT R19, R13, 0x7771, RZ ;  /* 0x000077710d137816 */ /* 0x000fe200000000ff */
[----:B------:R-:W4:Y:S04]  /*be290*/  LDL R6, [R1+0x1840] ;  /* 0x0018400001067983 */ /* 0x000f280000100800 */
[----:B------:R0:W-:Y:S01]  /*be2a0*/  STL [R1+0x4db0], R18 ;  /* 0x004db01201007387 */ /* 0x0001e20000100800 */
[----:B------:R-:W1:Y:S01]  /*be2b0*/  LDCU.64 UR48, c[0x0][0x398] ;  /* 0x00007300ff3077ac */ /* 0x000e620008000a00 */
[----:B------:R-:W0:Y:S02]  /*be2c0*/  LDCU UR44, c[0x0][0x3b8] ;  /* 0x00007700ff2c77ac */ /* 0x000e240008000800 */
[----:B------:R0:W-:Y:S01]  /*be2d0*/  @P4 STG.E.U8 desc[UR28][R26.64], R19 ;  /* 0x000000131a004986 */ /* 0x0001e2000c10111c */
[----:B------:R-:W-:Y:S01]  /*be2e0*/  ISETP.LT.AND P4, PT, R25, UR32, !P0 ;  /* 0x0000002019007c0c */ /* 0x000fe2000c781270 */
[----:B------:R-:W0:Y:S01]  /*be2f0*/  LDCU UR32, c[0x0][0x3b8] ;  /* 0x00007700ff2077ac */ /* 0x000e220008000800 */
[----:B--2---:R-:W-:-:S02]  /*be300*/  ISETP.LT.AND P3, PT, R23, UR42, !P1 ;  /* 0x0000002a17007c0c */ /* 0x004fc4000cf61270 */
[----:B------:R-:W-:Y:S01]  /*be310*/  IADD3 R28, P1, PT, R5, R18, RZ ;  /* 0x00000012051c7210 */ /* 0x000fe20007f3e0ff */
[----:B------:R-:W2:Y:S01]  /*be320*/  LDCU UR42, c[0x0][0x3b8] ;  /* 0x00007700ff2a77ac */ /* 0x000ea20008000800 */
[----:B0-----:R-:W2:Y:S03]  /*be330*/  LDL.LU R18, [R1+0x80] ;  /* 0x0000800001127983 */ /* 0x001ea60000300800 */
[----:B------:R-:W-:Y:S01]  /*be340*/  IMAD.X R29, R17, 0x1, R21, P1 ;  /* 0x00000001111d7824 */ /* 0x000fe200008e0615 */
[C---:B------:R-:W-:Y:S01]  /*be350*/  IADD3 R20, P1, PT, R7.reuse, UR46, RZ ;  /* 0x0000002e07147c10 */ /* 0x040fe2000ff3e0ff */
[----:B------:R-:W-:Y:S01]  /*be360*/  STL [R1+0x4db4], R21 ;  /* 0x004db41501007387 */ /* 0x000fe20000100800 */
[----:B------:R-:W0:Y:S02]  /*be370*/  LDCU UR46, c[0x0][0x3b8] ;  /* 0x00007700ff2e77ac */ /* 0x000e240008000800 */
[----:B------:R-:W-:-:S02]  /*be380*/  LEA.HI.X.SX32 R19, R7, UR47, 0x1, P1 ;  /* 0x0000002f07137c11 */ /* 0x000fc400088f0eff */
[----:B------:R-:W-:Y:S01]  /*be390*/  IADD3 R26, P5, PT, R5, R20, RZ ;  /* 0x00000014051a7210 */ /* 0x000fe20007fbe0ff */
[----:B------:R1:W-:Y:S01]  /*be3a0*/  STL [R1+0x4db8], R25 ;  /* 0x004db81901007387 */ /* 0x0003e20000100800 */
[----:B------:R-:W0:Y:S03]  /*be3b0*/  LDCU UR47, c[0x0][0x3b8] ;  /* 0x00007700ff2f77ac */ /* 0x000e260008000800 */
[----:B------:R-:W-:Y:S02]  /*be3c0*/  IMAD.X R27, R17, 0x1, R19, P5 ;  /* 0x00000001111b7824 */ /* 0x000fe400028e0613 */
[----:B-1----:R-:W-:Y:S01]  /*be3d0*/  VIADD R25, R5, UR61 ;  /* 0x0000003d05197c36 */ /* 0x002fe20008000000 */
[C---:B------:R-:W-:Y:S01]  /*be3e0*/  PRMT R21, R13.reuse, 0x7772, RZ ;  /* 0x000077720d157816 */ /* 0x040fe200000000ff */
[----:B------:R-:W3:Y:S04]  /*be3f0*/  LDL.LU R5, [R1+0x4ddc] ;  /* 0x004ddc0001057983 */ /* 0x000ee80000300800 */
[----:B------:R-:W3:Y:S01]  /*be400*/  LDL.LU R17, [R1+0x4dd8] ;  /* 0x004dd80001117983 */ /* 0x000ee20000300800 */
[----:B------:R-:W-:Y:S01]  /*be410*/  ISETP.LT.AND P1, PT, R14, UR48, !P0 ;  /* 0x000000300e007c0c */ /* 0x000fe2000c721270 */
[----:B------:R-:W1:Y:S02]  /*be420*/  LDCU UR61, c[0x0][0x3b8] ;  /* 0x00007700ff3d77ac */ /* 0x000e640008000800 */
[----:B------:R0:W-:Y:S04]  /*be430*/  @P3 STG.E.U8 desc[UR28][R28.64], R21 ;  /* 0x000000151c003986 */ /* 0x0001e8000c10111c */
[----:B------:R-:W-:Y:S01]  /*be440*/  STL [R1+0x28], R25 ;  /* 0x0000281901007387 */ /* 0x000fe20000100800 */
[----:B------:R-:W1:Y:S01]  /*be450*/  LDCU UR48, c[0x0][0x3b8] ;  /* 0x00007700ff3077ac */ /* 0x000e620008000800 */
[----:B0-----:R-:W-:-:S02]  /*be460*/  PRMT R28, R13, 0x7773, RZ ;  /* 0x000077730d1c7816 */ /* 0x001fc400000000ff */
[----:B----4-:R-:W-:Y:S02]  /*be470*/  ISETP.LT.AND P3, PT, R6, UR30, !P0 ;  /* 0x0000001e06007c0c */ /* 0x010fe4000c761270 */
[----:B------:R-:W-:Y:S02]  /*be480*/  SHF.R.S32.HI R21, RZ, 0x1f, R25 ;  /* 0x0000001fff157819 */ /* 0x000fe40000011419 */
[----:B------:R-:W-:Y:S01]  /*be490*/  IADD3 R6, P5, PT, R25, R16, RZ ;  /* 0x0000001019067210 */ /* 0x000fe20007fbe0ff */
[----:B------:R-:W0:Y:S01]  /*be4a0*/  LDCU.64 UR30, c[0x0][0x398] ;  /* 0x00007300ff1e77ac */ /* 0x000e220008000a00 */
[----:B------:R2:W-:Y:S01]  /*be4b0*/  @P2 STG.E.U8 desc[UR28][R26.64], R28 ;  /* 0x0000001c1a002986 */ /* 0x0005e2000c10111c */
[----:B------:R-:W-:-:S03]  /*be4c0*/  ISETP.LT.AND P2, PT, R15, UR52, !P0 ;  /* 0x000000340f007c0c */ /* 0x000fc6000c741270 */
[----:B------:R-:W-:Y:S01]  /*be4d0*/  STL [R1+0x34], R21 ;  /* 0x0000341501007387 */ /* 0x000fe20000100800 */
[----:B------:R-:W4:Y:S01]  /*be4e0*/  LDCU UR52, c[0x0][0x3b8] ;  /* 0x00007700ff3477ac */ /* 0x000f220008000800 */
[C---:B--2---:R-:W-:Y:S01]  /*be4f0*/  PRMT R26, R18.reuse, 0x7770, RZ ;  /* 0x00007770121a7816 */ /* 0x044fe200000000ff */
[----:B---3--:R-:W-:Y:S01]  /*be500*/  IMAD.X R7, R21, 0x1, R5, P5 ;  /* 0x0000000115077824 */ /* 0x008fe200028e0605 */
[----:B------:R-:W-:Y:S01]  /*be510*/  IADD3 R28, P6, PT, R25, R17, RZ ;  /* 0x00000011191c7210 */ /* 0x000fe20007fde0ff */
[----:B------:R2:W-:Y:S04]  /*be520*/  STL.64 [R1+0x4dc0], R16 ;  /* 0x004dc01001007387 */ /* 0x0005e80000100a00 */
[----:B------:R3:W-:Y:S01]  /*be530*/  @P1 STG.E.U8 desc[UR28][R6.64], R26 ;  /* 0x0000001a06001986 */ /* 0x0007e2000c10111c */
[----:B------:R-:W-:Y:S01]  /*be540*/  IMAD.X R29, R21, 0x1, R3, P6 ;  /* 0x00000001151d7824 */ /* 0x000fe200030e0603 */
[----:B--2---:R-:W-:-:S02]  /*be550*/  PRMT R16, R18, 0x7771, RZ ;  /* 0x0000777112107816 */ /* 0x004fc400000000ff */
[----:B---3--:R-:W2:Y:S04]  /*be560*/  LDL.LU.64 R6, [R1+0x4dd0] ;  /* 0x004dd00001067983 */ /* 0x008ea80000300a00 */
[----:B------:R3:W-:Y:S01]  /*be570*/  @P2 STG.E.U8 desc[UR28][R28.64], R16 ;  /* 0x000000101c002986 */ /* 0x0007e2000c10111c */
[----:B------:R-:W-:-:S03]  /*be580*/  ISETP.LT.AND P2, PT, R23, UR4, !P0 ;  /* 0x0000000417007c0c */ /* 0x000fc6000c741270 */
[----:B------:R-:W4:Y:S01]  /*be590*/  LDL.LU R23, [R1+0x4dc8] ;  /* 0x004dc80001177983 */ /* 0x000f220000300800 */
[----:B0-----:R-:W-:Y:S02]  /*be5a0*/  ISETP.LT.AND P1, PT, R11, UR30, !P0 ;  /* 0x0000001e0b007c0c */ /* 0x001fe4000c721270 */
[----:B------:R-:W-:Y:S02]  /*be5b0*/  IADD3 R26, P6, PT, R25, R24, RZ ;  /* 0x00000018191a7210 */ /* 0x000fe40007fde0ff */
[----:B------:R-:W-:Y:S02]  /*be5c0*/  PRMT R13, R18, 0x7772, RZ ;  /* 0x00007772120d7816 */ /* 0x000fe400000000ff */
[----:B------:R-:W-:Y:S01]  /*be5d0*/  ISETP.LT.AND P5, PT, R8, UR50, !P0 ;  /* 0x0000003208007c0c */ /* 0x000fe2000c7a1270 */
[----:B------:R-:W0:Y:S01]  /*be5e0*/  LDCU UR30, c[0x0][0x3b8] ;  /* 0x00007700ff1e77ac */ /* 0x000e220008000800 */
[----:B------:R-:W0:Y:S01]  /*be5f0*/  LDCU UR4, c[0x0][0x3b8] ;  /* 0x00007700ff0477ac */ /* 0x000e220008000800 */
[----:B------:R-:W-:Y:S01]  /*be600*/  IMAD.X R27, R21, 0x1, R0, P6 ;  /* 0x00000001151b7824 */ /* 0x000fe200030e0600 */
[----:B------:R-:W0:Y:S04]  /*be610*/  LDCU UR50, c[0x0][0x39c] ;  /* 0x00007380ff3277ac */ /* 0x000e280008000800 */
[----:B------:R1:W-:Y:S01]  /*be620*/  @P1 STG.E.U8 desc[UR28][R26.64], R13 ;  /* 0x0000000d1a001986 */ /* 0x0003e2000c10111c */
[----:B---3--:R-:W-:Y:S01]  /*be630*/  PRMT R29, R18, 0x7773, RZ ;  /* 0x00007773121d7816 */ /* 0x008fe200000000ff */
[----:B-1----:R-:W-:-:S02]  /*be640*/  VIADD R13, R25, UR44 ;  /* 0x0000002c190d7c36 */ /* 0x002fc40008000000 */
[----:B------:R-:W-:Y:S01]  /*be650*/  VIADD R28, R10, 0x2 ;  /* 0x000000020a1c7836 */ /* 0x000fe20000000000 */
[C---:B------:R-:W-:Y:S02]  /*be660*/  IADD3 R16, P6, PT, R25.reuse, R4, RZ ;  /* 0x0000000419107210 */ /* 0x040fe40007fde0ff */
[----:B------:R-:W-:Y:S01]  /*be670*/  ISETP.LT.AND P0, PT, R12, UR5, !P0 ;  /* 0x000000050c007c0c */ /* 0x000fe2000c701270 */
[----:B------:R-:W1:Y:S01]  /*be680*/  LDCU UR44, c[0x0][0x3b8] ;  /* 0x00007700ff2c77ac */ /* 0x000e620008000800 */
[----:B------:R-:W-:Y:S04]  /*be690*/  STL [R1+0x2c], R13 ;  /* 0x00002c0d01007387 */ /* 0x000fe80000100800 */
[----:B------:R-:W3:Y:S01]  /*be6a0*/  LDL R18, [R1+0x1b0] ;  /* 0x0001b00001127983 */ /* 0x000ee20000100800 */
[----:B------:R-:W0:Y:S01]  /*be6b0*/  LDCU UR5, c[0x0][0x3b8] ;  /* 0x00007700ff0577ac */ /* 0x000e220008000800 */
[----:B--2---:R-:W-:-:S05]  /*be6c0*/  IADD3 R26, P1, PT, R25, R6, RZ ;  /* 0x00000006191a7210 */ /* 0x004fca0007f3e0ff */
[C---:B----4-:R-:W-:Y:S01]  /*be6d0*/  IMAD.X R27, R21.reuse, 0x1, R23, P1 ;  /* 0x00000001151b7824 */ /* 0x050fe200008e0617 */
[----:B------:R-:W-:Y:S01]  /*be6e0*/  ISETP.GE.AND P1, PT, R28, UR6, PT ;  /* 0x000000061c007c0c */ /* 0x000fe2000bf26270 */
[----:B------:R-:W-:Y:S01]  /*be6f0*/  IMAD.X R17, R21, 0x1, R7, P6 ;  /* 0x0000000115117824 */ /* 0x000fe200030e0607 */
[----:B------:R-:W2:Y:S02]  /*be700*/  LDCU UR6, c[0x0][0x3b8] ;  /* 0x00007700ff0677ac */ /* 0x000ea40008000800 */
[----:B------:R4:W-:Y:S02]  /*be710*/  @P5 STG.E.U8 desc[UR28][R26.64], R29 ;  /* 0x0000001d1a005986 */ /* 0x0009e4000c10111c */
[----:B----4-:R-:W-:Y:S01]  /*be720*/  VIADD R29, R13, UR46 ;  /* 0x0000002e0d1d7c36 */ /* 0x010fe20008000000 */
[----:B---3--:R-:W-:-:S03]  /*be730*/  PRMT R26, R18, 0x7770, RZ ;  /* 0x00007770121a7816 */ /* 0x008fc600000000ff */
[----:B------:R-:W-:Y:S01]  /*be740*/  VIADD R28, R29, UR47 ;  /* 0x0000002f1d1c7c36 */ /* 0x000fe20008000000 */
[----:B------:R-:W-:Y:S02]  /*be750*/  PRMT R18, R18, 0x7771, RZ ;  /* 0x0000777112127816 */ /* 0x000fe400000000ff */
[----:B------:R-:W-:Y:S02]  /*be760*/  ISETP.LT.AND P5, PT, R14, UR7, !P1 ;  /* 0x000000070e007c0c */ /* 0x000fe4000cfa1270 */
[----:B------:R-:W-:Y:S01]  /*be770*/  ISETP.LT.AND P6, PT, R15, UR8, !P1 ;  /* 0x000000080f007c0c */ /* 0x000fe2000cfc1270 */
[----:B------:R-:W-:Y:S01]  /*be780*/  VIADD R13, R28, UR48 ;  /* 0x000000301c0d7c36 */ /* 0x000fe20008000000 */
[----:B------:R-:W-:Y:S04]  /*be790*/  STL [R1+0x4d40], R28 ;  /* 0x004d401c01007387 */ /* 0x000fe80000100800 */
[----:B------:R-:W-:Y:S04]  /*be7a0*/  @P3 STG.E.U8 desc[UR28][R16.64], R26 ;  /* 0x0000001a10003986 */ /* 0x000fe8000c10111c */
[----:B------:R3:W-:Y:S01]  /*be7b0*/  STL [R1+0x18], R13 ;  /* 0x0000180d01007387 */ /* 0x0007e20000100800 */
[----:B------:R-:W4:Y:S01]  /*be7c0*/  LDCU UR8, c[0x0][0x39c] ;  /* 0x00007380ff0877ac */ /* 0x000f220008000800 */
[----:B------:R-:W0:Y:S01]  /*be7d0*/  LDCU UR46, c[0x0][0x39c] ;  /* 0x00007380ff2e77ac */ /* 0x000e220008000800 */
[----:B------:R-:W0:Y:S01]  /*be7e0*/  LDCU UR7, c[0x0][0x3b8] ;  /* 0x00007700ff0777ac */ /* 0x000e220008000800 */
[----:B------:R-:W0:Y:S01]  /*be7f0*/  LDCU UR47, c[0x0][0x39c] ;  /* 0x00007380ff2f77ac */ /* 0x000e220008000800 */
[----:B------:R-:W0:Y:S01]  /*be800*/  LDCU UR48, c[0x0][0x39c] ;  /* 0x00007380ff3077ac */ /* 0x000e220008000800 */
[----:B---3--:R-:W-:Y:S01]  /*be810*/  VIADD R13, R13, UR61 ;  /* 0x0000003d0d0d7c36 */ /* 0x008fe20008000000 */
[----:B------:R-:W3:Y:S04]  /*be820*/  LDCU UR61, c[0x0][0x3b8] ;  /* 0x00007700ff3d77ac */ /* 0x000ee80008000800 */
[----:B------:R0:W-:Y:S02]  /*be830*/  STL [R1+0x10], R13 ;  /* 0x0000100d01007387 */ /* 0x0001e40000100800 */
[----:B0-----:R-:W-:Y:S01]  /*be840*/  VIADD R13, R13, UR52 ;  /* 0x000000340d0d7c36 */ /* 0x001fe20008000000 */
[----:B------:R-:W-:Y:S01]  /*be850*/  IADD3 R26, P3, PT, R25, R2, RZ ;  /* 0x00000002191a7210 */ /* 0x000fe20007f7e0ff */
[----:B------:R-:W0:Y:S03]  /*be860*/  LDCU UR52, c[0x0][0x39c] ;  /* 0x00007380ff3477ac */ /* 0x000e260008000800 */
[----:B------:R3:W-:Y:S02]  /*be870*/  STL [R1+0x260], R13 ;  /* 0x0002600d01007387 */ /* 0x0007e40000100800 */
[----:B---3--:R-:W-:-:S02]  /*be880*/  VIADD R13, R13, UR61 ;  /* 0x0000003d0d0d7c36 */ /* 0x008fc40008000000 */
[----:B------:R-:W-:Y:S01]  /*be890*/  IMAD.X R27, R21, 0x1, R22, P3 ;  /* 0x00000001151b7824 */ /* 0x000fe200018e0616 */
[----:B------:R-:W3:Y:S01]  /*be8a0*/  LDCU UR61, c[0x0][0x39c] ;  /* 0x00007380ff3d77ac */ /* 0x000ee20008000800 */
[----:B------:R-:W-:Y:S01]  /*be8b0*/  VIADD R28, R13, UR77 ;  /* 0x0000004d0d1c7c36 */ /* 0x000fe20008000000 */
[----:B------:R0:W-:Y:S04]  /*be8c0*/  STL [R1+0x25c], R13 ;  /* 0x00025c0d01007387 */ /* 0x0001e80000100800 */
[----:B------:R-:W-:Y:S01]  /*be8d0*/  @P4 STG.E.U8 desc[UR28][R26.64], R18 ;  /* 0x000000121a004986 */ /* 0x000fe2000c10111c */
[----:B------:R-:W1:Y:S01]  /*be8e0*/  LDCU UR77, c[0x0][0x39c] ;  /* 0x00007380ff4d77ac */ /* 0x000e620008000800 */
[----:B0-----:R-:W-:Y:S01]  /*be8f0*/  VIADD R13, R28, UR76 ;  /* 0x0000004c1c0d7c36 */ /* 0x001fe20008000000 */
[----:B------:R-:W0:Y:S04]  /*be900*/  LDCU UR76, c[0x0][0x39c] ;  /* 0x00007380ff4c77ac */ /* 0x000e280008000800 */
[----:B------:R1:W-:Y:S02]  /*be910*/  STL [R1+0x1c0], R13 ;  /* 0x0001c00d01007387 */ /* 0x0003e40000100800 */
[----:B-1----:R-:W-:-:S02]  /*be920*/  VIADD R13, R13, UR75 ;  /* 0x0000004b0d0d7c36 */ /* 0x002fc40008000000 */
[----:B------:R-:W-:Y:S01]  /*be930*/  VIADD R27, R10, 0x3 ;  /* 0x000000030a1b7836 */ /* 0x000fe20000000000 */
[----:B------:R-:W1:Y:S02]  /*be940*/  LDCU UR75, c[0x0][0x39c] ;  /* 0x00007380ff4b77ac */ /* 0x000e640008000800 */
[----:B------:R0:W-:Y:S02]  /*be950*/  STL [R1+0x180], R13 ;  /* 0x0001800d01007387 */ /* 0x0001e40000100800 */
[----:B0-----:R-:W-:Y:S01]  /*be960*/  VIADD R13, R13, UR74 ;  /* 0x0000004a0d0d7c36 */ /* 0x001fe20008000000 */
[----:B----4-:R-:W-:Y:S01]  /*be970*/  ISETP.GE.AND P3, PT, R27, UR8, PT ;  /* 0x000000081b007c0c */ /* 0x010fe2000bf66270 */
[----:B------:R-:W0:Y:S01]  /*be980*/  LDCU UR74, c[0x0][0x39c] ;  /* 0x00007380ff4a77ac */ /* 0x000e220008000800 */
[----:B------:R-:W4:Y:S02]  /*be990*/  LDCU UR8, c[0x0][0x39c] ;  /* 0x00007380ff0877ac */ /* 0x000f240008000800 */
[----:B------:R1:W-:Y:S04]  /*be9a0*/  STL [R1+0x14], R13 ;  /* 0x0000140d01007387 */ /* 0x0003e80000100800 */
[----:B------:R-:W2:Y:S01]  /*be9b0*/  LDL.LU.64 R16, [R1+0x4dc0] ;  /* 0x004dc00001107983 */ /* 0x000ea20000300a00 */
[----:B-1----:R-:W-:Y:S01]  /*be9c0*/  VIADD R13, R13, UR73 ;  /* 0x000000490d0d7c36 */ /* 0x002fe20008000000 */
[----:B------:R-:W1:Y:S04]  /*be9d0*/  LDCU UR73, c[0x0][0x39c] ;  /* 0x00007380ff4977ac */ /* 0x000e680008000800 */
[----:B------:R0:W-:Y:S04]  /*be9e0*/  STL [R1+0xc], R13 ;  /* 0x00000c0d01007387 */ /* 0x0001e80000100800 */
[----:B------:R-:W2:Y:S01]  /*be9f0*/  LDL.LU R25, [R1+0x4db8] ;  /* 0x004db80001197983 */ /* 0x000ea20000300800 */
[----:B0-----:R-:W-:Y:S01]  /*bea00*/  VIADD R13, R13, UR72 ;  /* 0x000000480d0d7c36 */ /* 0x001fe20008000000 */
[----:B------:R-:W0:Y:S04]  /*bea10*/  LDCU UR72, c[0x0][0x39c] ;  /* 0x00007380ff4877ac */ /* 0x000e280008000800 */
[----:B------:R1:W-:Y:S04]  /*bea20*/  STL [R1+0x8], R13 ;  /* 0x0000080d01007387 */ /* 0x0003e80000100800 */
[----:B------:R-:W2:Y:S01]  /*bea30*/  LDL.LU R21, [R1+0x4db4] ;  /* 0x004db40001157983 */ /* 0x000ea20000300800 */
[----:B-1----:R-:W-:Y:S01]  /*bea40*/  VIADD R13, R13, UR71 ;  /* 0x000000470d0d7c36 */ /* 0x002fe20008000000 */
[----:B------:R-:W1:Y:S04]  /*bea50*/  LDCU UR71, c[0x0][0x39c] ;  /* 0x00007380ff4777ac */ /* 0x000e680008000800 */
[----:B------:R0:W-:Y:S04]  /*bea60*/  STL [R1+0x4], R13 ;  /* 0x0000040d01007387 */ /* 0x0001e80000100800 */
[----:B------:R-:W3:Y:S01]  /*bea70*/  LDL.LU R18, [R1+0x4db0] ;  /* 0x004db00001127983 */ /* 0x000ee20000300800 */
[----:B0-----:R-:W-:Y:S01]  /*bea80*/  VIADD R13, R13, UR70 ;  /* 0x000000460d0d7c36 */ /* 0x001fe20008000000 */
[----:B------:R-:W0:Y:S04]  /*bea90*/  LDCU UR70, c[0x0][0x39c] ;  /* 0x00007380ff4677ac */ /* 0x000e280008000800 */
[----:B------:R-:W-:Y:S04]  /*beaa0*/  STL [R1], R13 ;  /* 0x0000000d01007387 */ /* 0x000fe80000100800 */
[----:B------:R-:W-:Y:S04]  /*beab0*/  STL.64 [R1+0x4da8], R6 ;  /* 0x004da80601007387 */ /* 0x000fe80000100a00 */
[----:B------:R0:W-:Y:S04]  /*beac0*/  STL.64 [R1+0x4da0], R22 ;  /* 0x004da01601007387 */ /* 0x0001e80000100a00 */
[----:B0-----:R-:W3:Y:S04]  /*bead0*/  LDL.LU R23, [R1+0x28] ;  /* 0x0000280001177983 */ /* 0x001ee80000300800 */
[----:B------:R0:W-:Y:S04]  /*beae0*/  STL [R1+0x4d80], R29 ;  /* 0x004d801d01007387 */ /* 0x0001e80000100800 */
[----:B0-----:R-:W4:Y:S04]  /*beaf0*/  LDL.LU R29, [R1+0x1b0] ;  /* 0x0001b000011d7983 */ /* 0x001f280000300800 */
[----:B------:R0:W-:Y:S04]  /*beb00*/  STL.64 [R1+0x4d78], R14 ;  /* 0x004d780e01007387 */ /* 0x0001e80000100a00 */
[----:B0-----:R-:W4:Y:S01]  /*beb10*/  LDL.LU R14, [R1+0x34] ;  /* 0x00003400010e7983 */ /* 0x001f220000300800 */
[----:B------:R-:W-:Y:S01]  /*beb20*/  VIADD R26, R13, UR69 ;  /* 0x000000450d1a7c36 */ /* 0x000fe20008000000 */
[----:B------:R-:W0:Y:S03]  /*beb30*/  LDCU UR69, c[0x0][0x39c] ;  /* 0x00007380ff4577ac */ /* 0x000e260008000800 */
[----:B------:R-:W-:Y:S01]  /*beb40*/  VIADD R27, R26, UR68 ;  /* 0x000000441a1b7c36 */ /* 0x000fe20008000000 */
[----:B------:R1:W-:Y:S01]  /*beb50*/  STL [R1+0x4a34], R26 ;  /* 0x004a341a01007387 */ /* 0x0003e20000100800 */
[----:B------:R-:W0:Y:S02]  /*beb60*/  LDCU UR68, c[0x0][0x39c] ;  /* 0x00007380ff4477ac */ /* 0x000e240008000800 */
[----:B------:R-:W-:Y:S01]  /*beb70*/  VIADD R13, R27, UR67 ;  /* 0x000000431b0d7c36 */ /* 0x000fe20008000000 */
[----:B------:R-:W0:Y:S01]  /*beb80*/  LDCU UR67, c[0x0][0x39c] ;  /* 0x00007380ff4377ac */ /* 0x000e220008000800 */
[----:B-1----:R-:W4:Y:S04]  /*beb90*/  LDL.LU R26, [R1+0x2c] ;  /* 0x00002c00011a7983 */ /* 0x002f280000300800 */
[----:B------:R-:W-:Y:S04]  /*beba0*/  STL [R1+0x49f8], R27 ;  /* 0x0049f81b01007387 */ /* 0x000fe80000100800 */
[----:B------:R-:W-:Y:S04]  /*bebb0*/  STL [R1+0x1c], R13 ;  /* 0x00001c0d01007387 */ /* 0x000fe80000100800 */
[----:B--2---:R-:W-:Y:S01]  /*bebc0*/  STL.64 [R1+0x4d88], R20 ;  /* 0x004d881401007387 */ /* 0x004fe20000100a00 */
[----:B---3--:R-:W-:-:S02]  /*bebd0*/  IADD3 R6, P4, PT, R23, R18, RZ ;  /* 0x0000001217067210 */ /* 0x008fc40007f9e0ff */
[----:B----4-:R-:W-:-:S03]  /*bebe0*/  PRMT R15, R29, 0x7772, RZ ;  /* 0x000077721d0f7816 */ /* 0x010fc600000000ff */
[----:B------:R-:W-:-:S05]  /*bebf0*/  IMAD.X R7, R14, 0x1, R21, P4 ;  /* 0x000000010e077824 */ /* 0x000fca00020e0615 */
[----:B------:R1:W-:Y:S04]  /*bec00*/  @P2 STG.E.U8 desc[UR28][R6.64], R15 ;  /* 0x0000000f06002986 */ /* 0x0003e8000c10111c */
[----:B-1----:R-:W2:Y:S04]  /*bec10*/  LDL.LU.64 R6, [R1+0x4da8] ;  /* 0x004da80001067983 */ /* 0x002ea80000300a00 */
[----:B------:R1:W-:Y:S04]  /*bec20*/  STL.64 [R1+0x4d90], R18 ;  /* 0x004d901201007387 */ /* 0x0003e80000100a00 */
[----:B-1----:R-:W3:Y:S01]  /*bec30*/  LDL R18, [R1+0x1c4] ;  /* 0x0001c40001127983 */ /* 0x002ee20000100800 */
[----:B------:R-:W-:Y:S01]  /*bec40*/  IADD3 R22, P4, PT, R23, R20, RZ ;  /* 0x0000001417167210 */ /* 0x000fe20007f9e0ff */
[----:B------:R-:W-:-:S02]  /*bec50*/  VIADD R13, R13, UR66 ;  /* 0x000000420d0d7c36 */ /* 0x000fc40008000000 */
[----:B------:R-:W-:Y:S01]  /*bec60*/  VIADD R15, R10, 0x4 ;  /* 0x000000040a0f7836 */ /* 0x000fe20000000000 */
[----:B------:R-:W1:Y:S01]  /*bec70*/  LDCU UR66, c[0x0][0x39c] ;  /* 0x00007380ff4277ac */ /* 0x000e620008000800 */
[----:B------:R-:W-:Y:S01]  /*bec80*/  IMAD.X R23, R14, 0x1, R19, P4 ;  /* 0x000000010e177824 */ /* 0x000fe200020e0613 */
[----:B------:R-:W-:Y:S01]  /*bec90*/  PRMT R14, R29, 0x7773, RZ ;  /* 0x000077731d0e7816 */ /* 0x000fe200000000ff */
[----:B------:R4:W-:Y:S01]  /*beca0*/  STL [R1+0x20], R13 ;  /* 0x0000200d01007387 */ /* 0x0009e20000100800 */
[----:B------:R-:W-:-:S03]  /*becb0*/  SHF.R.S32.HI R29, RZ, 0x1f, R26 ;  /* 0x0000001fff1d7819 */ /* 0x000fc6000001141a */
[----:B------:R0:W-:Y:S01]  /*becc0*/  @P0 STG.E.U8 desc[UR28][R22.64], R14 ;  /* 0x0000000e16000986 */ /* 0x0001e2000c10111c */
[----:B----4-:R-:W-:Y:S01]  /*becd0*/  VIADD R13, R13, UR65 ;  /* 0x000000410d0d7c36 */ /* 0x010fe20008000000 */
[----:B------:R-:W-:Y:S01]  /*bece0*/  ISETP.GE.AND P2, PT, R15, UR46, PT ;  /* 0x0000002e0f007c0c */ /* 0x000fe2000bf46270 */
[----:B------:R-:W4:Y:S01]  /*becf0*/  LDCU UR46, c[0x0][0x398] ;  /* 0x00007300ff2e77ac */ /* 0x000f220008000800 */
[----:B------:R-:W1:Y:S02]  /*bed00*/  LDCU UR65, c[0x0][0x398] ;  /* 0x00007300ff4177ac */ /* 0x000e640008000800 */
[----:B------:R4:W-:Y:S01]  /*bed10*/  STL [R1+0x24], R13 ;  /* 0x0000240d01007387 */ /* 0x0009e20000100800 */
[----:B0-----:R-:W-:-:S03]  /*bed20*/  IADD3 R22, P0, PT, R26, R16, RZ ;  /* 0x000000101a167210 */ /* 0x001fc60007f1e0ff */
[----:B------:R-:W2:Y:S04]  /*bed30*/  LDL R27, [R1+0x1840] ;  /* 0x00184000011b7983 */ /* 0x000ea80000100800 */
[----:B------:R3:W-:Y:S01]  /*bed40*/  STL.64 [R1+0x4d98], R16 ;  /* 0x004d981001007387 */ /* 0x0007e20000100a00 */
[----:B------:R-:W-:Y:S02]  /*bed50*/  IMAD.X R23, R29, 0x1, R5, P0 ;  /* 0x000000011d177824 */ /* 0x000fe400000e0605 */
[----:B----4-:R-:W-:Y:S01]  /*bed60*/  VIADD R13, R13, UR64 ;  /* 0x000000400d0d7c36 */ /* 0x010fe20008000000 */
[----:B------:R-:W-:Y:S01]  /*bed70*/  IADD3 R20, P4, PT, R26, R17, RZ ;  /* 0x000000111a147210 */ /* 0x000fe20007f9e0ff */
[----:B------:R-:W0:Y:S02]  /*bed80*/  LDCU UR64, c[0x0][0x39c] ;  /* 0x00007380ff4077ac */ /* 0x000e240008000800 */
[----:B------:R-:W-:Y:S01]  /*bed90*/  VIADD R14, R13, UR63 ;  /* 0x0000003f0d0e7c36 */ /* 0x000fe20008000000 */
[----:B------:R-:W4:Y:S04]  /*beda0*/  LDCU UR63, c[0x0][0x398] ;  /* 0x00007300ff3f77ac */ /* 0x000f280008000800 */
[----:B------:R-:W-:Y:S01]  /*bedb0*/  STL [R1+0x30], R14 ;  /* 0x0000300e01007387 */ /* 0x000fe20000100800 */
[----:B---3--:R-:W-:-:S05]  /*bedc0*/  PRMT R16, R18, 0x7770, RZ ;  /* 0x0000777012107816 */ /* 0x008fca00000000ff */
[----:B------:R3:W-:Y:S04]  /*bedd0*/  @P5 STG.E.U8 desc[UR28][R22.64], R16 ;  /* 0x0000001016005986 */ /* 0x0007e8000c10111c */
[----:B---3--:R-:W3:Y:S01]  /*bede0*/  LDL.LU.64 R22, [R1+0x4da0] ;  /* 0x004da00001167983 */ /* 0x008ee20000300a00 */
[----:B------:R-:W-:Y:S01]  /*bedf0*/  IMAD.X R21, R29, 0x1, R3, P4 ;  /* 0x000000011d157824 */ /* 0x000fe200020e0603 */
[----:B------:R-:W-:Y:S01]  /*bee00*/  ISETP.LT.AND P4, PT, R11, UR46, !P1 ;  /* 0x0000002e0b007c0c */ /* 0x000fe2000cf81270 */
[----:B------:R-:W0:Y:S01]  /*bee10*/  LDCU UR46, c[0x0][0x398] ;  /* 0x00007300ff2e77ac */ /* 0x000e220008000800 */
[----:B------:R-:W-:Y:S02]  /*bee20*/  PRMT R15, R18, 0x7771, RZ ;  /* 0x00007771120f7816 */ /* 0x000fe400000000ff */
[----:B------:R-:W-:-:S02]  /*bee30*/  IADD3 R16, P0, PT, R26, R24, RZ ;  /* 0x000000181a107210 */ /* 0x000fc40007f1e0ff */
[----:B-1----:R-:W-:Y:S01]  /*bee40*/  ISETP.LT.AND P5, PT, R8, UR65, !P1 ;  /* 0x0000004108007c0c */ /* 0x002fe2000cfa1270 */
[----:B------:R-:W-:Y:S01]  /*bee50*/  VIADD R14, R14, UR9 ;  /* 0x000000090e0e7c36 */ /* 0x000fe20008000000 */
[C---:B------:R-:W-:Y:S01]  /*bee60*/  PRMT R19, R18.reuse, 0x7772, RZ ;  /* 0x0000777212137816 */ /* 0x040fe200000000ff */
[----:B------:R2:W-:Y:S01]  /*bee70*/  @P6 STG.E.U8 desc[UR28][R20.64], R15 ;  /* 0x0000000f14006986 */ /* 0x0005e2000c10111c */
[----:B------:R-:W-:Y:S01]  /*bee80*/  IMAD.X R17, R29, 0x1, R0, P0 ;  /* 0x000000011d117824 */ /* 0x000fe200000e0600 */
[----:B------:R-:W-:Y:S01]  /*bee90*/  PRMT R18, R18, 0x7773, RZ ;  /* 0x0000777312127816 */ /* 0x000fe200000000ff */
[----:B------:R-:W1:Y:S01]  /*beea0*/  LDCU UR9, c[0x0][0x39c] ;  /* 0x00007380ff0977ac */ /* 0x000e620008000800 */
[----:B------:R-:W0:Y:S01]  /*beeb0*/  LDCU UR65, c[0x0][0x39c] ;  /* 0x00007380ff4177ac */ /* 0x000e220008000800 */
[----:B--2---:R-:W-:Y:S01]  /*beec0*/  IADD3 R20, P0, PT, R26, R6, RZ ;  /* 0x000000061a147210 */ /* 0x004fe20007f1e0ff */
[----:B------:R-:W2:Y:S04]  /*beed0*/  LDL R15, [R1+0x1838] ;  /* 0x00183800010f7983 */ /* 0x000ea80000100800 */
[----:B------:R0:W-:Y:S04]  /*beee0*/  STL [R1+0x34], R14 ;  /* 0x0000340e01007387 */ /* 0x0001e80000100800 */
[----:B------:R1:W-:Y:S01]  /*beef0*/  @P4 STG.E.U8 desc[UR28][R16.64], R19 ;  /* 0x0000001310004986 */ /* 0x0003e2000c10111c */
[----:B0-----:R-:W-:-:S02]  /*bef00*/  VIADD R14, R14, UR10 ;  /* 0x0000000a0e0e7c36 */ /* 0x001fc40008000000 */
[----:B---3--:R-:W-:-:S03]  /*bef10*/  IMAD.X R21, R29, 0x1, R23, P0 ;  /* 0x000000011d157824 */ /* 0x008fc600000e0617 */
[----:B------:R-:W-:Y:S04]  /*bef20*/  STL [R1+0x38], R14 ;  /* 0x0000380e01007387 */ /* 0x000fe80000100800 */
[----:B-1----:R-:W3:Y:S01]  /*bef30*/  LDL.LU.64 R16, [R1+0x4d98] ;  /* 0x004d980001107983 */ /* 0x002ee20000300a00 */
[----:B----4-:R-:W-:Y:S01]  /*bef40*/  ISETP.LT.AND P4, PT, R27, UR63, !P1 ;  /* 0x0000003f1b007c0c */ /* 0x010fe2000cf81270 */
[----:B------:R-:W2:Y:S02]  /*bef50*/  LDCU UR10, c[0x0][0x398] ;  /* 0x00007300ff0a77ac */ /* 0x000ea40008000800 */
[----:B------:R-:W-:Y:S01]  /*bef60*/  @P5 STG.E.U8 desc[UR28][R20.64], R18 ;  /* 0x0000001214005986 */ /* 0x000fe2000c10111c */
[----:B------:R-:W-:Y:S01]  /*bef70*/  ISETP.LT.AND P5, PT, R25, UR46, !P1 ;  /* 0x0000002e19007c0c */ /* 0x000fe2000cfa1270 */
[----:B------:R-:W-:-:S02]  /*bef80*/  VIADD R25, R14, UR11 ;  /* 0x0000000b0e197c36 */ /* 0x000fc40008000000 */
[----:B------:R0:W-:Y:S01]  /*bef90*/  STL.64 [R1+0x4d70], R6 ;  /* 0x004d700601007387 */ /* 0x0001e20000100a00 */
[----:B------:R-:W1:Y:S01]  /*befa0*/  LDCU UR63, c[0x0][0x398] ;  /* 0x00007300ff3f77ac */ /* 0x000e620008000800 */
[----:B------:R-:W4:Y:S01]  /*befb0*/  LDCU UR11, c[0x0][0x39c] ;  /* 0x00007380ff0b77ac */ /* 0x000f220008000800 */
[----:B------:R-:W1:Y:S01]  /*befc0*/  LDCU UR46, c[0x0][0x39c] ;  /* 0x00007380ff2e77ac */ /* 0x000e620008000800 */
[----:B------:R2:W-:Y:S04]  /*befd0*/  STL [R1+0x3c], R25 ;  /* 0x00003c1901007387 */ /* 0x0005e80000100800 */
[----:B0-----:R-:W3:Y:S01]  /*befe0*/  LDL.LU R6, [R1+0x184] ;  /* 0x0001840001067983 */ /* 0x001ee20000300800 */
[C---:B------:R-:W-:Y:S01]  /*beff0*/  IADD3 R18, P0, PT, R26.reuse, R4, RZ ;  /* 0x000000041a127210 */ /* 0x040fe20007f1e0ff */
[----:B--2---:R-:W-:Y:S01]  /*bf000*/  VIADD R25, R25, UR12 ;  /* 0x0000000c19197c36 */ /* 0x004fe20008000000 */
[----:B------:R-:W0:Y:S03]  /*bf010*/  LDCU UR12, c[0x0][0x398] ;  /* 0x00007300ff0c77ac */ /* 0x000e260008000800 */
[C---:B------:R-:W-:Y:S01]  /*bf020*/  IMAD.X R19, R29.reuse, 0x1, R7, P0 ;  /* 0x000000011d137824 */ /* 0x040fe200000e0607 */
[----:B------:R-:W-:Y:S01]  /*bf030*/  IADD3 R20, P0, PT, R26, R2, RZ ;  /* 0x000000021a147210 */ /* 0x000fe20007f1e0ff */
[----:B------:R-:W-:Y:S04]  /*bf040*/  STL [R1+0x40], R25 ;  /* 0x0000401901007387 */ /* 0x000fe80000100800 */
[----:B------:R-:W-:Y:S01]  /*bf050*/  IMAD.X R21, R29, 0x1, R22, P0 ;  /* 0x000000011d157824 */ /* 0x000fe200000e0616 */
[----:B---3--:R-:W-:-:S02]  /*bf060*/  PRMT R14, R6, 0x7770, RZ ;  /* 0x00007770060e7816 */ /* 0x008fc400000000ff */
[----:B------:R-:W-:-:S03]  /*bf070*/  PRMT R7, R6, 0x7771, RZ ;  /* 0x0000777106077816 */ /* 0x000fc600000000ff */
[----:B------:R2:W-:Y:S04]  /*bf080*/  @P4 STG.E.U8 desc[UR28][R18.64], R14 ;  /* 0x0000000e12004986 */ /* 0x0005e8000c10111c */
[----:B------:R3:W-:Y:S04]  /*bf090*/  @P5 STG.E.U8 desc[UR28][R20.64], R7 ;  /* 0x0000000714005986 */ /* 0x0007e8000c10111c */
[----:B--2---:R-:W2:Y:S04]  /*bf0a0*/  LDL.LU.64 R18, [R1+0x4d90] ;  /* 0x004d900001127983 */ /* 0x004ea80000300a00 */
[----:B---3--:R-:W3:Y:S01]  /*bf0b0*/  LDL.LU.64 R20, [R1+0x4d88] ;  /* 0x004d880001147983 */ /* 0x008ee20000300a00 */
[----:B------:R-:W-:Y:S01]  /*bf0c0*/  ISETP.LT.AND P4, PT, R15, UR10, !P1 ;  /* 0x0000000a0f007c0c */ /* 0x000fe2000cf81270 */
[----:B------:R-:W-:Y:S01]  /*bf0d0*/  VIADD R25, R25, UR13 ;  /* 0x0000000d19197c36 */ /* 0x000fe20008000000 */
[----:B------:R-:W-:Y:S01]  /*bf0e0*/  PRMT R7, R6, 0x7772, RZ ;  /* 0x0000777206077816 */ /* 0x000fe200000000ff */
[----:B------:R-:W0:Y:S01]  /*bf0f0*/  LDCU UR10, c[0x0][0x398] ;  /* 0x00007300ff0a77ac */ /* 0x000e220008000800 */
[----:B--2---:R-:W-:-:S02]  /*bf100*/  IADD3 R14, P0, PT, R26, R18, RZ ;  /* 0x000000121a0e7210 */ /* 0x004fc40007f1e0ff */
[----:B------:R2:W-:Y:S01]  /*bf110*/  STL [R1+0x44], R25 ;  /* 0x0000441901007387 */ /* 0x0005e20000100800 */
[----:B-1----:R-:W-:Y:S02]  /*bf120*/  ISETP.LT.AND P1, PT, R12, UR63, !P1 ;  /* 0x0000003f0c007c0c */ /* 0x002fe4000cf21270 */
[----:B------:R-:W-:Y:S01]  /*bf130*/  PRMT R6, R6, 0x7773, RZ ;  /* 0x0000777306067816 */ /* 0x000fe200000000ff */
[----:B------:R-:W1:Y:S01]  /*bf140*/  LDCU UR63, c[0x0][0x398] ;  /* 0x00007300ff3f77ac */ /* 0x000e620008000800 */
[----:B---3--:R-:W-:Y:S01]  /*bf150*/  IMAD.X R15, R29, 0x1, R21, P0 ;  /* 0x000000011d0f7824 */ /* 0x008fe200000e0615 */
[----:B------:R-:W-:Y:S01]  /*bf160*/  IADD3 R26, P0, PT, R26, R20, RZ ;  /* 0x000000141a1a7210 */ /* 0x000fe20007f1e0ff */
[----:B------:R-:W3:Y:S01]  /*bf170*/  LDCU UR13, c[0x0][0x39c] ;  /* 0x00007380ff0d77ac */ /* 0x000ee20008000800 */
[----:B--2---:R-:W-:-:S03]  /*bf180*/  VIADD R25, R25, UR14 ;  /* 0x0000000e19197c36 */ /* 0x004fc60008000000 */
[----:B------:R-:W-:Y:S01]  /*bf190*/  IMAD.X R27, R29, 0x1, R19, P0 ;  /* 0x000000011d1b7824 */ /* 0x000fe200000e0613 */
[----:B------:R2:W-:Y:S04]  /*bf1a0*/  @P4 STG.E.U8 desc[UR28][R14.64], R7 ;  /* 0x000000070e004986 */ /* 0x0005e8000c10111c */
[----:B------:R-:W3:Y:S04]  /*bf1b0*/  LDL.LU R29, [R1+0x4d80] ;  /* 0x004d8000011d7983 */ /* 0x000ee80000300800 */
[----:B------:R0:W-:Y:S01]  /*bf1c0*/  STL [R1+0x48], R25 ;  /* 0x0000481901007387 */ /* 0x0001e20000100800 */
[----:B------:R-:W1:Y:S03]  /*bf1d0*/  LDCU UR14, c[0x0][0x39c] ;  /* 0x00007380ff0e77ac */ /* 0x000e660008000800 */
[----:B--2---:R-:W2:Y:S01]  /*bf1e0*/  LDL.LU.64 R14, [R1+0x4d78] ;  /* 0x004d7800010e7983 */ /* 0x004ea20000300a00 */
[----:B0-----:R-:W-:-:S03]  /*bf1f0*/  VIADD R25, R25, UR15 ;  /* 0x0000000f19197c36 */ /* 0x001fc60008000000 */
[----:B------:R-:W-:Y:S04]  /*bf200*/  STL.64 [R1+0x4d68], R12 ;  /* 0x004d680c01007387 */ /* 0x000fe80000100a00 */
[----:B------:R-:W-:Y:S04]  /*bf210*/  STL.64 [R1+0x4d60], R18 ;  /* 0x004d601201007387 */ /* 0x000fe80000100a00 */
[----:B------:R0:W-:Y:S04]  /*bf220*/  STL.64 [R1+0x4d58], R20 ;  /* 0x004d581401007387 */ /* 0x0001e80000100a00 */
[----:B------:R-:W-:Y:S04]  /*bf230*/  STL [R1+0x4c], R25 ;  /* 0x00004c1901007387 */ /* 0x000fe80000100800 */
[----:B------:R3:W-:Y:S01]  /*bf240*/  @P1 STG.E.U8 desc[UR28][R26.64], R6 ;  /* 0x000000061a001986 */ /* 0x0007e2000c10111c */
[----:B------:R-:W1:Y:S03]  /*bf250*/  LDCU UR15, c[0x0][0x398] ;  /* 0x00007300ff0f77ac */ /* 0x000e660008000800 */
[----:B0-----:R-:W4:Y:S04]  /*bf260*/  LDL R21, [R1+0x1840] ;  /* 0x0018400001157983 */ /* 0x001f280000100800 */
[----:B------:R-:W-:Y:S01]  /*bf270*/  STL [R1+0x4d50], R16 ;  /* 0x004d501001007387 */ /* 0x000fe20000100800 */
[----:B--2---:R-:W-:-:S03]  /*bf280*/  ISETP.LT.AND P5, PT, R15, UR10, !P3 ;  /* 0x0000000a0f007c0c */ /* 0x004fc6000dfa1270 */
[----:B------:R0:W-:Y:S01]  /*bf290*/  STL.64 [R1+0x4d48], R14 ;  /* 0x004d480e01007387 */ /* 0x0001e20000100a00 */
[----:B------:R-:W-:Y:S02]  /*bf2a0*/  ISETP.LT.AND P4, PT, R14, UR12, !P3 ;  /* 0x0000000c0e007c0c */ /* 0x000fe4000df81270 */
[C---:B---3--:R-:W-:Y:S01]  /*bf2b0*/  IADD3 R6, P0, PT, R29.reuse, R16, RZ ;  /* 0x000000101d067210 */ /* 0x048fe20007f1e0ff */
[----:B------:R-:W-:Y:S01]  /*bf2c0*/  IMAD.MOV.U32 R26, RZ, RZ, R28 ;  /* 0x000000ffff1a7224 */ /* 0x000fe200078e001c */
[----:B------:R-:W2:Y:S01]  /*bf2d0*/  LDCU UR12, c[0x0][0x398] ;  /* 0x00007300ff0c77ac */ /* 0x000ea20008000800 */
[----:B------:R-:W-:Y:S01]  /*bf2e0*/  IADD3 R18, P1, PT, R29, R17, RZ ;  /* 0x000000111d127210 */ /* 0x000fe20007f3e0ff */
[----:B------:R-:W-:Y:S01]  /*bf2f0*/  VIADD R25, R25, UR16 ;  /* 0x0000001019197c36 */ /* 0x000fe20008000000 */
[----:B------:R-:W3:Y:S01]  /*bf300*/  LDCU UR10, c[0x0][0x39c] ;  /* 0x00007380ff0a77ac */ /* 0x000ee20008000800 */
[----:B------:R-:W1:Y:S01]  /*bf310*/  LDCU UR16, c[0x0][0x39c] ;  /* 0x00007380ff1077ac */ /* 0x000e620008000800 */
[----:B0-----:R-:W2:Y:S04]  /*bf320*/  LDL.LU R15, [R1+0x84] ;  /* 0x00008400010f7983 */ /* 0x001ea80000300800 */
[----:B------:R0:W-:Y:S04]  /*bf330*/  STL [R1+0x4d44], R10 ;  /* 0x004d440a01007387 */ /* 0x0001e80000100800 */
[----:B------:R-:W3:Y:S01]  /*bf340*/  LDL R16, [R1+0x183c] ;  /* 0x00183c0001107983 */ /* 0x000ee20000100800 */
[----:B0-----:R-:W-:-:S05]  /*bf350*/  SHF.R.S32.HI R10, RZ, 0x1f, R29 ;  /* 0x0000001fff0a7819 */ /* 0x001fca000001141d */
[----:B------:R-:W-:Y:S01]  /*bf360*/  IMAD.X R7, R10, 0x1, R5, P0 ;  /* 0x000000010a077824 */ /* 0x000fe200000e0605 */
[----:B--2---:R-:W-:-:S05]  /*bf370*/  PRMT R13, R15, 0x7770, RZ ;  /* 0x000077700f0d7816 */ /* 0x004fca00000000ff */
[----:B------:R0:W-:Y:S04]  /*bf380*/  @P4 STG.E.U8 desc[UR28][R6.64], R13 ;  /* 0x0000000d06004986 */ /* 0x0001e8000c10111c */
[----:B0-----:R-:W2:Y:S04]  /*bf390*/  LDL.LU.64 R6, [R1+0x4d70] ;  /* 0x004d700001067983 */ /* 0x001ea80000300a00 */
[----:B------:R-:W4:Y:S01]  /*bf3a0*/  LDL R28, [R1+0x1b4] ;  /* 0x0001b400011c7983 */ /* 0x000f220000100800 */
[----:B------:R-:W-:Y:S01]  /*bf3b0*/  IMAD.X R19, R10, 0x1, R3, P1 ;  /* 0x000000010a137824 */ /* 0x000fe200008e0603 */
[----:B------:R-:W-:-:S02]  /*bf3c0*/  PRMT R12, R15, 0x7771, RZ ;  /* 0x000077710f0c7816 */ /* 0x000fc400000000ff */
[----:B-1----:R-:W-:Y:S01]  /*bf3d0*/  ISETP.LT.AND P4, PT, R11, UR63, !P3 ;  /* 0x0000003f0b007c0c */ /* 0x002fe2000df81270 */
[----:B------:R-:W3:Y:S02]  /*bf3e0*/  LDCU UR63, c[0x0][0x398] ;  /* 0x00007300ff3f77ac */ /* 0x000ee40008000800 */
[----:B------:R0:W-:Y:S01]  /*bf3f0*/  @P5 STG.E.U8 desc[UR28][R18.64], R12 ;  /* 0x0000000c12005986 */ /* 0x0001e2000c10111c */
[----:B------:R-:W-:Y:S02]  /*bf400*/  ISETP.LT.AND P5, PT, R8, UR12, !P3 ;  /* 0x0000000c08007c0c */ /* 0x000fe4000dfa1270 */
[----:B------:R-:W-:Y:S01]  /*bf410*/  PRMT R20, R15, 0x7772, RZ ;  /* 0x000077720f147816 */ /* 0x000fe200000000ff */
[----:B------:R-:W-:Y:S01]  /*bf420*/  VIADD R27, R25, UR17 ;  /* 0x00000011191b7c36 */ /* 0x000fe20008000000 */
[----:B0-----:R-:W-:Y:S02]  /*bf430*/  IADD3 R12, P0, PT, R29, R24, RZ ;  /* 0x000000181d0c7210 */ /* 0x001fe40007f1e0ff */
[----:B------:R-:W-:Y:S01]  /*bf440*/  PRMT R15, R15, 0x7773, RZ ;  /* 0x000077730f0f7816 */ /* 0x000fe200000000ff */
[----:B------:R-:W-:Y:S01]  /*bf450*/  STL [R1+0x4d00], R25 ;  /* 0x004d001901007387 */ /* 0x000fe20000100800 */
[----:B------:R-:W0:Y:S01]  /*bf460*/  LDCU UR17, c[0x0][0x398] ;  /* 0x00007300ff1177ac */ /* 0x000e220008000800 */
[----:B------:R-:W1:Y:S01]  /*bf470*/  LDCU UR12, c[0x0][0x39c] ;  /* 0x00007380ff0c77ac */ /* 0x000e620008000800 */
[----:B------:R-:W-:-:S02]  /*bf480*/  IMAD.X R13, R10, 0x1, R0, P0 ;  /* 0x000000010a0d7824 */ /* 0x000fc400000e0600 */
[----:B------:R-:W-:Y:S01]  /*bf490*/  VIADD R14, R27, UR18 ;  /* 0x000000121b0e7c36 */ /* 0x000fe20008000000 */
[----:B------:R-:W0:Y:S02]  /*bf4a0*/  LDCU UR18, c[0x0][0x39c] ;  /* 0x00007380ff1277ac */ /* 0x000e240008000800 */
[----:B------:R0:W-:Y:S04]  /*bf4b0*/  @P4 STG.E.U8 desc[UR28][R12.64], R20 ;  /* 0x000000140c004986 */ /* 0x0001e8000c10111c */
[----:B------:R-:W-:Y:S01]  /*bf4c0*/  STL [R1+0x58], R14 ;  /* 0x0000580e01007387 */ /* 0x000fe20000100800 */
[----:B---3--:R-:W-:Y:S02]  /*bf4d0*/  ISETP.LT.AND P4, PT, R16, UR63, !P3 ;  /* 0x0000003f10007c0c */ /* 0x008fe4000df81270 */
[----:B--2---:R-:W-:-:S02]  /*bf4e0*/  IADD3 R18, P1, PT, R29, R6, RZ ;  /* 0x000000061d127210 */ /* 0x004fc40007f3e0ff */
[----:B0-----:R-:W-:Y:S01]  /*bf4f0*/  IADD3 R20, P0, PT, R29, R4, RZ ;  /* 0x000000041d147210 */ /* 0x001fe20007f1e0ff */
[----:B------:R-:W2:Y:S01]  /*bf500*/  LDL.LU.64 R12, [R1+0x4d68] ;  /* 0x004d6800010c7983 */ /* 0x000ea20000300a00 */
[----:B----4-:R-:W-:Y:S01]  /*bf510*/  PRMT R16, R28, 0x7770, RZ ;  /* 0x000077701c107816 */ /* 0x010fe200000000ff */
[----:B------:R-:W-:Y:S02]  /*bf520*/  VIADD R25, R14, UR19 ;  /* 0x000000130e197c36 */ /* 0x000fe40008000000 */
[C---:B------:R-:W-:Y:S01]  /*bf530*/  IMAD.X R19, R10.reuse, 0x1, R23, P1 ;  /* 0x000000010a137824 */ /* 0x040fe200008e0617 */
[----:B------:R-:W-:Y:S01]  /*bf540*/  ISETP.LT.AND P1, PT, R21, UR15, !P3 ;  /* 0x0000000f15007c0c */ /* 0x000fe2000df21270 */
[----:B------:R-:W-:Y:S01]  /*bf550*/  IMAD.X R21, R10, 0x1, R7, P0 ;  /* 0x000000010a157824 */ /* 0x000fe200000e0607 */
[----:B------:R-:W0:Y:S01]  /*bf560*/  LDCU UR63, c[0x0][0x398] ;  /* 0x00007300ff3f77ac */ /* 0x000e220008000800 */
[----:B------:R-:W3:Y:S01]  /*bf570*/  LDCU UR19, c[0x0][0x39c] ;  /* 0x00007380ff1377ac */ /* 0x000ee20008000800 */
[----:B------:R4:W-:Y:S01]  /*bf580*/  @P5 STG.E.U8 desc[UR28][R18.64], R15 ;  /* 0x0000000f12005986 */ /* 0x0009e2000c10111c */
[----:B------:R-:W2:Y:S03]  /*bf590*/  LDCU UR15, c[0x0][0x398] ;  /* 0x00007300ff0f77ac */ /* 0x000ea60008000800 */
[----:B----4-:R-:W4:Y:S04]  /*bf5a0*/  LDL.LU.64 R18, [R1+0x4d60] ;  /* 0x004d600001127983 */ /* 0x010f280000300a00 */
[----:B------:R-:W-:Y:S04]  /*bf5b0*/  STL [R1+0x4d20], R4 ;  /* 0x004d200401007387 */ /* 0x000fe80000100800 */
[----:B------:R0:W-:Y:S04]  /*bf5c0*/  STL.64 [R1+0x4d30], R6 ;  /* 0x004d300601007387 */ /* 0x0001e80000100a00 */
[----:B------:R1:W-:Y:S04]  /*bf5d0*/  @P1 STG.E.U8 desc[UR28][R20.64], R16 ;  /* 0x0000001014001986 */ /* 0x0003e8000c10111c */
[----:B0-----:R-:W2:Y:S04]  /*bf5e0*/  LDL R7, [R1+0x1838] ;  /* 0x0018380001077983 */ /* 0x001ea80000100800 */
[----:B------:R-:W-:Y:S04]  /*bf5f0*/  STL.64 [R1+0x4d38], R22 ;  /* 0x004d381601007387 */ /* 0x000fe80000100a00 */
[----:B-1----:R-:W2:Y:S01]  /*bf600*/  LDL.LU.64 R20, [R1+0x4d58] ;  /* 0x004d580001147983 */ /* 0x002ea20000300a00 */
[----:B------:R-:W-:-:S02]  /*bf610*/  IADD3 R14, P0, PT, R29, R2, RZ ;  /* 0x000000021d0e7210 */ /* 0x000fc40007f1e0ff */
[----:B------:R-:W-:Y:S01]  /*bf620*/  PRMT R6, R28, 0x7771, RZ ;  /* 0x000077711c067816 */ /* 0x000fe200000000ff */
[----:B------:R-:W3:Y:S02]  /*bf630*/  LDL.LU R16, [R1+0x4d50] ;  /* 0x004d500001107983 */ /* 0x000ee40000300800 */
[----:B------:R-:W-:-:S05]  /*bf640*/  IMAD.X R15, R10, 0x1, R22, P0 ;  /* 0x000000010a0f7824 */ /* 0x000fca00000e0616 */
[----:B------:R0:W-:Y:S04]  /*bf650*/  @P4 STG.E.U8 desc[UR28][R14.64], R6 ;  /* 0x000000060e004986 */ /* 0x0001e8000c10111c */
[----:B0-----:R-:W3:Y:S01]  /*bf660*/  LDL.LU.64 R14, [R1+0x4d48] ;  /* 0x004d4800010e7983 */ /* 0x001ee20000300a00 */
[----:B----4-:R-:W-:-:S05]  /*bf670*/  IADD3 R22, P0, PT, R29, R18, RZ ;  /* 0x000000121d167210 */ /* 0x010fca0007f1e0ff */
[----:B--2---:R-:W-:Y:S01]  /*bf680*/  IMAD.X R23, R10, 0x1, R21, P0 ;  /* 0x000000010a177824 */ /* 0x004fe200000e0615 */
[----:B------:R-:W-:Y:S02]  /*bf690*/  IADD3 R6, P0, PT, R29, R20, RZ ;  /* 0x000000141d067210 */ /* 0x000fe40007f1e0ff */
[----:B------:R-:W2:Y:S01]  /*bf6a0*/  LDL.LU R29, [R1+0x260] ;  /* 0x00026000011d7983 */ /* 0x000ea20000300800 */
[----:B------:R-:W-:-:S03]  /*bf6b0*/  ISETP.LT.AND P1, PT, R7, UR17, !P3 ;  /* 0x0000001107007c0c */ /* 0x000fc6000df21270 */
[----:B------:R0:W-:Y:S01]  /*bf6c0*/  STL.64 [R1+0x4d10], R20 ;  /* 0x004d101401007387 */ /* 0x0001e20000100a00 */
[----:B------:R-:W-:Y:S01]  /*bf6d0*/  IMAD.X R7, R10, 0x1, R19, P0 ;  /* 0x000000010a077824 */ /* 0x000fe200000e0613 */
[----:B------:R-:W1:Y:S02]  /*bf6e0*/  LDCU UR17, c[0x0][0x398] ;  /* 0x00007300ff1177ac */ /* 0x000e640008000800 */
[----:B------:R-:W4:Y:S04]  /*bf6f0*/  LDL.LU R10, [R1+0x4d44] ;  /* 0x004d4400010a7983 */ /* 0x000f280000300800 */
[----:B------:R2:W-:Y:S01]  /*bf700*/  STL.64 [R1+0x4d18], R18 ;  /* 0x004d181201007387 */ /* 0x0005e20000100a00 */
[----:B0-----:R-:W-:Y:S02]  /*bf710*/  PRMT R21, R28, 0x7772, RZ ;  /* 0x000077721c157816 */ /* 0x001fe400000000ff */
[----:B------:R-:W-:Y:S01]  /*bf720*/  ISETP.LT.AND P3, PT, R12, UR15, !P3 ;  /* 0x0000000f0c007c0c */ /* 0x000fe2000df61270 */
[----:B--2---:R-:W-:Y:S01]  /*bf730*/  IMAD.MOV.U32 R19, RZ, RZ, R29 ;  /* 0x000000ffff137224 */ /* 0x004fe200078e001d */
[----:B------:R-:W-:Y:S01]  /*bf740*/  PRMT R29, R28, 0x7773, RZ ;  /* 0x000077731c1d7816 */ /* 0x000fe200000000ff */
[----:B------:R-:W-:Y:S01]  /*bf750*/  VIADD R4, R25, UR20 ;  /* 0x0000001419047c36 */ /* 0x000fe20008000000 */
[----:B------:R-:W2:Y:S01]  /*bf760*/  LDL.LU R28, [R1+0x4d40] ;  /* 0x004d4000011c7983 */ /* 0x000ea20000300800 */
[----:B------:R-:W-:-:S03]  /*bf770*/  IMAD.MOV.U32 R12, RZ, RZ, R9 ;  /* 0x000000ffff0c7224 */ /* 0x000fc600078e0009 */
[----:B------:R-:W-:Y:S01]  /*bf780*/  @P1 STG.E.U8 desc[UR28][R22.64], R21 ;  /* 0x0000001516001986 */ /* 0x000fe2000c10111c */
[----:B------:R-:W-:-:S04]  /*bf790*/  VIADD R9, R4, UR21 ;  /* 0x0000001504097c36 */ /* 0x000fc80008000000 */
[----:B------:R-:W-:Y:S01]  /*bf7a0*/  @P3 STG.E.U8 desc[UR28][R6.64], R29 ;  /* 0x0000001d06003986 */ /* 0x000fe2000c10111c */
[----:B------:R-:W-:Y:S01]  /*bf7b0*/  IMAD.MOV.U32 R20, RZ, RZ, R9 ;  /* 0x000000ffff147224 */ /* 0x000fe200078e0009 */
[----:B---3--:R-:W-:Y:S02]  /*bf7c0*/  ISETP.LT.AND P3, PT, R14, UR63, !P2 ;  /* 0x0000003f0e007c0c */ /* 0x008fe4000d761270 */
[----:B------:R0:W-:Y:S01]  /*bf7d0*/  STL.64 [R1+0x4178], R14 ;  /* 0x0041780e01007387 */ /* 0x0001e20000100a00 */
[----:B-1----:R-:W-:-:S03]  /*bf7e0*/  ISETP.LT.AND P4, PT, R15, UR17, !P2 ;  /* 0x000000110f007c0c */ /* 0x002fc6000d781270 */
[----:B------:R-:W-:Y:S01]  /*bf7f0*/  STL [R1+0x41a8], R15 ;  /* 0x0041a80f01007387 */ /* 0x000fe20000100800 */
[----:B------:R-:W-:-:S03]  /*bf800*/  VIADD R9, R20, UR22 ;  /* 0x0000001614097c36 */ /* 0x000fc60008000000 */
[----:B------:R-:W-:Y:S01]  /*bf810*/  STL [R1+0x42a0], R15 ;  /* 0x0042a00f01007387 */ /* 0x000fe20000100800 */
[----:B------:R-:W1:Y:S03]  /*bf820*/  LDCU UR22, c[0x0][0x398] ;  /* 0x00007300ff1677ac */ /* 0x000e660008000800 */
[----:B------:R-:W-:Y:S04]  /*bf830*/  STL [R1+0x4300], R15 ;  /* 0x0043000f01007387 */ /* 0x000fe80000100800 */
[----:B------:R-:W-:Y:S04]  /*bf840*/  STL [R1+0x4360], R15 ;  /* 0x0043600f01007387 */ /* 0x000fe80000100800 */
[----:B------:R-:W-:Y:S04]  /*bf850*/  STL [R1+0x43c0], R15 ;  /* 0x0043c00f01007387 */ /* 0x000fe80000100800 */
[----:B------:R-:W-:Y:S04]  /*bf860*/  STL [R1+0x4428], R15 ;  /* 0x0044280f01007387 */ /* 0x000fe80000100800 */
[----:B------:R3:W-:Y:S01]  /*bf870*/  STL.64 [R1+0x4cf8], R16 ;  /* 0x004cf81001007387 */ /* 0x0007e20000100a00 */
[----:B------:R-:W1:Y:S01]  /*bf880*/  LDCU UR63, c[0x0][0x398] ;  /* 0x00007300ff3f77ac */ /* 0x000e620008000800 */
[----:B0-----:R-:W-:-:S02]  /*bf890*/  PRMT R14, R12, 0x7771, RZ ;  /* 0x000077710c0e7816 */ /* 0x001fc400000000ff */
[----:B------:R-:W-:Y:S01]  /*bf8a0*/  STL.64 [R1+0x4d28], R2 ;  /* 0x004d280201007387 */ /* 0x000fe20000100a00 */
[----:B------:R-:W-:Y:S02]  /*bf8b0*/  IMAD.MOV.U32 R18, RZ, RZ, R19 ;  /* 0x000000ffff127224 */ /* 0x000fe400078e0013 */
[----:B------:R-:W-:Y:S02]  /*bf8c0*/  IMAD.MOV.U32 R19, RZ, RZ, R13 ;  /* 0x000000ffff137224 */ /* 0x000fe400078e000d */
[----:B------:R-:W-:Y:S02]  /*bf8d0*/  VIADD R13, R9, UR23 ;  /* 0x00000017090d7c36 */ /* 0x000fe40008000000 */
[----:B------:R-:W-:Y:S02]  /*bf8e0*/  IMAD.MOV.U32 R21, RZ, RZ, R4 ;  /* 0x000000ffff157224 */ /* 0x000fe400078e0004 */
[----:B------:R-:W-:Y:S01]  /*bf8f0*/  IMAD.MOV.U32 R4, RZ, RZ, R26 ;  /* 0x000000ffff047224 */ /* 0x000fe200078e001a */
[----:B------:R-:W0:Y:S01]  /*bf900*/  LDCU UR23, c[0x0][0x398] ;  /* 0x00007300ff1777ac */ /* 0x000e220008000800 */
[----:B------:R-:W-:Y:S01]  /*bf910*/  VIADD R26, R13, UR24 ;  /* 0x000000180d1a7c36 */ /* 0x000fe20008000000 */
[----:B------:R-:W0:Y:S01]  /*bf920*/  LDCU UR20, c[0x0][0x39c] ;  /* 0x00007380ff1477ac */ /* 0x000e220008000800 */
[----:B------:R-:W0:Y:S01]  /*bf930*/  LDCU UR15, c[0x0][0x39c] ;  /* 0x00007380ff0f77ac */ /* 0x000e220008000800 */
[----:B------:R-:W0:Y:S01]  /*bf940*/  LDCU UR21, c[0x0][0x39c] ;  /* 0x00007380ff1577ac */ /* 0x000e220008000800 */
[----:B------:R-:W0:Y:S01]  /*bf950*/  LDCU UR17, c[0x0][0x39c] ;  /* 0x00007380ff1177ac */ /* 0x000e220008000800 */
[----:B------:R-:W0:Y:S01]  /*bf960*/  LDCU UR24, c[0x0][0x39c] ;  /* 0x00007380ff1877ac */ /* 0x000e220008000800 */
[----:B--2---:R-:W-:-:S02]  /*bf970*/  SHF.R.S32.HI R29, RZ, 0x1f, R28 ;  /* 0x0000001fff1d7819 */ /* 0x004fc4000001141c */
[C---:B------:R-:W-:Y:S02]  /*bf980*/  IADD3 R22, P0, PT, R28.reuse, R16, RZ ;  /* 0x000000101c167210 */ /* 0x040fe40007f1e0ff */
[----:B------:R-:W-:Y:S02]  /*bf990*/  IADD3 R6, P1, PT, R28, R17, RZ ;  /* 0x000000111c067210 */ /* 0x000fe40007f3e0ff */
[----:B---3--:R-:W-:Y:S01]  /*bf9a0*/  PRMT R16, R12, 0x7770, RZ ;  /* 0x000077700c107816 */ /* 0x008fe200000000ff */
[C---:B------:R-:W-:Y:S02]  /*bf9b0*/  IMAD.X R23, R29.reuse, 0x1, R5, P0 ;  /* 0x000000011d177824 */ /* 0x040fe400000e0605 */
[----:B------:R-:W-:Y:S02]  /*bf9c0*/  IMAD.X R7, R29, 0x1, R3, P1 ;  /* 0x000000011d077824 */ /* 0x000fe400008e0603 */
[----:B------:R-:W-:Y:S01]  /*bf9d0*/  IMAD.MOV.U32 R17, RZ, RZ, R20 ;  /* 0x000000ffff117224 */ /* 0x000fe200078e0014 */
[----:B------:R2:W-:Y:S04]  /*bf9e0*/  @P3 STG.E.U8 desc[UR28][R22.64], R16 ;  /* 0x0000001016003986 */ /* 0x0005e8000c10111c */
[----:B------:R3:W-:Y:S01]  /*bf9f0*/  @P4 STG.E.U8 desc[UR28][R6.64], R14 ;  /* 0x0000000e06004986 */ /* 0x0007e2000c10111c */
[----:B------:R-:W-:Y:S01]  /*bfa00*/  IMAD.MOV.U32 R20, RZ, RZ, R25 ;  /* 0x000000ffff147224 */ /* 0x000fe200078e0019 */
[----:B-1----:R-:W-:-:S02]  /*bfa10*/  ISETP.LT.AND P3, PT, R11, UR22, !P2 ;  /* 0x000000160b007c0c */ /* 0x002fc4000d761270 */
[----:B--2---:R-:W2:Y:S04]  /*bfa20*/  LDL.LU.64 R22, [R1+0x4d38] ;  /* 0x004d380001167983 */ /* 0x004ea80000300a00 */
[----:B---3--:R-:W3:Y:S04]  /*bfa30*/  LDL.LU.64 R6, [R1+0x4d30] ;  /* 0x004d300001067983 */ /* 0x008ee80000300a00 */
[----:B------:R-:W2:Y:S04]  /*bfa40*/  LDL R14, [R1+0x183c] ;  /* 0x00183c00010e7983 */ /* 0x000ea80000100800 */
[----:B------:R-:W2:Y:S04]  /*bfa50*/  LDL.LU R25, [R1+0x188] ;  /* 0x0001880001197983 */ /* 0x000ea80000300800 */
[----:B----4-:R1:W-:Y:S01]  /*bfa60*/  STL.64 [R1+0x4180], R10 ;  /* 0x0041800a01007387 */ /* 0x0103e20000100a00 */
[----:B------:R-:W-:-:S02]  /*bfa70*/  IADD3 R2, P0, PT, R28, R24, RZ ;  /* 0x000000181c027210 */ /* 0x000fc40007f1e0ff */
[----:B------:R-:W-:Y:S01]  /*bfa80*/  ISETP.LT.AND P4, PT, R8, UR63, !P2 ;  /* 0x0000003f08007c0c */ /* 0x000fe2000d781270 */
[----:B------:R-:W-:Y:S01]  /*bfa90*/  VIADD R8, R26, UR25 ;  /* 0x000000191a087c36 */ /* 0x000fe20008000000 */
[----:B------:R-:W4:Y:S01]  /*bfaa0*/  LDCU UR22, c[0x0][0x398] ;  /* 0x00007300ff1677ac */ /* 0x000f220008000800 */
[----:B------:R-:W-:Y:S01]  /*bfab0*/  IMAD.MOV.U32 R16, RZ, RZ, R18 ;  /* 0x000000ffff107224 */ /* 0x000fe200078e0012 */
[----:B-1----:R-:W0:Y:S04]  /*bfac0*/  LDL R10, [R1+0x1840] ;  /* 0x00184000010a7983 */ /* 0x002e280000100800 */
[----:B------:R-:W-:Y:S04]  /*bfad0*/  STL [R1+0x418c], R11 ;  /* 0x00418c0b01007387 */ /* 0x000fe80000100800 */
[----:B------:R-:W-:Y:S04]  /*bfae0*/  STL [R1+0x4200], R11 ;  /* 0x0042000b01007387 */ /* 0x000fe80000100800 */
[----:B------:R1:W-:Y:S04]  /*bfaf0*/  STL [R1+0x425c], R11 ;  /* 0x00425c0b01007387 */ /* 0x0003e80000100800 */
[----:B------:R4:W-:Y:S01]  /*bfb00*/  STL [R1+0x4b80], R26 ;  /* 0x004b801a01007387 */ /* 0x0009e20000100800 */
[----:B------:R-:W-:Y:S01]  /*bfb10*/  IMAD.X R3, R29, 0x1, R0, P0 ;  /* 0x000000011d037824 */ /* 0x000fe200000e0600 */
[----:B------:R-:W0:Y:S01]  /*bfb20*/  LDCU UR25, c[0x0][0x39c] ;  /* 0x00007380ff1977ac */ /* 0x000e220008000800 */
[----:B------:R-:W0:Y:S01]  /*bfb30*/  LDCU UR63, c[0x0][0x39c] ;  /* 0x00007380ff3f77ac */ /* 0x000e220008000800 */
[----:B-1----:R-:W-:-:S02]  /*bfb40*/  IMAD.MOV.U32 R11, RZ, RZ, R19 ;  /* 0x000000ffff0b7224 */ /* 0x002fc400078e0013 */
[----:B------:R-:W-:Y:S02]  /*bfb50*/  IMAD.MOV.U32 R19, RZ, RZ, R12 ;  /* 0x000000ffff137224 */ /* 0x000fe400078e000c */
[----:B----4-:R-:W-:-:S03]  /*bfb60*/  IMAD.MOV.U32 R26, RZ, RZ, R4 ;  /* 0x000000ffff1a7224 */ /* 0x010fc600078e0004 */
[----:B------:R-:W-:Y:S01]  /*bfb70*/  PRMT R4, R19, 0x7772, RZ ;  /* 0x0000777213047816 */ /* 0x000fe200000000ff */
[----:B------:R-:W-:Y:S04]  /*bfb80*/  STL.64 [R1+0x4560], R8 ;  /* 0x0045600801007387 */ /* 0x000fe80000100a00 */
[----:B------:R1:W-:Y:S04]  /*bfb90*/  @P3 STG.E.U8 desc[UR28][R2.64], R4 ;  /* 0x0000000402003986 */ /* 0x0003e8000c10111c */
[----:B-1----:R-:W4:Y:S04]  /*bfba0*/  LDL.LU.64 R2, [R1+0x4d28] ;  /* 0x004d280001027983 */ /* 0x002f280000300a00 */
[----:B------:R-:W4:Y:S01]  /*bfbb0*/  LDL.LU R4, [R1+0x4d20] ;  /* 0x004d200001047983 */ /* 0x000f220000300800 */
[----:B------:R-:W-:-:S05]  /*bfbc0*/  IMAD.MOV.U32 R9, RZ, RZ, R19 ;  /* 0x000000ffff097224 */ /* 0x000fca00078e0013 */
[----:B------:R-:W-:Y:S01]  /*bfbd0*/  PRMT R9, R9, 0x7773, RZ ;  /* 0x0000777309097816 */ /* 0x000fe200000000ff */
[----:B------:R-:W-:Y:S02]  /*bfbe0*/  VIADD R12, R8, UR26 ;  /* 0x0000001a080c7c36 */ /* 0x000fe40008000000 */
[----:B------:R-:W-:Y:S02]  /*bfbf0*/  IMAD.MOV.U32 R8, RZ, RZ, R16 ;  /* 0x000000ffff087224 */ /* 0x000fe400078e0010 */
[----:B------:R-:W-:Y:S01]  /*bfc00*/  IMAD.MOV.U32 R16, RZ, RZ, R17 ;  /* 0x000000ffff107224 */ /* 0x000fe200078e0011 */
[----:B------:R-:W1:Y:S01]  /*bfc10*/  LDCU UR26, c[0x0][0x398] ;  /* 0x00007300ff1a77ac */ /* 0x000e620008000800 */
[----:B------:R-:W1:Y:S01]  /*bfc20*/  LDL R17, [R1+0x1838] ;  /* 0x0018380001117983 */ /* 0x000e620000100800 */
[----:B---3--:R-:W-:-:S05]  /*bfc30*/  IADD3 R18, P1, PT, R28, R6, RZ ;  /* 0x000000061c127210 */ /* 0x008fca0007f3e0ff */
[----:B--2---:R-:W-:Y:S01]  /*bfc40*/  IMAD.X R19, R29, 0x1, R23, P1 ;  /* 0x000000011d137824 */ /* 0x004fe200008e0617 */
[----:B------:R-:W-:-:S04]  /*bfc50*/  ISETP.LT.AND P3, PT, R14, UR22, !P2 ;  /* 0x000000160e007c0c */ /* 0x000fc8000d761270 */
[----:B------:R2:W-:Y:S01]  /*bfc60*/  @P4 STG.E.U8 desc[UR28][R18.64], R9 ;  /* 0x0000000912004986 */ /* 0x0005e2000c10111c */
[----:B0-----:R-:W-:Y:S01]  /*bfc70*/  ISETP.LT.AND P1, PT, R10, UR23, !P2 ;  /* 0x000000170a007c0c */ /* 0x001fe2000d721270 */
[----:B------:R-:W-:Y:S02]  /*bfc80*/  VIADD R14, R12, UR27 ;  /* 0x0000001b0c0e7c36 */ /* 0x000fe40008000000 */
[----:B------:R-:W-:Y:S01]  /*bfc90*/  IMAD.MOV.U32 R10, RZ, RZ, R21 ;  /* 0x000000ffff0a7224 */ /* 0x000fe200078e0015 */
[----:B------:R-:W0:Y:S01]  /*bfca0*/  LDCU UR23, c[0x0][0x398] ;  /* 0x00007300ff1777ac */ /* 0x000e220008000800 */
[----:B------:R-:W3:Y:S01]  /*bfcb0*/  LDCU UR22, c[0x0][0x39c] ;  /* 0x00007380ff1677ac */ /* 0x000ee20008000800 */
[----:B------:R-:W0:Y:S01]  /*bfcc0*/  LDCU UR27, c[0x0][0x39c] ;  /* 0x00007380ff1b77ac */ /* 0x000e220008000800 */
[----:B--2---:R-:W-:Y:S01]  /*bfcd0*/  IMAD.MOV.U32 R9, RZ, RZ, R20 ;  /* 0x000000ffff097224 */ /* 0x004fe200078e0014 */
[----:B------:R-:W2:Y:S01]  /*bfce0*/  LDL.LU.64 R18, [R1+0x4d18] ;  /* 0x004d180001127983 */ /* 0x000ea20000300a00 */
[----:B----4-:R-:W-:-:S03]  /*bfcf0*/  IADD3 R20, P0, PT, R28, R4, RZ ;  /* 0x000000041c147210 */ /* 0x010fc60007f1e0ff */
[----:B------:R-:W-:Y:S04]  /*bfd00*/  STL.64 [R1+0x4cf0], R4 ;  /* 0x004cf00401007387 */ /* 0x000fe80000100a00 */
[----:B------:R4:W-:Y:S01]  /*bfd10*/  STL.64 [R1+0x4a98], R12 ;  /* 0x004a980c01007387 */ /* 0x0009e20000100a00 */
[----:B------:R-:W-:-:S03]  /*bfd20*/  IMAD.X R21, R29, 0x1, R7, P0 ;  /* 0x000000011d157824 */ /* 0x000fc600000e0607 */
[----:B------:R0:W-:Y:S04]  /*bfd30*/  STL.64 [R1+0x4d08], R6 ;  /* 0x004d080601007387 */ /* 0x0001e80000100a00 */
[----:B------:R1:W-:Y:S01]  /*bfd40*/  STL.64 [R1+0x4ce8], R2 ;  /* 0x004ce80201007387 */ /* 0x0003e20000100a00 */
[----:B----4-:R-:W-:Y:S02]  /*bfd50*/  PRMT R12, R25, 0x7770, RZ ;  /* 0x00007770190c7816 */ /* 0x010fe400000000ff */
[----:B0-----:R-:W-:Y:S02]  /*bfd60*/  IADD3 R6, P0, PT, R28, R2, RZ ;  /* 0x000000021c067210 */ /* 0x001fe40007f1e0ff */
[----:B-1----:R-:W4:Y:S04]  /*bfd70*/  LDL R2, [R1+0x1834] ;  /* 0x0018340001027983 */ /* 0x002f280000100800 */
[----:B------:R-:W-:Y:S04]  /*bfd80*/  STL [R1+0x44c0], R14 ;  /* 0x0044c00e01007387 */ /* 0x000fe80000100800 */
[----:B------:R-:W-:Y:S04]  /*bfd90*/  STL [R1+0x4504], R15 ;  /* 0x0045040f01007387 */ /* 0x000fe80000100800 */
[----:B------:R-:W-:Y:S04]  /*bfda0*/  STL.64 [R1+0x4cd8], R22 ;  /* 0x004cd81601007387 */ /* 0x000fe80000100a00 */
[----:B------:R0:W-:Y:S04]  /*bfdb0*/  @P1 STG.E.U8 desc[UR28][R20.64], R12 ;  /* 0x0000000c14001986 */ /* 0x0001e8000c10111c */
[----:B0-----:R-:W3:Y:S01]  /*bfdc0*/  LDL.LU.64 R20, [R1+0x4d10] ;  /* 0x004d100001147983 */ /* 0x001ee20000300a00 */
[----:B------:R-:W-:-:S02]  /*bfdd0*/  IMAD.MOV.U32 R4, RZ, RZ, R11 ;  /* 0x000000ffff047224 */ /* 0x000fc400078e000b */
[----:B------:R-:W-:Y:S02]  /*bfde0*/  VIADD R11, R14, UR54 ;  /* 0x000000360e0b7c36 */ /* 0x000fe40008000000 */
[----:B------:R-:W-:Y:S01]  /*bfdf0*/  IMAD.X R7, R29, 0x1, R22, P0 ;  /* 0x000000011d077824 */ /* 0x000fe200000e0616 */
[----:B------:R-:W-:Y:S01]  /*bfe00*/  PRMT R14, R25, 0x7771, RZ ;  /* 0x00007771190e7816 */ /* 0x000fe200000000ff */
[----:B------:R-:W-:Y:S02]  /*bfe10*/  IMAD.MOV.U32 R12, RZ, RZ, R4 ;  /* 0x000000ffff0c7224 */ /* 0x000fe400078e0004 */
[----:B------:R-:W-:Y:S02]  /*bfe20*/  IMAD.MOV.U32 R4, RZ, RZ, R8 ;  /* 0x000000ffff047224 */ /* 0x000fe400078e0008 */
[----:B------:R-:W-:Y:S01]  /*bfe30*/  IMAD.MOV.U32 R8, RZ, RZ, R16 ;  /* 0x000000ffff087224 */ /* 0x000fe200078e0010 */
[----:B------:R-:W-:Y:S01]  /*bfe40*/  ISETP.LT.AND P1, PT, R17, UR26, !P2 ;  /* 0x0000001a11007c0c */ /* 0x000fe2000d721270 */
[----:B------:R0:W-:Y:S01]  /*bfe50*/  @P3 STG.E.U8 desc[UR28][R6.64], R14 ;  /* 0x0000000e06003986 */ /* 0x0001e2000c10111c */
[----:B------:R-:W-:Y:S01]  /*bfe60*/  IMAD.MOV.U32 R15, RZ, RZ, R4 ;  /* 0x000000ffff0f7224 */ /* 0x000fe200078e0004 */
[----:B------:R-:W1:Y:S01]  /*bfe70*/  LDCU UR54, c[0x0][0x39c] ;  /* 0x00007380ff3677ac */ /* 0x000e620008000800 */
[----:B------:R-:W1:Y:S01]  /*bfe80*/  LDCU UR26, c[0x0][0x39c] ;  /* 0x00007380ff1a77ac */ /* 0x000e620008000800 */
[----:B0-----:R-:W-:-:S02]  /*bfe90*/  IMAD.MOV.U32 R14, RZ, RZ, R9 ;  /* 0x000000ffff0e7224 */ /* 0x001fc400078e0009 */
[----:B------:R-:W-:Y:S02]  /*bfea0*/  IMAD.MOV.U32 R9, RZ, RZ, R10 ;  /* 0x000000ffff097224 */ /* 0x000fe400078e000a */
[----:B------:R-:W-:Y:S01]  /*bfeb0*/  VIADD R10, R11, UR55 ;  /* 0x000000370b0a7c36 */ /* 0x000fe20008000000 */
[----:B------:R-:W3:Y:S01]  /*bfec0*/  LDL.LU.64 R6, [R1+0x4d08] ;  /* 0x004d080001067983 */ /* 0x000ee20000300a00 */
[----:B------:R-:W0:Y:S01]  /*bfed0*/  LDCU UR55, c[0x0][0x39c] ;  /* 0x00007380ff3777ac */ /* 0x000e220008000800 */
[----:B--2---:R-:W-:Y:S02]  /*bfee0*/  IADD3 R16, P0, PT, R28, R18, RZ ;  /* 0x000000121c107210 */ /* 0x004fe40007f1e0ff */
[----:B----4-:R-:W-:Y:S02]  /*bfef0*/  ISETP.LT.AND P2, PT, R2, UR23, !P2 ;  /* 0x0000001702007c0c */ /* 0x010fe4000d741270 */
[----:B------:R-:W-:Y:S01]  /*bff00*/  PRMT R2, R25, 0x7772, RZ ;  /* 0x0000777219027816 */ /* 0x000fe200000000ff */
[----:B------:R-:W2:Y:S01]  /*bff10*/  LDCU UR23, c[0x0][0x39c] ;  /* 0x00007380ff1777ac */ /* 0x000ea20008000800 */
[C---:B---3--:R-:W-:Y:S01]  /*bff20*/  IMAD.X R17, R29.reuse, 0x1, R21, P0 ;  /* 0x000000011d117824 */ /* 0x048fe200000e0615 */
[----:B------:R-:W-:Y:S01]  /*bff30*/  IADD3 R22, P0, PT, R28, R20, RZ ;  /* 0x000000141c167210 */ /* 0x000fe20007f1e0ff */
[----:B------:R-:W-:Y:S04]  /*bff40*/  STL [R1+0x4c7c], R20 ;  /* 0x004c7c1401007387 */ /* 0x000fe80000100800 */
[----:B------:R-:W-:Y:S04]  /*bff50*/  STL.64 [R1+0x4430], R10 ;  /* 0x0044300a01007387 */ /* 0x000fe80000100a00 */
[----:B------:R-:W-:Y:S04]  /*bff60*/  STL [R1+0x47e8], R11 ;  /* 0x0047e80b01007387 */ /* 0x000fe80000100800 */
[----:B------:R-:W-:Y:S04]  /*bff70*/  STL [R1+0x4a70], R11 ;  /* 0x004a700b01007387 */ /* 0x000fe80000100800 */
[----:B------:R-:W-:Y:S01]  /*bff80*/  STL [R1+0x4ce0], R11 ;  /* 0x004ce00b01007387 */ /* 0x000fe20000100800 */
[----:B------:R-:W-:-:S03]  /*bff90*/  IMAD.X R23, R29, 0x1, R19, P0 ;  /* 0x000000011d177824 */ /* 0x000fc600000e0613 */
[----:B------:R3:W-:Y:S01]  /*bffa0*/  STL [R1+0x4c70], R19 ;  /* 0x004c701301007387 */ /* 0x0007e20000100800 */
[----:B------:R-:W-:-:S03]  /*bffb0*/  PRMT R29, R25, 0x7773, RZ ;  /* 0x00007773191d7816 */ /* 0x000fc600000000ff */
[----:B------:R4:W-:Y:S04]  /*bffc0*/  @P1 STG.E.U8 desc[UR28][R16.64], R2 ;  /* 0x0000000210001986 */ /* 0x0009e8000c10111c */
[----:B---3--:R-:W3:Y:S04]  /*bffd0*/  LDL.LU R19, [R1+0x10] ;  /* 0x0000100001137983 */ /* 0x008ee80000300800 */
[----:B------:R-:W2:Y:S04]  /*bffe0*/  LDL.LU R25, [R1+0x4d00] ;  /* 0x004d000001197983 */ /* 0x000ea80000300800 */
[----:B----4-:R-:W4:Y:S04]  /*bfff0*/  LDL.LU.64 R16, [R1+0x4cf8] ;  /* 0x004cf80001107983 */ /* 0x010f280000300a00 */
[----:B------:R0:W-:Y:S04]  /*c0000*/  STL.64 [R1+0x4cc0], R12 ;  /* 0x004cc00c01007387 */ /* 0x0001e80000100a00 */
[----:B0-----:R-:W2:Y:S01]  /*c0010*/  LDL R12, [R1+0x18] ;  /* 0x00001800010c7983 */ /* 0x001ea20000100800 */
[----:B------:R-:W-:-:S03]  /*c0020*/  VIADD R28, R10, UR56 ;  /* 0x000000380a1c7c36 */ /* 0x000fc60008000000 */
[----:B------:R0:W-:Y:S01]  /*c0030*/  @P2 STG.E.U8 desc[UR28][R22.64], R29 ;  /* 0x0000001d16002986 */ /* 0x0001e2000c10111c */
[----:B------:R-:W1:Y:S01]  /*c0040*/  LDCU UR56, c[0x0][0x398] ;  /* 0x00007300ff3877ac */ /* 0x000e620008000800 */
[----:B0-----:R-:W-:Y:S01]  /*c0050*/  VIADD R29, R28, UR57 ;  /* 0x000000391c1d7c36 */ /* 0x001fe20008000000 */
[----:B------:R-:W0:Y:S04]  /*c0060*/  LDCU UR57, c[0x0][0x398] ;  /* 0x00007300ff3977ac */ /* 0x000e280008000800 */
[----:B------:R-:W-:Y:S04]  /*c0070*/  STL.64 [R1+0x43e0], R28 ;  /* 0x0043e01c01007387 */ /* 0x000fe80000100a00 */
[----:B------:R-:W-:Y:S04]  /*c0080*/  STL [R1+0x4598], R29 ;  /* 0x0045981d01007387 */ /* 0x000fe80000100800 */
[----:B------:R-:W-:Y:S04]  /*c0090*/  STL [R1+0x4ab4], R29 ;  /* 0x004ab41d01007387 */ /* 0x000fe80000100800 */
[----:B------:R-:W-:Y:S04]  /*c00a0*/  STL [R1+0x4b94], R29 ;  /* 0x004b941d01007387 */ /* 0x000fe80000100800 */
[----:B------:R-:W-:Y:S01]  /*c00b0*/  STL [R1+0x4c24], R29 ;  /* 0x004c241d01007387 */ /* 0x000fe20000100800 */
[----:B--2---:R-:W-:-:S02]  /*c00c0*/  SHF.R.S32.HI R20, RZ, 0x1f, R12 ;  /* 0x0000001fff147819 */ /* 0x004fc4000001140c */
[----:B------:R-:W-:-:S03]  /*c00d0*/  IADD3 R4, P4, PT, R12, R6, RZ ;  /* 0x000000060c047210 */ /* 0x000fc60007f9e0ff */
[----:B------:R-:W-:Y:S04]  /*c00e0*/  STL [R1+0x2c], R20 ;  /* 0x00002c1401007387 */ /* 0x000fe80000100800 */
[----:B------:R2:W-:Y:S04]  /*c00f0*/  STL [R1+0xaf0], R4 ;  /* 0x000af00401007387 */ /* 0x0005e80000100800 */
[----:B--2---:R-:W2:Y:S04]  /*c0100*/  LDL.LU.64 R4, [R1+0x4cf0] ;  /* 0x004cf00001047983 */ /* 0x004ea80000300a00 */
[----:B------:R0:W-:Y:S04]  /*c0110*/  STL.64 [R1+0x4cd0], R6 ;  /* 0x004cd00601007387 */ /* 0x0001e80000100a00 */
[----:B0-----:R0:W3:Y:S01]  /*c0120*/  LDL.64 R6, [R1+0xaf0] ;  /* 0x000af00001067983 */ /* 0x0010e20000100a00 */
[----:B--2---:R-:W-:-:S05]  /*c0130*/  IADD3 R2, P0, PT, R12, R4, RZ ;  /* 0x000000040c027210 */ /* 0x004fca0007f1e0ff */
[----:B------:R2:W-:Y:S04]  /*c0140*/  STL [R1+0xae8], R2 ;  /* 0x000ae80201007387 */ /* 0x0005e80000100800 */
[----:B--2---:R-:W2:Y:S01]  /*c0150*/  LDL.LU.64 R2, [R1+0x4ce8] ;  /* 0x004ce80001027983 */ /* 0x004ea20000300a00 */
[C---:B----4-:R-:W-:Y:S02]  /*c0160*/  IADD3 R10, P1, PT, R12.reuse, R16, RZ ;  /* 0x000000100c0a7210 */ /* 0x050fe40007f3e0ff */
[C---:B------:R-:W-:Y:S02]  /*c0170*/  IADD3 R22, P2, PT, R12.reuse, R17, RZ ;  /* 0x000000110c167210 */ /* 0x040fe40007f5e0ff */
[----:B------:R-:W-:Y:S01]  /*c0180*/  IADD3 R28, P3, PT, R12, R24, RZ ;  /* 0x000000180c1c7210 */ /* 0x000fe20007f7e0ff */
[----:B------:R-:W-:Y:S01]  /*c0190*/  IMAD.X R11, R20, 0x1, R5, P1 ;  /* 0x00000001140b7824 */ /* 0x000fe200008e0605 */
[----:B---3--:R-:W-:-:S02]  /*c01a0*/  SHF.R.S32.HI R7, RZ, 0x1f, R19 ;  /* 0x0000001fff077819 */ /* 0x008fc40000011413 */
[----:B--2---:R-:W-:Y:S01]  /*c01b0*/  IADD3 R12, P5, PT, R12, R2, RZ ;  /* 0x000000020c0c7210 */ /* 0x004fe20007fbe0ff */
[----:B------:R-:W-:-:S04]  /*c01c0*/  IMAD.X R23, R20, 0x1, R3, P2 ;  /* 0x0000000114177824 */ /* 0x000fc800010e0603 */
[----:B------:R-:W-:Y:S04]  /*c01d0*/  STL [R1+0x4cc8], R12 ;  /* 0x004cc80c01007387 */ /* 0x000fe80000100800 */
[----:B------:R2:W-:Y:S04]  /*c01e0*/  STL.64 [R1+0xb08], R10 ;  /* 0x000b080a01007387 */ /* 0x0005e80000100a00 */
[----:B--2---:R0:W2:Y:S04]  /*c01f0*/  LDL.LU R11, [R1+0x4ce0] ;  /* 0x004ce000010b7983 */ /* 0x0040a80000300800 */
[----:B------:R3:W-:Y:S01]  /*c0200*/  STL.64 [R1+0xb00], R22 ;  /* 0x000b001601007387 */ /* 0x0007e20000100a00 */
[----:B------:R-:W-:-:S03]  /*c0210*/  IADD3 R10, P2, PT, R19, R16, RZ ;  /* 0x00000010130a7210 */ /* 0x000fc60007f5e0ff */
[----:B---3--:R-:W3:Y:S04]  /*c0220*/  LDL.LU.64 R22, [R1+0x4cd8] ;  /* 0x004cd80001167983 */ /* 0x008ee80000300a00 */
[----:B------:R4:W-:Y:S04]  /*c0230*/  STL [R1+0xad0], R10 ;  /* 0x000ad00a01007387 */ /* 0x0009e80000100800 */
[----:B------:R-:W-:Y:S04]  /*c0240*/  STL [R1+0x188], R7 ;  /* 0x0001880701007387 */ /* 0x000fe80000100800 */
[----:B------:R-:W-:Y:S04]  /*c0250*/  STL.64 [R1+0x4cb0], R16 ;  /* 0x004cb01001007387 */ /* 0x000fe80000100a00 */
[----:B------:R0:W-:Y:S01]  /*c0260*/  STL [R1+0x4cb8], R17 ;  /* 0x004cb81101007387 */ /* 0x0001e20000100800 */
[----:B----4-:R-:W-:-:S03]  /*c0270*/  IADD3 R10, P1, PT, R19, R17, RZ ;  /* 0x00000011130a7210 */ /* 0x010fc60007f3e0ff */
[----:B0-----:R0:W4:Y:S01]  /*c0280*/  LDL.64 R16, [R1+0xad0] ;  /* 0x000ad00001107983 */ /* 0x0011220000100a00 */
[----:B------:R-:W-:-:S05]  /*c0290*/  IMAD.X R29, R20, 0x1, R0, P3 ;  /* 0x00000001141d7824 */ /* 0x000fca00018e0600 */
[----:B------:R0:W-:Y:S04]  /*c02a0*/  STL.64 [R1+0xaf8], R28 ;  /* 0x000af81c01007387 */ /* 0x0001e80000100a00 */
[----:B------:R1:W-:Y:S01]  /*c02b0*/  STL.64 [R1+0x4c98], R24 ;  /* 0x004c981801007387 */ /* 0x0003e20000100a00 */
[----:B0-----:R-:W-:-:S03]  /*c02c0*/  IADD3 R28, P3, PT, R19, R24, RZ ;  /* 0x00000018131c7210 */ /* 0x001fc60007f7e0ff */
[----:B-1----:R0:W2:Y:S01]  /*c02d0*/  LDL.64 R24, [R1+0xae8] ;  /* 0x000ae80001187983 */ /* 0x0020a20000100a00 */
[----:B---3--:R-:W-:-:S05]  /*c02e0*/  IMAD.X R7, R20, 0x1, R23, P4 ;  /* 0x0000000114077824 */ /* 0x008fca00020e0617 */
[----:B------:R1:W-:Y:S04]  /*c02f0*/  STL [R1+0xaf4], R7 ;  /* 0x000af40701007387 */ /* 0x0003e80000100800 */
[----:B-1----:R-:W3:Y:S01]  /*c0300*/  LDL.LU.64 R6, [R1+0x4cd0] ;  /* 0x004cd00001067983 */ /* 0x002ee20000300a00 */
[----:B----4-:R-:W-:-:S03]  /*c0310*/  IMAD.MOV.U32 R17, RZ, RZ, R15 ;  /* 0x000000ffff117224 */ /* 0x010fc600078e000f */
[----:B------:R-:W4:Y:S01]  /*c0320*/  LDL R15, [R1+0x25c] ;  /* 0x00025c00010f7983 */ /* 0x000f220000100800 */
[----:B---3--:R-:W-:-:S03]  /*c0330*/  IADD3 R12, P4, PT, R19, R6, RZ ;  /* 0x00000006130c7210 */ /* 0x008fc60007f9e0ff */
[----:B----4-:R1:W-:Y:S04]  /*c0340*/  STL [R1+0x4c78], R15 ;  /* 0x004c780f01007387 */ /* 0x0103e80000100800 */
[----:B-1----:R-:W3:Y:S04]  /*c0350*/  LDL.LU R15, [R1+0x18] ;  /* 0x00001800010f7983 */ /* 0x002ee80000300800 */
[----:B------:R1:W-:Y:S04]  /*c0360*/  STL [R1+0xab8], R12 ;  /* 0x000ab80c01007387 */ /* 0x0003e80000100800 */
[----:B-1----:R-:W4:Y:S01]  /*c0370*/  LDL.LU R12, [R1+0x4cc8] ;  /* 0x004cc800010c7983 */ /* 0x002f220000300800 */
[----:B--2---:R-:W-:-:S02]  /*c0380*/  IMAD.X R25, R20, 0x1, R7, P0 ;  /* 0x0000000114197824 */ /* 0x004fc400000e0607 */
[----:B------:R-:W-:Y:S01]  /*c0390*/  IMAD.X R13, R20, 0x1, R22, P5 ;  /* 0x00000001140d7824 */ /* 0x000fe200028e0616 */
[----:B------:R-:W-:Y:S04]  /*c03a0*/  STL.64 [R1+0x4ca0], R6 ;  /* 0x004ca00601007387 */ /* 0x000fe80000100a00 */
[----:B------:R1:W-:Y:S04]  /*c03b0*/  STL [R1+0x4ca8], R7 ;  /* 0x004ca80701007387 */ /* 0x0003e80000100800 */
[----:B-1----:R0:W2:Y:S04]  /*c03c0*/  LDL.64 R6, [R1+0xab8] ;  /* 0x000ab80001067983 */ /* 0x0020a80000100a00 */
[----:B------:R-:W-:Y:S04]  /*c03d0*/  STL [R1+0xaec], R25 ;  /* 0x000aec1901007387 */ /* 0x000fe80000100800 */
[----:B----4-:R1:W-:Y:S04]  /*c03e0*/  STL.64 [R1+0xae0], R12 ;  /* 0x000ae00c01007387 */ /* 0x0103e80000100a00 */
[----:B-1----:R-:W4:Y:S01]  /*c03f0*/  LDL.LU.64 R12, [R1+0x4cc0] ;  /* 0x004cc000010c7983 */ /* 0x002f220000300a00 */
[----:B------:R-:W-:-:S03]  /*c0400*/  SHF.R.S32.HI R11, RZ, 0x1f, R19 ;  /* 0x0000001fff0b7819 */ /* 0x000fc60000011413 */
[----:B------:R-:W-:Y:S04]  /*c0410*/  STL.64 [R1+0x4c80], R20 ;  /* 0x004c801401007387 */ /* 0x000fe80000100a00 */
[----:B------:R1:W-:Y:S02]  /*c0420*/  STL [R1+0x4c88], R21 ;  /* 0x004c881501007387 */ /* 0x0003e40000100800 */
[----:B-1----:R-:W-:Y:S02]  /*c0430*/  IMAD.MOV.U32 R21, RZ, RZ, R17 ;  /* 0x000000ffff157224 */ /* 0x002fe400078e0011 */
[----:B------:R-:W-:Y:S01]  /*c0440*/  IMAD.X R17, R11, 0x1, R5, P2 ;  /* 0x000000010b117824 */ /* 0x000fe200010e0605 */
[----:B----4-:R-:W-:Y:S04]  /*c0450*/  STL.64 [R1+0x4c90], R12 ;  /* 0x004c900c01007387 */ /* 0x010fe80000100a00 */
[----:B------:R1:W-:Y:S04]  /*c0460*/  STL [R1+0xad4], R17 ;  /* 0x000ad41101007387 */ /* 0x0003e80000100800 */
[----:B-1----:R0:W4:Y:S01]  /*c0470*/  LDL.LU R17, [R1+0x4cb8] ;  /* 0x004cb80001117983 */ /* 0x0021220000300800 */
[----:B---3--:R-:W-:Y:S01]  /*c0480*/  IADD3 R16, P2, PT, R15, R18, RZ ;  /* 0x000000120f107210 */ /* 0x008fe20007f5e0ff */
[----:B------:R-:W-:Y:S01]  /*c0490*/  IMAD.X R11, R11, 0x1, R3, P1 ;  /* 0x000000010b0b7824 */ /* 0x000fe200008e0603 */
[----:B--2---:R-:W-:-:S03]  /*c04a0*/  SHF.R.S32.HI R7, RZ, 0x1f, R21 ;  /* 0x0000001fff077819 */ /* 0x004fc60000011415 */
[----:B------:R4:W-:Y:S04]  /*c04b0*/  STL [R1+0xad8], R16 ;  /* 0x000ad81001007387 */ /* 0x0009e80000100800 */
[----:B----4-:R-:W2:Y:S04]  /*c04c0*/  LDL.LU.64 R16, [R1+0x4cb0] ;  /* 0x004cb00001107983 */ /* 0x010ea80000300a00 */
[----:B------:R1:W-:Y:S04]  /*c04d0*/  STL.64 [R1+0xac8], R10 ;  /* 0x000ac80a01007387 */ /* 0x0003e80000100a00 */
[----:B------:R3:W-:Y:S01]  /*c04e0*/  STL [R1+0x184], R7 ;  /* 0x0001840701007387 */ /* 0x0007e20000100800 */
[----:B-1----:R-:W-:-:S05]  /*c04f0*/  SHF.R.S32.HI R11, RZ, 0x1f, R19 ;  /* 0x0000001fff0b7819 */ /* 0x002fca0000011413 */
[C---:B------:R-:W-:Y:S02]  /*c0500*/  IMAD.X R29, R11.reuse, 0x1, R0, P3 ;  /* 0x000000010b1d7824 */ /* 0x040fe400018e0600 */
[----:B---3--:R-:W-:-:S03]  /*c0510*/  IMAD.X R7, R11, 0x1, R23, P4 ;  /* 0x000000010b077824 */ /* 0x008fc600020e0617 */
[----:B------:R-:W-:Y:S04]  /*c0520*/  STL.64 [R1+0xac0], R28 ;  /* 0x000ac01c01007387 */ /* 0x000fe80000100a00 */
[----:B------:R1:W-:Y:S04]  /*c0530*/  STL [R1+0xabc], R7 ;  /* 0x000abc0701007387 */ /* 0x0003e80000100800 */
[----:B-1----:R0:W3:Y:S01]  /*c0540*/  LDL.LU R7, [R1+0x4ca8] ;  /* 0x004ca80001077983 */ /* 0x0020e20000300800 */
[----:B--2---:R-:W-:-:S05]  /*c0550*/  IADD3 R6, P4, PT, R21, R17, RZ ;  /* 0x0000001115067210 */ /* 0x004fca0007f9e0ff */
[----:B------:R3:W-:Y:S04]  /*c0560*/  STL [R1+0xa90], R6 ;  /* 0x000a900601007387 */ /* 0x0007e80000100800 */
[----:B---3--:R-:W2:Y:S01]  /*c0570*/  LDL.LU.64 R6, [R1+0x4ca0] ;  /* 0x004ca00001067983 */ /* 0x008ea20000300a00 */
[----:B------:R-:W-:Y:S02]  /*c0580*/  IADD3 R24, P0, PT, R19, R4, RZ ;  /* 0x0000000413187210 */ /* 0x000fe40007f1e0ff */
[----:B------:R-:W-:Y:S01]  /*c0590*/  IADD3 R28, P3, PT, R21, R16, RZ ;  /* 0x00000010151c7210 */ /* 0x000fe20007f7e0ff */
[----:B------:R1:W-:Y:S04]  /*c05a0*/  STL.64 [R1+0x4c50], R16 ;  /* 0x004c501001007387 */ /* 0x0003e80000100a00 */
[----:B-1----:R0:W3:Y:S01]  /*c05b0*/  LDL.64 R16, [R1+0xad8] ;  /* 0x000ad80001107983 */ /* 0x0020e20000100a00 */
[----:B--2---:R-:W-:-:S05]  /*c05c0*/  IMAD.X R25, R11, 0x1, R7, P0 ;  /* 0x000000010b197824 */ /* 0x004fca00000e0607 */
[----:B------:R1:W-:Y:S04]  /*c05d0*/  STL.64 [R1+0xab0], R24 ;  /* 0x000ab01801007387 */ /* 0x0003e80000100a00 */
[----:B-1----:R-:W2:Y:S01]  /*c05e0*/  LDL.LU.64 R24, [R1+0x4c98] ;  /* 0x004c980001187983 */ /* 0x002ea20000300a00 */
[----:B------:R-:W-:Y:S02]  /*c05f0*/  IADD3 R20, P5, PT, R19, R2, RZ ;  /* 0x0000000213147210 */ /* 0x000fe40007fbe0ff */
[----:B--2---:R-:W-:-:S05]  /*c0600*/  IADD3 R12, P0, PT, R21, R24, RZ ;  /* 0x00000018150c7210 */ /* 0x004fca0007f1e0ff */
[----:B------:R1:W-:Y:S04]  /*c0610*/  STL [R1+0xa88], R12 ;  /* 0x000a880c01007387 */ /* 0x0003e80000100800 */
[----:B-1----:R-:W2:Y:S04]  /*c0620*/  LDL.LU.64 R12, [R1+0x4c90] ;  /* 0x004c9000010c7983 */ /* 0x002ea80000300a00 */
[----:B------:R1:W-:Y:S04]  /*c0630*/  STL.64 [R1+0x4c48], R24 ;  /* 0x004c481801007387 */ /* 0x0003e80000100a00 */
[----:B------:R-:W-:Y:S01]  /*c0640*/  STL [R1+0x4c58], R25 ;  /* 0x004c581901007387 */ /* 0x000fe20000100800 */
[----:B-1----:R-:W-:-:S02]  /*c0650*/  IMAD.MOV.U32 R24, RZ, RZ, R21 ;  /* 0x000000ffff187224 */ /* 0x002fc400078e0015 */
[----:B------:R-:W-:-:S05]  /*c0660*/  IMAD.X R21, R11, 0x1, R22, P5 ;  /* 0x000000010b157824 */ /* 0x000fca00028e0616 */
[----:B------:R1:W-:Y:S04]  /*c0670*/  STL.64 [R1+0xaa8], R20 ;  /* 0x000aa81401007387 */ /* 0x0003e80000100a00 */
[----:B-1----:R0:W4:Y:S04]  /*c0680*/  LDL.LU R21, [R1+0x4c88] ;  /* 0x004c880001157983 */ /* 0x0021280000300800 */
[----:B------:R-:W-:Y:S01]  /*c0690*/  STL.64 [R1+0x4c68], R22 ;  /* 0x004c681601007387 */ /* 0x000fe20000100a00 */
[----:B------:R-:W-:-:S03]  /*c06a0*/  IADD3 R20, P5, PT, R24, R6, RZ ;  /* 0x0000000618147210 */ /* 0x000fc60007fbe0ff */
[----:B------:R1:W-:Y:S04]  /*c06b0*/  STL [R1+0x4c74], R23 ;  /* 0x004c741701007387 */ /* 0x0003e80000100800 */
[----:B-1----:R0:W2:Y:S04]  /*c06c0*/  LDL.64 R22, [R1+0xa88] ;  /* 0x000a880001167983 */ /* 0x0020a80000100a00 */
[----:B------:R1:W-:Y:S04]  /*c06d0*/  STL [R1+0x4c34], R26 ;  /* 0x004c341a01007387 */ /* 0x0003e80000100800 */
[----:B-1----:R-:W2:Y:S04]  /*c06e0*/  LDL.LU R26, [R1+0x184] ;  /* 0x00018400011a7983 */ /* 0x002ea80000300800 */
[----:B------:R4:W-:Y:S04]  /*c06f0*/  STL [R1+0xa80], R20 ;  /* 0x000a801401007387 */ /* 0x0009e80000100800 */
[----:B----4-:R-:W3:Y:S04]  /*c0700*/  LDL.LU.64 R20, [R1+0x4c80] ;  /* 0x004c800001147983 */ /* 0x010ee80000300a00 */
[----:B------:R1:W-:Y:S04]  /*c0710*/  STL.64 [R1+0x4c60], R6 ;  /* 0x004c600601007387 */ /* 0x0003e80000100a00 */
[----:B-1----:R0:W4:Y:S01]  /*c0720*/  LDL.64 R6, [R1+0xa80] ;  /* 0x000a800001067983 */ /* 0x0021220000100a00 */
[----:B---3--:R-:W-:-:S03]  /*c0730*/  IMAD.X R17, R20, 0x1, R21, P2 ;  /* 0x0000000114117824 */ /* 0x008fc600010e0615 */
[----:B------:R-:W3:Y:S04]  /*c0740*/  LDL.LU R20, [R1+0x4c7c] ;  /* 0x004c7c0001147983 */ /* 0x000ee80000300800 */
[----:B--2---:R1:W-:Y:S04]  /*c0750*/  STL.64 [R1+0x4c40], R12 ;  /* 0x004c400c01007387 */ /* 0x0043e80000100a00 */
[----:B-1----:R0:W2:Y:S01]  /*c0760*/  LDL.64 R12, [R1+0xa90] ;  /* 0x000a9000010c7983 */ /* 0x0020a20000100a00 */
[----:B------:R-:W-:Y:S01]  /*c0770*/  IADD3 R10, P1, PT, R19, R18, RZ ;  /* 0x00000012130a7210 */ /* 0x000fe20007f3e0ff */
[----:B------:R-:W-:-:S04]  /*c0780*/  IMAD.X R29, R26, 0x1, R5, P3 ;  /* 0x000000011a1d7824 */ /* 0x000fc800018e0605 */
[----:B------:R-:W-:Y:S01]  /*c0790*/  IMAD.X R11, R11, 0x1, R21, P1 ;  /* 0x000000010b0b7824 */ /* 0x000fe200008e0615 */
[----:B------:R-:W-:Y:S01]  /*c07a0*/  STL [R1+0xadc], R17 ;  /* 0x000adc1101007387 */ /* 0x000fe20000100800 */
[----:B------:R-:W-:-:S03]  /*c07b0*/  IMAD.X R23, R26, 0x1, R0, P0 ;  /* 0x000000011a177824 */ /* 0x000fc600000e0600 */
[----:B------:R-:W-:Y:S04]  /*c07c0*/  STL.64 [R1+0xaa0], R10 ;  /* 0x000aa00a01007387 */ /* 0x000fe80000100a00 */
[----:B------:R-:W-:Y:S01]  /*c07d0*/  STL.64 [R1+0xa98], R28 ;  /* 0x000a981c01007387 */ /* 0x000fe20000100a00 */
[----:B--2---:R-:W-:Y:S01]  /*c07e0*/  IMAD.X R13, R26, 0x1, R3, P4 ;  /* 0x000000011a0d7824 */ /* 0x004fe200020e0603 */
[----:B---3--:R-:W-:-:S04]  /*c07f0*/  IADD3 R12, P4, PT, R15, R20, RZ ;  /* 0x000000140f0c7210 */ /* 0x008fc80007f9e0ff */
[----:B------:R1:W-:Y:S04]  /*c0800*/  STL [R1+0xa94], R13 ;  /* 0x000a940d01007387 */ /* 0x0003e80000100800 */
[----:B------:R-:W2:Y:S04]  /*c0810*/  LDL.LU R15, [R1+0x4c78] ;  /* 0x004c7800010f7983 */ /* 0x000ea80000300800 */
[----:B-1----:R-:W3:Y:S04]  /*c0820*/  LDL.LU R13, [R1+0x2c] ;  /* 0x00002c00010d7983 */ /* 0x002ee80000300800 */
[----:B------:R1:W-:Y:S04]  /*c0830*/  STL [R1+0xa8c], R23 ;  /* 0x000a8c1701007387 */ /* 0x0003e80000100800 */
[----:B-1----:R0:W2:Y:S01]  /*c0840*/  LDL.LU R23, [R1+0x4c74] ;  /* 0x004c740001177983 */ /* 0x0020a20000300800 */
[----:B------:R-:W-:-:S03]  /*c0850*/  IADD3 R22, P0, PT, R19, R20, RZ ;  /* 0x0000001413167210 */ /* 0x000fc60007f1e0ff */
[----:B------:R-:W3:Y:S04]  /*c0860*/  LDL.LU R19, [R1+0x4c70] ;  /* 0x004c700001137983 */ /* 0x000ee80000300800 */
[----:B------:R2:W-:Y:S04]  /*c0870*/  STL [R1+0xa50], R22 ;  /* 0x000a501601007387 */ /* 0x0005e80000100800 */
[----:B--2---:R-:W4:Y:S02]  /*c0880*/  LDL.LU.64 R22, [R1+0x4c68] ;  /* 0x004c680001167983 */ /* 0x004f240000300a00 */
[----:B----4-:R-:W-:-:S05]  /*c0890*/  IMAD.X R7, R26, 0x1, R23, P5 ;  /* 0x000000011a077824 */ /* 0x010fca00028e0617 */
[----:B------:R1:W-:Y:S04]  /*c08a0*/  STL [R1+0xa84], R7 ;  /* 0x000a840701007387 */ /* 0x0003e80000100800 */
[----:B-1----:R-:W2:Y:S01]  /*c08b0*/  LDL.LU.64 R6, [R1+0x4c60] ;  /* 0x004c600001067983 */ /* 0x002ea20000300a00 */
[C---:B------:R-:W-:Y:S02]  /*c08c0*/  IADD3 R16, P2, PT, R24.reuse, R4, RZ ;  /* 0x0000000418107210 */ /* 0x040fe40007f5e0ff */
[C---:B------:R-:W-:Y:S02]  /*c08d0*/  IADD3 R10, P1, PT, R24.reuse, R2, RZ ;  /* 0x00000002180a7210 */ /* 0x040fe40007f3e0ff */
[C---:B------:R-:W-:Y:S02]  /*c08e0*/  IADD3 R28, P3, PT, R24.reuse, R18, RZ ;  /* 0x00000012181c7210 */ /* 0x040fe40007f7e0ff */
[----:B------:R-:W-:-:S02]  /*c08f0*/  IADD3 R24, P5, PT, R24, R20, RZ ;  /* 0x0000001418187210 */ /* 0x000fc40007fbe0ff */
[----:B------:R-:W-:-:S03]  /*c0900*/  SHF.R.S32.HI R11, RZ, 0x1f, R15 ;  /* 0x0000001fff0b7819 */ /* 0x000fc6000001140f */
[----:B------:R-:W-:Y:S04]  /*c0910*/  STL [R1+0xa38], R24 ;  /* 0x000a381801007387 */ /* 0x000fe80000100800 */
[----:B------:R0:W4:Y:S01]  /*c0920*/  LDL.LU R25, [R1+0x4c58] ;  /* 0x004c580001197983 */ /* 0x0001220000300800 */
[----:B--2---:R-:W-:-:S05]  /*c0930*/  IMAD.X R17, R26, 0x1, R7, P2 ;  /* 0x000000011a117824 */ /* 0x004fca00010e0607 */
[----:B------:R1:W-:Y:S04]  /*c0940*/  STL.64 [R1+0xa78], R16 ;  /* 0x000a781001007387 */ /* 0x0003e80000100a00 */
[----:B------:R2:W-:Y:S04]  /*c0950*/  STL [R1+0x18], R11 ;  /* 0x0000180b01007387 */ /* 0x0005e80000100800 */
[----:B-1----:R-:W3:Y:S01]  /*c0960*/  LDL.LU.64 R16, [R1+0x4c50] ;  /* 0x004c500001107983 */ /* 0x002ee20000300a00 */
[----:B--2---:R-:W-:Y:S01]  /*c0970*/  IMAD.X R11, R26, 0x1, R22, P1 ;  /* 0x000000011a0b7824 */ /* 0x004fe200008e0616 */
[----:B---3--:R-:W-:-:S05]  /*c0980*/  IADD3 R24, P2, PT, R15, R16, RZ ;  /* 0x000000100f187210 */ /* 0x008fca0007f5e0ff */
[----:B------:R4:W-:Y:S04]  /*c0990*/  STL [R1+0xa30], R24 ;  /* 0x000a301801007387 */ /* 0x0009e80000100800 */
[----:B----4-:R-:W2:Y:S04]  /*c09a0*/  LDL.LU.64 R24, [R1+0x4c48] ;  /* 0x004c480001187983 */ /* 0x010ea80000300a00 */
[----:B------:R-:W-:Y:S04]  /*c09b0*/  STL.64 [R1+0x4c28], R22 ;  /* 0x004c281601007387 */ /* 0x000fe80000100a00 */
[----:B------:R1:W-:Y:S04]  /*c09c0*/  STL [R1+0x4c30], R23 ;  /* 0x004c301701007387 */ /* 0x0003e80000100800 */
[----:B-1----:R0:W3:Y:S04]  /*c09d0*/  LDL.64 R22, [R1+0xa30] ;  /* 0x000a300001167983 */ /* 0x0020e80000100a00 */
[----:B------:R1:W-:Y:S01]  /*c09e0*/  STL.64 [R1+0xa70], R10 ;  /* 0x000a700a01007387 */ /* 0x0003e20000100a00 */
[----:B------:R-:W-:-:S03]  /*c09f0*/  IMAD.X R29, R26, 0x1, R21, P3 ;  /* 0x000000011a1d7824 */ /* 0x000fc600018e0615 */
[----:B---3--:R-:W3:Y:S04]  /*c0a00*/  LDL.LU R23, [R1+0x188] ;  /* 0x0001880001177983 */ /* 0x008ee80000300800 */
[----:B-1----:R-:W4:Y:S01]  /*c0a10*/  LDL.LU R11, [R1+0x1c0] ;  /* 0x0001c000010b7983 */ /* 0x002f220000300800 */
[----:B------:R-:W-:-:S03]  /*c0a20*/  IMAD.X R13, R13, 0x1, R19, P4 ;  /* 0x000000010d0d7824 */ /* 0x000fc600020e0613 */
[----:B----4-:R-:W-:Y:S04]  /*c0a30*/  STL [R1+0x4bec], R11 ;  /* 0x004bec0b01007387 */ /* 0x010fe80000100800 */
[----:B------:R-:W-:Y:S04]  /*c0a40*/  STL.64 [R1+0x4c38], R16 ;  /* 0x004c381001007387 */ /* 0x000fe80000100a00 */
[----:B------:R1:W-:Y:S04]  /*c0a50*/  STL.64 [R1+0xa68], R28 ;  /* 0x000a681c01007387 */ /* 0x0003e80000100a00 */
[----:B--2---:R2:W-:Y:S01]  /*c0a60*/  STL.64 [R1+0x4c10], R24 ;  /* 0x004c101801007387 */ /* 0x0045e20000100a00 */
[----:B-1----:R-:W-:-:S03]  /*c0a70*/  IADD3 R28, P3, PT, R15, R24, RZ ;  /* 0x000000180f1c7210 */ /* 0x002fc60007f7e0ff */
[----:B--2---:R0:W3:Y:S04]  /*c0a80*/  LDL.64 R24, [R1+0xa50] ;  /* 0x000a500001187983 */ /* 0x0040e80000100a00 */
[----:B------:R1:W-:Y:S04]  /*c0a90*/  STL.64 [R1+0xa58], R12 ;  /* 0x000a580c01007387 */ /* 0x0003e80000100a00 */
[----:B-1----:R-:W2:Y:S01]  /*c0aa0*/  LDL.LU.64 R12, [R1+0x4c40] ;  /* 0x004c4000010c7983 */ /* 0x002ea20000300a00 */
[----:B------:R-:W-:-:S03]  /*c0ab0*/  IADD3 R16, P4, PT, R15, R6, RZ ;  /* 0x000000060f107210 */ /* 0x000fc60007f9e0ff */
[----:B--2---:R1:W-:Y:S04]  /*c0ac0*/  STL.64 [R1+0x4c00], R12 ;  /* 0x004c000c01007387 */ /* 0x0043e80000100a00 */
[----:B-1----:R0:W2:Y:S01]  /*c0ad0*/  LDL.64 R12, [R1+0xa38] ;  /* 0x000a3800010c7983 */ /* 0x0020a20000100a00 */
[----:B---3--:R-:W-:-:S03]  /*c0ae0*/  IMAD.X R25, R23, 0x1, R19, P0 ;  /* 0x0000000117197824 */ /* 0x008fc600000e0613 */
[----:B------:R1:W-:Y:S04]  /*c0af0*/  STL.64 [R1+0x4c18], R6 ;  /* 0x004c180601007387 */ /* 0x0003e80000100a00 */
[----:B------:R3:W-:Y:S01]  /*c0b00*/  STL [R1+0x4c20], R7 ;  /* 0x004c200701007387 */ /* 0x0007e20000100800 */
[----:B------:R-:W-:-:S03]  /*c0b10*/  IADD3 R10, P1, PT, R15, R17, RZ ;  /* 0x000000110f0a7210 */ /* 0x000fc60007f3e0ff */
[----:B------:R4:W-:Y:S01]  /*c0b20*/  STL [R1+0xa08], R16 ;  /* 0x000a081001007387 */ /* 0x0009e20000100800 */
[----:B-1----:R-:W-:Y:S02]  /*c0b30*/  IMAD.MOV.U32 R6, RZ, RZ, R16 ;  /* 0x000000ffff067224 */ /* 0x002fe400078e0010 */
[----:B---3--:R-:W-:Y:S02]  /*c0b40*/  IMAD.MOV.U32 R7, RZ, RZ, R17 ;  /* 0x000000ffff077224 */ /* 0x008fe400078e0011 */
[----:B----4-:R-:W3:Y:S04]  /*c0b50*/  LDL.LU.64 R16, [R1+0x4c38] ;  /* 0x004c380001107983 */ /* 0x010ee80000300a00 */
[----:B------:R-:W-:Y:S01]  /*c0b60*/  STL [R1+0xa54], R25 ;  /* 0x000a541901007387 */ /* 0x000fe20000100800 */
[----:B--2---:R-:W-:-:S03]  /*c0b70*/  IMAD.X R13, R26, 0x1, R19, P5 ;  /* 0x000000011a0d7824 */ /* 0x004fc600028e0613 */
[----:B------:R-:W2:Y:S04]  /*c0b80*/  LDL.LU R26, [R1+0x4c34] ;  /* 0x004c3400011a7983 */ /* 0x000ea80000300800 */
[----:B------:R-:W-:Y:S04]  /*c0b90*/  STL.64 [R1+0x4c08], R8 ;  /* 0x004c080801007387 */ /* 0x000fe80000100a00 */
[----:B------:R-:W-:Y:S01]  /*c0ba0*/  STL [R1+0xa3c], R13 ;  /* 0x000a3c0d01007387 */ /* 0x000fe20000100800 */
[----:B------:R-:W-:-:S03]  /*c0bb0*/  IADD3 R12, P5, PT, R15, R2, RZ ;  /* 0x000000020f0c7210 */ /* 0x000fc60007fbe0ff */
[----:B------:R1:W-:Y:S04]  /*c0bc0*/  STL [R1+0x4bf0], R2 ;  /* 0x004bf00201007387 */ /* 0x0003e80000100800 */
[----:B-1----:R-:W4:Y:S02]  /*c0bd0*/  LDL.LU R2, [R1+0x18] ;  /* 0x0000180001027983 */ /* 0x002f240000300800 */
[----:B----4-:R-:W-:-:S05]  /*c0be0*/  IMAD.X R23, R2, 0x1, R5, P2 ;  /* 0x0000000102177824 */ /* 0x010fca00010e0605 */
[----:B------:R1:W-:Y:S04]  /*c0bf0*/  STL [R1+0xa34], R23 ;  /* 0x000a341701007387 */ /* 0x0003e80000100800 */
[----:B-1----:R0:W4:Y:S01]  /*c0c00*/  LDL.LU R23, [R1+0x4c30] ;  /* 0x004c300001177983 */ /* 0x0021220000300800 */
[----:B------:R-:W-:-:S05]  /*c0c10*/  IADD3 R22, P2, PT, R15, R18, RZ ;  /* 0x000000120f167210 */ /* 0x000fca0007f5e0ff */
[----:B------:R4:W-:Y:S01]  /*c0c20*/  STL [R1+0x9e0], R22 ;  /* 0x0009e01601007387 */ /* 0x0009e20000100800 */
[----:B------:R-:W-:-:S03]  /*c0c30*/  IMAD.X R11, R2, 0x1, R3, P1 ;  /* 0x00000001020b7824 */ /* 0x000fc600008e0603 */
[----:B----4-:R-:W4:Y:S01]  /*c0c40*/  LDL.LU.64 R22, [R1+0x4c28] ;  /* 0x004c280001167983 */ /* 0x010f220000300a00 */
[C---:B------:R-:W-:Y:S01]  /*c0c50*/  IMAD.X R29, R2.reuse, 0x1, R0, P3 ;  /* 0x00000001021d7824 */ /* 0x040fe200018e0600 */
[----:B--2---:R-:W-:Y:S02]  /*c0c60*/  SHF.R.S32.HI R7, RZ, 0x1f, R26 ;  /* 0x0000001fff077819 */ /* 0x004fe4000001141a */
[----:B------:R-:W-:Y:S04]  /*c0c70*/  STL.64 [R1+0xa28], R10 ;  /* 0x000a280a01007387 */ /* 0x000fe80000100a00 */
[----:B------:R1:W-:Y:S04]  /*c0c80*/  STL.64 [R1+0xa20], R28 ;  /* 0x000a201c01007387 */ /* 0x0003e80000100a00 */
[----:B------:R4:W-:Y:S04]  /*c0c90*/  STL [R1+0x10], R7 ;  /* 0x0000100701007387 */ /* 0x0009e80000100800 */
[----:B-1----:R-:W2:Y:S01]  /*c0ca0*/  LDL.LU R29, [R1+0x4c24] ;  /* 0x004c2400011d7983 */ /* 0x002ea20000300800 */
[----:B----4-:R-:W-:-:S05]  /*c0cb0*/  IMAD.X R7, R2, 0x1, R23, P4 ;  /* 0x0000000102077824 */ /* 0x010fca00020e0617 */
[----:B------:R1:W-:Y:S04]  /*c0cc0*/  STL [R1+0xa0c], R7 ;  /* 0x000a0c0701007387 */ /* 0x0003e80000100800 */
[----:B-1----:R0:W4:Y:S01]  /*c0cd0*/  LDL.LU R7, [R1+0x4c20] ;  /* 0x004c200001077983 */ /* 0x0021220000300800 */
[----:B---3--:R-:W-:-:S05]  /*c0ce0*/  IADD3 R6, P4, PT, R26, R17, RZ ;  /* 0x000000111a067210 */ /* 0x008fca0007f9e0ff */
[----:B------:R4:W-:Y:S04]  /*c0cf0*/  STL [R1+0x9c8], R6 ;  /* 0x0009c80601007387 */ /* 0x0009e80000100800 */
[----:B----4-:R-:W3:Y:S01]  /*c0d00*/  LDL.LU.64 R6, [R1+0x4c18] ;  /* 0x004c180001067983 */ /* 0x010ee20000300a00 */
[----:B------:R-:W-:-:S03]  /*c0d10*/  IADD3 R24, P0, PT, R15, R4, RZ ;  /* 0x000000040f187210 */ /* 0x000fc60007f1e0ff */
[----:B------:R-:W-:Y:S02]  /*c0d20*/  STL.64 [R1+0x4bf8], R16 ;  /* 0x004bf81001007387 */ /* 0x000fe40000100a00 */
[----:B---3--:R-:W-:-:S05]  /*c0d30*/  IMAD.X R25, R2, 0x1, R7, P0 ;  /* 0x0000000102197824 */ /* 0x008fca00000e0607 */
[----:B------:R1:W-:Y:S04]  /*c0d40*/  STL.64 [R1+0x9f0], R24 ;  /* 0x0009f01801007387 */ /* 0x0003e80000100a00 */
[----:B-1----:R-:W3:Y:S01]  /*c0d50*/  LDL.LU.64 R24, [R1+0x4c10] ;  /* 0x004c100001187983 */ /* 0x002ee20000300a00 */
[----:B------:R-:W-:Y:S02]  /*c0d60*/  IADD3 R28, P3, PT, R26, R16, RZ ;  /* 0x000000101a1c7210 */ /* 0x000fe40007f7e0ff */
[----:B------:R-:W-:Y:S01]  /*c0d70*/  IADD3 R10, P1, PT, R15, R20, RZ ;  /* 0x000000140f0a7210 */ /* 0x000fe20007f3e0ff */
[----:B------:R-:W-:Y:S02]  /*c0d80*/  IMAD.X R13, R2, 0x1, R22, P5 ;  /* 0x00000001020d7824 */ /* 0x000fe400028e0616 */
[----:B------:R-:W-:Y:S04]  /*c0d90*/  STL [R1+0x9d0], R28 ;  /* 0x0009d01c01007387 */ /* 0x000fe80000100800 */
[----:B------:R-:W4:Y:S01]  /*c0da0*/  LDL.LU R15, [R1+0x180] ;  /* 0x00018000010f7983 */ /* 0x000f220000300800 */
[----:B---3--:R-:W-:-:S05]  /*c0db0*/  IADD3 R8, P0, PT, R26, R24, RZ ;  /* 0x000000181a087210 */ /* 0x008fca0007f1e0ff */
[----:B------:R1:W-:Y:S04]  /*c0dc0*/  STL [R1+0x9c0], R8 ;  /* 0x0009c00801007387 */ /* 0x0003e80000100800 */
[----:B-1----:R-:W3:Y:S04]  /*c0dd0*/  LDL.LU.64 R8, [R1+0x4c08] ;  /* 0x004c080001087983 */ /* 0x002ee80000300a00 */
[----:B------:R1:W-:Y:S04]  /*c0de0*/  STL.64 [R1+0x4bd8], R24 ;  /* 0x004bd81801007387 */ /* 0x0003e80000100a00 */
[----:B-1----:R0:W2:Y:S04]  /*c0df0*/  LDL.64 R24, [R1+0x9e0] ;  /* 0x0009e00001187983 */ /* 0x0020a80000100a00 */
[----:B------:R1:W-:Y:S04]  /*c0e00*/  STL.64 [R1+0x9e8], R12 ;  /* 0x0009e80c01007387 */ /* 0x0003e80000100a00 */
[----:B-1----:R-:W3:Y:S01]  /*c0e10*/  LDL.LU.64 R12, [R1+0x4c00] ;  /* 0x004c0000010c7983 */ /* 0x002ee20000300a00 */
[----:B------:R-:W-:-:S03]  /*c0e20*/  IADD3 R16, P5, PT, R26, R6, RZ ;  /* 0x000000061a107210 */ /* 0x000fc60007fbe0ff */
[----:B------:R1:W-:Y:S04]  /*c0e30*/  STL.64 [R1+0x4be0], R6 ;  /* 0x004be00601007387 */ /* 0x0003e80000100a00 */
[----:B------:R0:W-:Y:S01]  /*c0e40*/  STL [R1+0x4be8], R7 ;  /* 0x004be80701007387 */ /* 0x0001e20000100800 */
[----:B------:R-:W-:-:S03]  /*c0e50*/  IMAD.X R11, R2, 0x1, R19, P1 ;  /* 0x00000001020b7824 */ /* 0x000fc600008e0613 */
[----:B------:R4:W-:Y:S01]  /*c0e60*/  STL [R1+0x9b8], R16 ;  /* 0x0009b81001007387 */ /* 0x0009e20000100800 */
[----:B-1----:R-:W-:Y:S02]  /*c0e70*/  IMAD.MOV.U32 R6, RZ, RZ, R16 ;  /* 0x000000ffff067224 */ /* 0x002fe400078e0010 */
[----:B0-----:R-:W-:Y:S02]  /*c0e80*/  IMAD.MOV.U32 R7, RZ, RZ, R17 ;  /* 0x000000ffff077224 */ /* 0x001fe400078e0011 */
[----:B----4-:R-:W4:Y:S01]  /*c0e90*/  LDL.LU.64 R16, [R1+0x4bf8] ;  /* 0x004bf80001107983 */ /* 0x010f220000300a00 */
[----:B--2---:R-:W-:-:S03]  /*c0ea0*/  IMAD.X R25, R2, 0x1, R21, P2 ;  /* 0x0000000102197824 */ /* 0x004fc600010e0615 */
[----:B---3--:R0:W-:Y:S04]  /*c0eb0*/  STL.64 [R1+0x4bb0], R12 ;  /* 0x004bb00c01007387 */ /* 0x0081e80000100a00 */
[----:B0-----:R0:W2:Y:S04]  /*c0ec0*/  LDL.64 R12, [R1+0x9c0] ;  /* 0x0009c000010c7983 */ /* 0x0010a80000100a00 */
[----:B------:R-:W-:Y:S04]  /*c0ed0*/  STL [R1+0x9e4], R25 ;  /* 0x0009e41901007387 */ /* 0x000fe80000100800 */
[----:B------:R-:W3:Y:S04]  /*c0ee0*/  LDL.LU R2, [R1+0x4bf0] ;  /* 0x004bf00001027983 */ /* 0x000ee80000300800 */
[----:B------:R1:W-:Y:S04]  /*c0ef0*/  STL.64 [R1+0x9d8], R10 ;  /* 0x0009d80a01007387 */ /* 0x0003e80000100a00 */
[----:B-1----:R-:W4:Y:S04]  /*c0f00*/  LDL.LU R11, [R1+0x4bec] ;  /* 0x004bec00010b7983 */ /* 0x002f280000300800 */
[----:B------:R-:W-:Y:S04]  /*c0f10*/  STL.64 [R1+0x4bb8], R14 ;  /* 0x004bb80e01007387 */ /* 0x000fe80000100a00 */
[----:B------:R1:W-:Y:S04]  /*c0f20*/  STL [R1+0x4bc0], R15 ;  /* 0x004bc00f01007387 */ /* 0x0003e80000100800 */
[----:B-1----:R0:W2:Y:S04]  /*c0f30*/  LDL.64 R14, [R1+0x9c8] ;  /* 0x0009c800010e7983 */ /* 0x0020a80000100a00 */
[----:B------:R-:W-:Y:S04]  /*c0f40*/  STL.64 [R1+0x4bc8], R8 ;  /* 0x004bc80801007387 */ /* 0x000fe80000100a00 */
[----:B------:R-:W-:Y:S04]  /*c0f50*/  STL [R1+0x4bd0], R9 ;  /* 0x004bd00901007387 */ /* 0x000fe80000100800 */
[----:B------:R1:W-:Y:S04]  /*c0f60*/  STL [R1+0x4bc4], R27 ;  /* 0x004bc41b01007387 */ /* 0x0003e80000100800 */
[----:B-1----:R-:W2:Y:S01]  /*c0f70*/  LDL.LU R27, [R1+0x10] ;  /* 0x00001000011b7983 */ /* 0x002ea20000300800 */
[----:B------:R-:W-:-:S02]  /*c0f80*/  IMAD.MOV.U32 R9, RZ, RZ, R29 ;  /* 0x000000ffff097224 */ /* 0x000fc400078e001d */
[C---:B--2---:R-:W-:Y:S02]  /*c0f90*/  IMAD.X R9, R27.reuse, 0x1, R5, P3 ;  /* 0x000000011b097824 */ /* 0x044fe400018e0605 */
[C---:B------:R-:W-:Y:S02]  /*c0fa0*/  IMAD.X R15, R27.reuse, 0x1, R3, P4 ;  /* 0x000000011b0f7824 */ /* 0x040fe400020e0603 */
[C---:B------:R-:W-:Y:S02]  /*c0fb0*/  IMAD.X R13, R27.reuse, 0x1, R0, P0 ;  /* 0x000000011b0d7824 */ /* 0x040fe400000e0600 */
[----:B------:R-:W-:Y:S01]  /*c0fc0*/  IMAD.X R7, R27, 0x1, R23, P5 ;  /* 0x000000011b077824 */ /* 0x000fe200028e0617 */
[----:B------:R-:W-:Y:S04]  /*c0fd0*/  STL [R1+0x9d4], R9 ;  /* 0x0009d40901007387 */ /* 0x000fe80000100800 */
[----:B------:R-:W-:Y:S04]  /*c0fe0*/  STL [R1+0x9cc], R15 ;  /* 0x0009cc0f01007387 */ /* 0x000fe80000100800 */
[----:B------:R-:W-:Y:S04]  /*c0ff0*/  STL [R1+0x9c4], R13 ;  /* 0x0009c40d01007387 */ /* 0x000fe80000100800 */
[----:B------:R1:W-:Y:S04]  /*c1000*/  STL [R1+0x9bc], R7 ;  /* 0x0009bc0701007387 */ /* 0x0003e80000100800 */
[----:B-1----:R0:W2:Y:S01]  /*c1010*/  LDL.LU R7, [R1+0x4be8] ;  /* 0x004be80001077983 */ /* 0x0020a20000300800 */
[----:B----4-:R-:W-:-:S05]  /*c1020*/  IADD3 R6, P5, PT, R11, R17, RZ ;  /* 0x000000110b067210 */ /* 0x010fca0007fbe0ff */
[----:B------:R2:W-:Y:S04]  /*c1030*/  STL [R1+0x978], R6 ;  /* 0x0009780601007387 */ /* 0x0005e80000100800 */
[----:B--2---:R-:W2:Y:S01]  /*c1040*/  LDL.LU.64 R6, [R1+0x4be0] ;  /* 0x004be00001067983 */ /* 0x004ea20000300a00 */
[----:B------:R-:W-:-:S03]  /*c1050*/  IADD3 R24, P2, PT, R26, R4, RZ ;  /* 0x000000041a187210 */ /* 0x000fc60007f5e0ff */
[----:B------:R-:W-:Y:S02]  /*c1060*/  STL.64 [R1+0x4ba0], R16 ;  /* 0x004ba01001007387 */ /* 0x000fe40000100a00 */
[----:B--2---:R-:W-:-:S05]  /*c1070*/  IMAD.X R25, R27, 0x1, R7, P2 ;  /* 0x000000011b197824 */ /* 0x004fca00010e0607 */
[----:B------:R1:W-:Y:S04]  /*c1080*/  STL.64 [R1+0x9b0], R24 ;  /* 0x0009b01801007387 */ /* 0x0003e80000100a00 */
[----:B-1----:R-:W2:Y:S01]  /*c1090*/  LDL.LU.64 R24, [R1+0x4bd8] ;  /* 0x004bd80001187983 */ /* 0x002ea20000300a00 */
[----:B------:R-:W-:Y:S01]  /*c10a0*/  IMAD.MOV.U32 R8, RZ, RZ, R28 ;  /* 0x000000ffff087224 */ /* 0x000fe200078e001c */
[C---:B---3--:R-:W-:Y:S02]  /*c10b0*/  IADD3 R28, P1, PT, R26.reuse, R2, RZ ;  /* 0x000000021a1c7210 */ /* 0x048fe40007f3e0ff */
[----:B------:R-:W-:Y:S02]  /*c10c0*/  IADD3 R8, P3, PT, R26, R18, RZ ;  /* 0x000000121a087210 */ /* 0x000fe40007f7e0ff */
[----:B------:R-:W-:Y:S01]  /*c10d0*/  IADD3 R12, P0, PT, R11, R16, RZ ;  /* 0x000000100b0c7210 */ /* 0x000fe20007f1e0ff */
[----:B------:R-:W-:-:S02]  /*c10e0*/  IMAD.X R29, R27, 0x1, R22, P1 ;  /* 0x000000011b1d7824 */ /* 0x000fc400008e0616 */
[----:B------:R-:W-:Y:S01]  /*c10f0*/  IMAD.X R9, R27, 0x1, R21, P3 ;  /* 0x000000011b097824 */ /* 0x000fe200018e0615 */
[----:B--2---:R-:W-:-:S05]  /*c1100*/  IADD3 R16, P2, PT, R11, R24, RZ ;  /* 0x000000180b107210 */ /* 0x004fca0007f5e0ff */
[----:B------:R-:W-:Y:S04]  /*c1110*/  STL [R1+0x4ba8], R16 ;  /* 0x004ba81001007387 */ /* 0x000fe80000100800 */
[----:B------:R-:W-:Y:S04]  /*c1120*/  STL.64 [R1+0x4b98], R24 ;  /* 0x004b981801007387 */ /* 0x000fe80000100a00 */
[----:B------:R-:W2:Y:S04]  /*c1130*/  LDL.LU R10, [R1+0x14] ;  /* 0x00001400010a7983 */ /* 0x000ea80000300800 */
[----:B------:R-:W-:Y:S04]  /*c1140*/  STL.64 [R1+0x998], R28 ;  /* 0x0009981c01007387 */ /* 0x000fe80000100a00 */
[----:B------:R1:W-:Y:S04]  /*c1150*/  STL.64 [R1+0x990], R8 ;  /* 0x0009900801007387 */ /* 0x0003e80000100a00 */
[----:B-1----:R0:W3:Y:S01]  /*c1160*/  LDL.LU R9, [R1+0x4bd0] ;  /* 0x004bd00001097983 */ /* 0x0020e20000300800 */
[----:B------:R-:W-:-:S02]  /*c1170*/  IADD3 R14, P4, PT, R26, R20, RZ ;  /* 0x000000141a0e7210 */ /* 0x000fc40007f9e0ff */
[----:B------:R-:W-:-:S03]  /*c1180*/  IADD3 R8, P3, PT, R11, R4, RZ ;  /* 0x000000040b087210 */ /* 0x000fc60007f7e0ff */
[----:B------:R-:W-:Y:S02]  /*c1190*/  IMAD.X R15, R27, 0x1, R19, P4 ;  /* 0x000000011b0f7824 */ /* 0x000fe400020e0613 */
[----:B------:R3:W-:Y:S04]  /*c11a0*/  STL [R1+0x960], R8 ;  /* 0x0009600801007387 */ /* 0x0007e80000100800 */
[----:B---3--:R-:W3:Y:S04]  /*c11b0*/  LDL.LU.64 R8, [R1+0x4bc8] ;  /* 0x004bc80001087983 */ /* 0x008ee80000300a00 */
[----:B------:R-:W4:Y:S04]  /*c11c0*/  LDL.LU R27, [R1+0x4bc4] ;  /* 0x004bc400011b7983 */ /* 0x000f280000300800 */
[----:B------:R1:W-:Y:S04]  /*c11d0*/  STL.64 [R1+0x988], R14 ;  /* 0x0009880e01007387 */ /* 0x0003e80000100a00 */
[----:B-1----:R0:W2:Y:S01]  /*c11e0*/  LDL.LU R15, [R1+0x4bc0] ;  /* 0x004bc000010f7983 */ /* 0x0020a20000300800 */
[----:B------:R-:W-:-:S02]  /*c11f0*/  SHF.R.S32.HI R26, RZ, 0x1f, R11 ;  /* 0x0000001fff1a7819 */ /* 0x000fc4000001140b */
[----:B------:R-:W-:-:S03]  /*c1200*/  IADD3 R14, P4, PT, R11, R2, RZ ;  /* 0x000000020b0e7210 */ /* 0x000fc60007f9e0ff */
[----:B------:R-:W-:Y:S02]  /*c1210*/  IMAD.X R13, R26, 0x1, R5, P0 ;  /* 0x000000011a0d7824 */ /* 0x000fe400000e0605 */
[----:B------:R2:W-:Y:S04]  /*c1220*/  STL [R1+0x948], R14 ;  /* 0x0009480e01007387 */ /* 0x0005e80000100800 */
[----:B--2---:R-:W2:Y:S04]  /*c1230*/  LDL.LU.64 R14, [R1+0x4bb8] ;  /* 0x004bb800010e7983 */ /* 0x004ea80000300a00 */
[----:B------:R1:W-:Y:S04]  /*c1240*/  STL.64 [R1+0x980], R12 ;  /* 0x0009800c01007387 */ /* 0x0003e80000100a00 */
[----:B-1----:R-:W2:Y:S04]  /*c1250*/  LDL.LU.64 R12, [R1+0x4bb0] ;  /* 0x004bb000010c7983 */ /* 0x002ea80000300a00 */
[----:B------:R-:W-:Y:S04]  /*c1260*/  STL.64 [R1+0x4b88], R4 ;  /* 0x004b880401007387 */ /* 0x000fe80000100a00 */
[----:B------:R1:W-:Y:S01]  /*c1270*/  STL [R1+0x4b90], R5 ;  /* 0x004b900501007387 */ /* 0x0003e20000100800 */
[----:B------:R-:W-:-:S03]  /*c1280*/  IADD3 R16, P0, PT, R11, R18, RZ ;  /* 0x000000120b107210 */ /* 0x000fc60007f1e0ff */
[----:B-1----:R0:W3:Y:S04]  /*c1290*/  LDL.64 R4, [R1+0x948] ;  /* 0x0009480001047983 */ /* 0x0020e80000100a00 */
[----:B--2---:R1:W-:Y:S04]  /*c12a0*/  STL.64 [R1+0x4b78], R12 ;  /* 0x004b780c01007387 */ /* 0x0043e80000100a00 */
[----:B-1----:R0:W2:Y:S04]  /*c12b0*/  LDL.64 R12, [R1+0x978] ;  /* 0x00097800010c7983 */ /* 0x0020a80000100a00 */
[----:B------:R1:W-:Y:S04]  /*c12c0*/  STL [R1+0x940], R16 ;  /* 0x0009401001007387 */ /* 0x0003e80000100800 */
[----:B-1----:R-:W3:Y:S01]  /*c12d0*/  LDL.LU R16, [R1+0x4ba8] ;  /* 0x004ba80001107983 */ /* 0x002ee20000300800 */
[----:B------:R-:W-:Y:S01]  /*c12e0*/  IADD3 R28, P1, PT, R11, R6, RZ ;  /* 0x000000060b1c7210 */ /* 0x000fe20007f3e0ff */
[----:B------:R-:W-:-:S02]  /*c12f0*/  IMAD.X R17, R26, 0x1, R0, P2 ;  /* 0x000000011a117824 */ /* 0x000fc400010e0600 */
[C---:B--2---:R-:W-:Y:S01]  /*c1300*/  IMAD.X R13, R26.reuse, 0x1, R3, P5 ;  /* 0x000000011a0d7824 */ /* 0x044fe200028e0603 */
[----:B------:R-:W-:Y:S02]  /*c1310*/  IADD3 R12, P5, PT, R11, R20, RZ ;  /* 0x000000140b0c7210 */ /* 0x000fe40007fbe0ff */
[----:B------:R-:W-:Y:S02]  /*c1320*/  SHF.R.S32.HI R11, RZ, 0x1f, R15 ;  /* 0x0000001fff0b7819 */ /* 0x000fe4000001140f */
[----:B------:R-:W-:Y:S04]  /*c1330*/  STL [R1+0x97c], R13 ;  /* 0x00097c0d01007387 */ /* 0x000fe80000100800 */
[----:B------:R-:W-:Y:S04]  /*c1340*/  STL.64 [R1+0x4b70], R10 ;  /* 0x004b700a01007387 */ /* 0x000fe80000100a00 */
[----:B---3--:R1:W-:Y:S04]  /*c1350*/  STL.64 [R1+0x970], R16 ;  /* 0x0009701001007387 */ /* 0x0083e80000100a00 */
[----:B-1----:R-:W2:Y:S01]  /*c1360*/  LDL.LU.64 R16, [R1+0x4ba0] ;  /* 0x004ba00001107983 */ /* 0x002ea20000300a00 */
[----:B------:R-:W-:Y:S01]  /*c1370*/  IMAD.X R29, R26, 0x1, R23, P1 ;  /* 0x000000011a1d7824 */ /* 0x000fe200008e0617 */
[----:B--2---:R-:W-:-:S05]  /*c1380*/  IADD3 R24, P2, PT, R15, R16, RZ ;  /* 0x000000100f187210 */ /* 0x004fca0007f5e0ff */
[----:B------:R1:W-:Y:S04]  /*c1390*/  STL [R1+0x920], R24 ;  /* 0x0009201801007387 */ /* 0x0003e80000100800 */
[----:B-1----:R-:W2:Y:S04]  /*c13a0*/  LDL.LU.64 R24, [R1+0x4b98] ;  /* 0x004b980001187983 */ /* 0x002ea80000300a00 */
[----:B------:R1:W-:Y:S04]  /*c13b0*/  STL.64 [R1+0x968], R28 ;  /* 0x0009681c01007387 */ /* 0x0003e80000100a00 */
[----:B-1----:R-:W3:Y:S04]  /*c13c0*/  LDL.LU R29, [R1+0x4b94] ;  /* 0x004b9400011d7983 */ /* 0x002ee80000300800 */
[----:B------:R-:W2:Y:S04]  /*c13d0*/  LDL.LU R28, [R1+0xc] ;  /* 0x00000c00011c7983 */ /* 0x000ea80000300800 */
[----:B--2---:R1:W-:Y:S02]  /*c13e0*/  STL [R1+0x4b60], R28 ;  /* 0x004b601c01007387 */ /* 0x0043e40000100800 */
[----:B-1----:R-:W-:-:S05]  /*c13f0*/  IADD3 R28, P1, PT, R15, R17, RZ ;  /* 0x000000110f1c7210 */ /* 0x002fca0007f3e0ff */
[----:B------:R-:W-:Y:S04]  /*c1400*/  STL [R1+0x4b64], R28 ;  /* 0x004b641c01007387 */ /* 0x000fe80000100800 */
[----:B---3--:R1:W-:Y:S04]  /*c1410*/  STL [R1+0x4b68], R29 ;  /* 0x004b681d01007387 */ /* 0x0083e80000100800 */
[----:B-1----:R0:W2:Y:S04]  /*c1420*/  LDL.64 R28, [R1+0x920] ;  /* 0x00092000011c7983 */ /* 0x0020a80000100a00 */
[----:B------:R1:W-:Y:S04]  /*c1430*/  STL.64 [R1+0x4b58], R16 ;  /* 0x004b581001007387 */ /* 0x0003e80000100a00 */
[----:B-1----:R0:W3:Y:S01]  /*c1440*/  LDL.64 R16, [R1+0x960] ;  /* 0x0009600001107983 */ /* 0x0020e20000100a00 */
[----:B------:R-:W-:-:S02]  /*c1450*/  IMAD.X R5, R26, 0x1, R22, P4 ;  /* 0x000000011a057824 */ /* 0x000fc400020e0616 */
[----:B---3--:R-:W-:Y:S01]  /*c1460*/  IMAD.X R17, R26, 0x1, R7, P3 ;  /* 0x000000011a117824 */ /* 0x008fe200018e0607 */
[----:B------:R-:W-:-:S04]  /*c1470*/  IADD3 R16, P3, PT, R15, R24, RZ ;  /* 0x000000180f107210 */ /* 0x000fc80007f7e0ff */
[----:B------:R-:W-:Y:S04]  /*c1480*/  STL [R1+0x964], R17 ;  /* 0x0009641101007387 */ /* 0x000fe80000100800 */
[----:B------:R1:W-:Y:S04]  /*c1490*/  STL.64 [R1+0x4b38], R24 ;  /* 0x004b381801007387 */ /* 0x0003e80000100a00 */
[----:B-1----:R0:W3:Y:S04]  /*c14a0*/  LDL.64 R24, [R1+0x940] ;  /* 0x0009400001187983 */ /* 0x0020e80000100a00 */
[----:B------:R1:W-:Y:S04]  /*c14b0*/  STL [R1+0x94c], R5 ;  /* 0x00094c0501007387 */ /* 0x0003e80000100800 */
[----:B-1----:R0:W2:Y:S01]  /*c14c0*/  LDL.LU R5, [R1+0x4b90] ;  /* 0x004b900001057983 */ /* 0x0020a20000300800 */
[----:B------:R-:W-:-:S03]  /*c14d0*/  IADD3 R4, P4, PT, R15, R6, RZ ;  /* 0x000000060f047210 */ /* 0x000fc60007f9e0ff */
[----:B------:R-:W-:Y:S01]  /*c14e0*/  STL.64 [R1+0x4b50], R22 ;  /* 0x004b501601007387 */ /* 0x000fe20000100a00 */
[----:B------:R-:W-:-:S03]  /*c14f0*/  IMAD.X R13, R26, 0x1, R19, P5 ;  /* 0x000000011a0d7824 */ /* 0x000fc600028e0613 */
[----:B------:R2:W-:Y:S01]  /*c1500*/  STL [R1+0x908], R4 ;  /* 0x0009080401007387 */ /* 0x0005e20000100800 */
[----:B------:R-:W-:Y:S01]  /*c1510*/  IADD3 R10, P5, PT, R15, R2, RZ ;  /* 0x000000020f0a7210 */ /* 0x000fe20007fbe0ff */
[----:B---3--:R-:W-:Y:S02]  /*c1520*/  IMAD.X R25, R26, 0x1, R21, P0 ;  /* 0x000000011a197824 */ /* 0x008fe400000e0615 */
[----:B--2---:R-:W2:Y:S04]  /*c1530*/  LDL.LU.64 R4, [R1+0x4b88] ;  /* 0x004b880001047983 */ /* 0x004ea80000300a00 */
[----:B------:R-:W-:Y:S04]  /*c1540*/  STL.64 [R1+0x4b40], R6 ;  /* 0x004b400601007387 */ /* 0x000fe80000100a00 */
[----:B------:R1:W-:Y:S04]  /*c1550*/  STL [R1+0x4b48], R7 ;  /* 0x004b480701007387 */ /* 0x0003e80000100800 */
[----:B-1----:R0:W3:Y:S04]  /*c1560*/  LDL.64 R6, [R1+0x908] ;  /* 0x0009080001067983 */ /* 0x0020e80000100a00 */
[----:B------:R-:W-:Y:S04]  /*c1570*/  STL [R1+0x944], R25 ;  /* 0x0009441901007387 */ /* 0x000fe80000100800 */
[----:B------:R-:W2:Y:S04]  /*c1580*/  LDL.LU R26, [R1+0x4b80] ;  /* 0x004b8000011a7983 */ /* 0x000ea80000300800 */
[----:B------:R1:W-:Y:S04]  /*c1590*/  STL.64 [R1+0x928], R12 ;  /* 0x0009280c01007387 */ /* 0x0003e80000100a00 */
[----:B-1----:R-:W2:Y:S04]  /*c15a0*/  LDL.LU.64 R12, [R1+0x4b78] ;  /* 0x004b7800010c7983 */ /* 0x002ea80000300a00 */
[----:B------:R1:W-:Y:S04]  /*c15b0*/  STL [R1+0x8f0], R10 ;  /* 0x0008f00a01007387 */ /* 0x0003e80000100800 */
[----:B-1----:R-:W2:Y:S02]  /*c15c0*/  LDL.LU.64 R10, [R1+0x4b70] ;  /* 0x004b7000010a7983 */ /* 0x002ea40000300a00 */
[----:B--2---:R-:W-:Y:S01]  /*c15d0*/  IMAD.X R29, R11, 0x1, R5, P2 ;  /* 0x000000010b1d7824 */ /* 0x004fe200010e0605 */
[----:B------:R-:W-:-:S04]  /*c15e0*/  IADD3 R28, P2, PT, R15, R18, RZ ;  /* 0x000000120f1c7210 */ /* 0x000fc80007f5e0ff */
[----:B------:R1:W-:Y:S04]  /*c15f0*/  STL [R1+0x924], R29 ;  /* 0x0009241d01007387 */ /* 0x0003e80000100800 */
[----:B-1----:R0:W2:Y:S04]  /*c1600*/  LDL.LU R29, [R1+0x4b68] ;  /* 0x004b6800011d7983 */ /* 0x0020a80000300800 */
[----:B------:R1:W-:Y:S04]  /*c1610*/  STL [R1+0x8e8], R28 ;  /* 0x0008e81c01007387 */ /* 0x0003e80000100800 */
[----:B-1----:R-:W3:Y:S01]  /*c1620*/  LDL.LU R28, [R1+0x4b64] ;  /* 0x004b6400011c7983 */ /* 0x002ee20000300800 */
[----:B--2---:R-:W-:-:S05]  /*c1630*/  IMAD.X R29, R11, 0x1, R3, P1 ;  /* 0x000000010b1d7824 */ /* 0x004fca00008e0603 */
[----:B---3--:R1:W-:Y:S04]  /*c1640*/  STL.64 [R1+0x918], R28 ;  /* 0x0009181c01007387 */ /* 0x0083e80000100a00 */
[----:B-1----:R-:W2:Y:S04]  /*c1650*/  LDL.LU R28, [R1+0x4b60] ;  /* 0x004b6000011c7983 */ /* 0x002ea80000300800 */
[----:B------:R1:W-:Y:S01]  /*c1660*/  STL.64 [R1+0x4b30], R2 ;  /* 0x004b300201007387 */ /* 0x0003e20000100a00 */
[----:B------:R-:W-:Y:S02]  /*c1670*/  IADD3 R24, P0, PT, R15, R4, RZ ;  /* 0x000000040f187210 */ /* 0x000fe40007f1e0ff */
[----:B------:R-:W-:Y:S01]  /*c1680*/  SHF.R.S32.HI R29, RZ, 0x1f, R10 ;  /* 0x0000001fff1d7819 */ /* 0x000fe2000001140a */
[----:B------:R-:W-:Y:S01]  /*c1690*/  IMAD.X R17, R11, 0x1, R0, P3 ;  /* 0x000000010b117824 */ /* 0x000fe200018e0600 */
[----:B-1----:R-:W-:Y:S01]  /*c16a0*/  IADD3 R2, P1, PT, R15, R20, RZ ;  /* 0x000000140f027210 */ /* 0x002fe20007f3e0ff */
[----:B------:R-:W-:-:S02]  /*c16b0*/  IMAD.MOV.U32 R15, RZ, RZ, R14 ;  /* 0x000000ffff0f7224 */ /* 0x000fc400078e000e */
[----:B------:R-:W-:-:S05]  /*c16c0*/  IMAD.MOV.U32 R14, RZ, RZ, R9 ;  /* 0x000000ffff0e7224 */ /* 0x000fca00078e0009 */
[----:B------:R1:W-:Y:S04]  /*c16d0*/  STL.64 [R1+0x4b10], R14 ;  /* 0x004b100e01007387 */ /* 0x0003e80000100a00 */
[----:B-1----:R0:W3:Y:S04]  /*c16e0*/  LDL.64 R14, [R1+0x8f0] ;  /* 0x0008f000010e7983 */ /* 0x0020e80000100a00 */
[----:B--2---:R-:W-:Y:S04]  /*c16f0*/  STL.64 [R1+0x4b28], R28 ;  /* 0x004b281c01007387 */ /* 0x004fe80000100a00 */
[----:B------:R1:W-:Y:S04]  /*c1700*/  STL.64 [R1+0x910], R16 ;  /* 0x0009101001007387 */ /* 0x0003e80000100a00 */
[----:B-1----:R-:W2:Y:S02]  /*c1710*/  LDL.LU.64 R16, [R1+0x4b58] ;  /* 0x004b580001107983 */ /* 0x002ea40000300a00 */
[----:B--2---:R-:W-:-:S05]  /*c1720*/  IADD3 R22, P3, PT, R10, R16, RZ ;  /* 0x000000100a167210 */ /* 0x004fca0007f7e0ff */
[----:B------:R1:W-:Y:S04]  /*c1730*/  STL [R1+0x8d8], R22 ;  /* 0x0008d81601007387 */ /* 0x0003e80000100800 */
[----:B-1----:R-:W2:Y:S02]  /*c1740*/  LDL.LU.64 R22, [R1+0x4b50] ;  /* 0x004b500001167983 */ /* 0x002ea40000300a00 */
[----:B--2---:R-:W-:-:S05]  /*c1750*/  IMAD.X R7, R11, 0x1, R23, P4 ;  /* 0x000000010b077824 */ /* 0x004fca00020e0617 */
[----:B------:R1:W-:Y:S04]  /*c1760*/  STL [R1+0x90c], R7 ;  /* 0x00090c0701007387 */ /* 0x0003e80000100800 */
[----:B-1----:R0:W2:Y:S01]  /*c1770*/  LDL.LU R7, [R1+0x4b48] ;  /* 0x004b480001077983 */ /* 0x0020a20000300800 */
[----:B------:R-:W-:-:S03]  /*c1780*/  IADD3 R6, P4, PT, R10, R17, RZ ;  /* 0x000000110a067210 */ /* 0x000fc60007f9e0ff */
[----:B------:R-:W3:Y:S04]  /*c1790*/  LDL.LU R9, [R1+0x8] ;  /* 0x0000080001097983 */ /* 0x000ee80000300800 */
[----:B------:R2:W-:Y:S04]  /*c17a0*/  STL [R1+0x8d0], R6 ;  /* 0x0008d00601007387 */ /* 0x0005e80000100800 */
[----:B--2---:R-:W2:Y:S04]  /*c17b0*/  LDL.LU.64 R6, [R1+0x4b40] ;  /* 0x004b400001067983 */ /* 0x004ea80000300a00 */
[----:B------:R-:W-:Y:S01]  /*c17c0*/  STL.64 [R1+0x4b18], R16 ;  /* 0x004b181001007387 */ /* 0x000fe20000100a00 */
[----:B--2---:R-:W-:-:S05]  /*c17d0*/  IMAD.X R25, R11, 0x1, R7, P0 ;  /* 0x000000010b197824 */ /* 0x004fca00000e0607 */
[----:B------:R1:W-:Y:S04]  /*c17e0*/  STL.64 [R1+0x900], R24 ;  /* 0x0009001801007387 */ /* 0x0003e80000100a00 */
[----:B-1----:R-:W2:Y:S02]  /*c17f0*/  LDL.LU.64 R24, [R1+0x4b38] ;  /* 0x004b380001187983 */ /* 0x002ea40000300a00 */
[----:B--2---:R-:W-:-:S05]  /*c1800*/  IADD3 R16, P0, PT, R10, R24, RZ ;  /* 0x000000180a107210 */ /* 0x004fca0007f1e0ff */
[----:B------:R-:W-:Y:S04]  /*c1810*/  STL [R1+0x4b20], R16 ;  /* 0x004b201001007387 */ /* 0x000fe80000100800 */
[----:B------:R1:W-:Y:S04]  /*c1820*/  STL [R1+0x4b24], R17 ;  /* 0x004b241101007387 */ /* 0x0003e80000100800 */
[----:B-1----:R0:W2:Y:S04]  /*c1830*/  LDL.64 R16, [R1+0x8d8] ;  /* 0x0008d80001107983 */ /* 0x0020a80000100a00 */
[----:B------:R1:W-:Y:S04]  /*c1840*/  STL.64 [R1+0x4b00], R24 ;  /* 0x004b001801007387 */ /* 0x0003e80000100a00 */
[----:B-1----:R0:W2:Y:S01]  /*c1850*/  LDL.64 R24, [R1+0x8e8] ;  /* 0x0008e80001187983 */ /* 0x0020a20000100a00 */
[----:B---3--:R-:W-:-:S02]  /*c1860*/  IMAD.X R15, R11, 0x1, R22, P5 ;  /* 0x000000010b0f7824 */ /* 0x008fc400028e0616 */
[----:B------:R-:W-:-:S03]  /*c1870*/  IMAD.X R3, R11, 0x1, R19, P1 ;  /* 0x000000010b037824 */ /* 0x000fc600008e0613 */
[----:B------:R-:W-:Y:S04]  /*c1880*/  STL [R1+0x8f4], R15 ;  /* 0x0008f40f01007387 */ /* 0x000fe80000100800 */
[----:B------:R-:W-:Y:S04]  /*c1890*/  STL.64 [R1+0x4b08], R6 ;  /* 0x004b080601007387 */ /* 0x000fe80000100a00 */
[----:B------:R1:W-:Y:S04]  /*c18a0*/  STL.64 [R1+0x4af0], R8 ;  /* 0x004af00801007387 */ /* 0x0003e80000100a00 */
[----:B-1----:R0:W3:Y:S01]  /*c18b0*/  LDL.64 R8, [R1+0x8d0] ;  /* 0x0008d00001087983 */ /* 0x0020e20000100a00 */
[----:B--2---:R-:W-:-:S05]  /*c18c0*/  IMAD.X R25, R11, 0x1, R21, P2 ;  /* 0x000000010b197824 */ /* 0x004fca00010e0615 */
[----:B------:R-:W-:Y:S04]  /*c18d0*/  STL [R1+0x8ec], R25 ;  /* 0x0008ec1901007387 */ /* 0x000fe80000100800 */
[----:B------:R-:W-:Y:S04]  /*c18e0*/  STL.64 [R1+0x4ae0], R12 ;  /* 0x004ae00c01007387 */ /* 0x000fe80000100a00 */
[----:B------:R1:W-:Y:S04]  /*c18f0*/  STL.64 [R1+0x8e0], R2 ;  /* 0x0008e00201007387 */ /* 0x0003e80000100a00 */
[----:B-1----:R-:W2:Y:S02]  /*c1900*/  LDL.LU.64 R2, [R1+0x4b30] ;  /* 0x004b300001027983 */ /* 0x002ea40000300a00 */
[----:B--2---:R-:W-:-:S05]  /*c1910*/  IADD3 R28, P1, PT, R10, R2, RZ ;  /* 0x000000020a1c7210 */ /* 0x004fca0007f3e0ff */
[----:B------:R1:W-:Y:S04]  /*c1920*/  STL [R1+0x8a8], R28 ;  /* 0x0008a81c01007387 */ /* 0x0003e80000100800 */
[----:B-1----:R-:W2:Y:S02]  /*c1930*/  LDL.LU.64 R28, [R1+0x4b28] ;  /* 0x004b2800011c7983 */ /* 0x002ea40000300a00 */
[----:B--2---:R-:W-:Y:S01]  /*c1940*/  IMAD.X R17, R29, 0x1, R5, P3 ;  /* 0x000000011d117824 */ /* 0x004fe200018e0605 */
[----:B------:R-:W-:-:S04]  /*c1950*/  IADD3 R16, P3, PT, R10, R18, RZ ;  /* 0x000000120a107210 */ /* 0x000fc80007f7e0ff */
[----:B------:R1:W-:Y:S04]  /*c1960*/  STL [R1+0x8dc], R17 ;  /* 0x0008dc1101007387 */ /* 0x0003e80000100800 */
[----:B-1----:R0:W2:Y:S04]  /*c1970*/  LDL.LU R17, [R1+0x4b24] ;  /* 0x004b240001117983 */ /* 0x0020a80000300800 */
[----:B------:R-:W-:Y:S04]  /*c1980*/  STL.64 [R1+0x4af8], R4 ;  /* 0x004af80401007387 */ /* 0x000fe80000100a00 */
[----:B------:R1:W-:Y:S04]  /*c1990*/  STL [R1+0x8a0], R16 ;  /* 0x0008a01001007387 */ /* 0x0003e80000100800 */
[----:B-1----:R-:W4:Y:S01]  /*c19a0*/  LDL.LU R16, [R1+0x4b20] ;  /* 0x004b200001107983 */ /* 0x002f220000300800 */
[----:B---3--:R-:W-:-:S05]  /*c19b0*/  IMAD.X R9, R29, 0x1, R3, P4 ;  /* 0x000000011d097824 */ /* 0x008fca00020e0603 */
[----:B------:R-:W-:Y:S01]  /*c19c0*/  STL [R1+0x8d4], R9 ;  /* 0x0008d40901007387 */ /* 0x000fe20000100800 */
[----:B--2---:R-:W-:-:S05]  /*c19d0*/  IMAD.X R17, R29, 0x1, R0, P0 ;  /* 0x000000011d117824 */ /* 0x004fca00000e0600 */
[----:B----4-:R1:W-:Y:S04]  /*c19e0*/  STL.64 [R1+0x8c8], R16 ;  /* 0x0008c81001007387 */ /* 0x0103e80000100a00 */
[----:B-1----:R-:W2:Y:S01]  /*c19f0*/  LDL.LU.64 R16, [R1+0x4b18] ;  /* 0x004b180001107983 */ /* 0x002ea20000300a00 */
[----:B------:R-:W-:-:S05]  /*c1a00*/  IADD3 R14, P5, PT, R10, R6, RZ ;  /* 0x000000060a0e7210 */ /* 0x000fca0007fbe0ff */
[----:B------:R-:W-:Y:S01]  /*c1a10*/  IMAD.X R15, R29, 0x1, R23, P5 ;  /* 0x000000011d0f7824 */ /* 0x000fe200028e0617 */
[----:B--2---:R-:W-:-:S05]  /*c1a20*/  IADD3 R12, P0, PT, R28, R16, RZ ;  /* 0x000000101c0c7210 */ /* 0x004fca0007f1e0ff */
[----:B------:R-:W-:Y:S04]  /*c1a30*/  STL [R1+0x4ae8], R12 ;  /* 0x004ae80c01007387 */ /* 0x000fe80000100800 */
[----:B------:R1:W-:Y:S04]  /*c1a40*/  STL.64 [R1+0x8c0], R14 ;  /* 0x0008c00e01007387 */ /* 0x0003e80000100a00 */
[----:B-1----:R-:W2:Y:S01]  /*c1a50*/  LDL.LU.64 R14, [R1+0x4b10] ;  /* 0x004b1000010e7983 */ /* 0x002ea20000300a00 */
[----:B------:R-:W-:Y:S02]  /*c1a60*/  IADD3 R6, P5, PT, R28, R17, RZ ;  /* 0x000000111c067210 */ /* 0x000fe40007fbe0ff */
[C---:B------:R-:W-:Y:S01]  /*c1a70*/  IADD3 R24, P2, PT, R10.reuse, R4, RZ ;  /* 0x000000040a187210 */ /* 0x040fe20007f5e0ff */
[----:B--2---:R1:W-:Y:S04]  /*c1a80*/  STL.64 [R1+0x4ad0], R14 ;  /* 0x004ad00e01007387 */ /* 0x0043e80000100a00 */
[----:B-1----:R0:W2:Y:S04]  /*c1a90*/  LDL.64 R14, [R1+0x8a0] ;  /* 0x0008a000010e7983 */ /* 0x0020a80000100a00 */
[----:B------:R1:W-:Y:S04]  /*c1aa0*/  STL [R1+0x888], R6 ;  /* 0x0008880601007387 */ /* 0x0003e80000100800 */
[----:B-1----:R-:W3:Y:S04]  /*c1ab0*/  LDL.LU.64 R6, [R1+0x4b08] ;  /* 0x004b080001067983 */ /* 0x002ee80000300a00 */
[----:B------:R1:W-:Y:S01]  /*c1ac0*/  STL.64 [R1+0x4ad8], R16 ;  /* 0x004ad81001007387 */ /* 0x0003e20000100a00 */
[----:B------:R-:W-:Y:S01]  /*c1ad0*/  IADD3 R8, P4, PT, R10, R20, RZ ;  /* 0x000000140a087210 */ /* 0x000fe20007f9e0ff */
[----:B------:R-:W-:-:S02]  /*c1ae0*/  IMAD.MOV.U32 R10, RZ, RZ, R27 ;  /* 0x000000ffff0a7224 */ /* 0x000fc400078e001b */
[----:B-1----:R0:W4:Y:S01]  /*c1af0*/  LDL.64 R16, [R1+0x888] ;  /* 0x0008880001107983 */ /* 0x0021220000100a00 */
[----:B---3--:R-:W-:-:S05]  /*c1b00*/  IMAD.X R25, R29, 0x1, R7, P2 ;  /* 0x000000011d197824 */ /* 0x008fca00010e0607 */
[----:B------:R1:W-:Y:S04]  /*c1b10*/  STL.64 [R1+0x8b8], R24 ;  /* 0x0008b81801007387 */ /* 0x0003e80000100a00 */
[----:B-1----:R-:W3:Y:S04]  /*c1b20*/  LDL.LU.64 R24, [R1+0x4b00] ;  /* 0x004b000001187983 */ /* 0x002ee80000300a00 */
[----:B------:R-:W2:Y:S04]  /*c1b30*/  LDL R27, [R1+0x4] ;  /* 0x00000400011b7983 */ /* 0x000ea80000100800 */
[----:B--2---:R1:W-:Y:S04]  /*c1b40*/  STL.64 [R1+0x4aa0], R26 ;  /* 0x004aa01a01007387 */ /* 0x0043e80000100a00 */
[----:B-1----:R0:W2:Y:S01]  /*c1b50*/  LDL.64 R26, [R1+0x8a8] ;  /* 0x0008a800011a7983 */ /* 0x0020a20000100a00 */
[----:B---3--:R-:W-:Y:S01]  /*c1b60*/  IADD3 R4, P2, PT, R28, R24, RZ ;  /* 0x000000181c047210 */ /* 0x008fe20007f5e0ff */
[----:B------:R-:W-:-:S02]  /*c1b70*/  IMAD.X R15, R29, 0x1, R21, P3 ;  /* 0x000000011d0f7824 */ /* 0x000fc400018e0615 */
[C---:B------:R-:W-:Y:S01]  /*c1b80*/  IMAD.X R9, R29.reuse, 0x1, R19, P4 ;  /* 0x000000011d097824 */ /* 0x040fe200020e0613 */
[----:B------:R-:W-:Y:S01]  /*c1b90*/  IADD3 R12, P4, PT, R28, R2, RZ ;  /* 0x000000021c0c7210 */ /* 0x000fe20007f9e0ff */
[----:B------:R1:W-:Y:S04]  /*c1ba0*/  STL [R1+0x880], R4 ;  /* 0x0008800401007387 */ /* 0x0003e80000100800 */
[----:B-1----:R-:W3:Y:S01]  /*c1bb0*/  LDL.LU.64 R4, [R1+0x4af8] ;  /* 0x004af80001047983 */ /* 0x002ee20000300a00 */
[----:B--2---:R-:W-:-:S05]  /*c1bc0*/  IMAD.X R27, R29, 0x1, R22, P1 ;  /* 0x000000011d1b7824 */ /* 0x004fca00008e0616 */
[----:B------:R-:W-:Y:S04]  /*c1bd0*/  STL [R1+0x8ac], R27 ;  /* 0x0008ac1b01007387 */ /* 0x000fe80000100800 */
[----:B------:R-:W-:Y:S04]  /*c1be0*/  STL [R1+0x8a4], R15 ;  /* 0x0008a40f01007387 */ /* 0x000fe80000100800 */
[----:B------:R1:W-:Y:S04]  /*c1bf0*/  STL.64 [R1+0x898], R8 ;  /* 0x0008980801007387 */ /* 0x0003e80000100a00 */
[----:B-1----:R-:W2:Y:S04]  /*c1c00*/  LDL.LU.64 R8, [R1+0x4af0] ;  /* 0x004af00001087983 */ /* 0x002ea80000300a00 */
[----:B------:R1:W-:Y:S04]  /*c1c10*/  STL [R1+0x850], R12 ;  /* 0x0008500c01007387 */ /* 0x0003e80000100800 */
[----:B-1----:R-:W2:Y:S01]  /*c1c20*/  LDL.LU R12, [R1+0x4ae8] ;  /* 0x004ae800010c7983 */ /* 0x002ea20000300800 */
[----:B------:R-:W-:-:S05]  /*c1c30*/  SHF.R.S32.HI R11, RZ, 0x1f, R28 ;  /* 0x0000001fff0b7819 */ /* 0x000fca000001141c */
[----:B---3--:R-:W-:-:S05]  /*c1c40*/  IMAD.X R13, R11, 0x1, R5, P0 ;  /* 0x000000010b0d7824 */ /* 0x008fca00000e0605 */
[----:B--2---:R1:W-:Y:S04]  /*c1c50*/  STL.64 [R1+0x890], R12 ;  /* 0x0008900c01007387 */ /* 0x0043e80000100a00 */
[----:B-1----:R-:W2:Y:S04]  /*c1c60*/  LDL.LU.64 R12, [R1+0x4ae0] ;  /* 0x004ae000010c7983 */ /* 0x002ea80000300a00 */
[----:B------:R-:W-:Y:S01]  /*c1c70*/  STL.64 [R1+0x4ac0], R4 ;  /* 0x004ac00401007387 */ /* 0x000fe20000100a00 */
[C---:B------:R-:W-:Y:S02]  /*c1c80*/  IADD3 R14, P3, PT, R28.reuse, R4, RZ ;  /* 0x000000041c0e7210 */ /* 0x040fe40007f7e0ff */
[C---:B------:R-:W-:Y:S01]  /*c1c90*/  IADD3 R26, P1, PT, R28.reuse, R6, RZ ;  /* 0x000000061c1a7210 */ /* 0x040fe20007f3e0ff */
[----:B--2---:R1:W-:Y:S04]  /*c1ca0*/  STL.64 [R1+0x4aa8], R12 ;  /* 0x004aa80c01007387 */ /* 0x0043e80000100a00 */
[----:B-1----:R0:W2:Y:S01]  /*c1cb0*/  LDL.64 R12, [R1+0x880] ;  /* 0x00088000010c7983 */ /* 0x0020a20000100a00 */
[----:B------:R-:W-:Y:S01]  /*c1cc0*/  IADD3 R4, P0, PT, R28, R18, RZ ;  /* 0x000000121c047210 */ /* 0x000fe20007f1e0ff */
[----:B------:R-:W-:-:S02]  /*c1cd0*/  IMAD.MOV.U32 R29, RZ, RZ, R11 ;  /* 0x000000ffff1d7224 */ /* 0x000fc400078e000b */
[----:B----4-:R-:W-:Y:S01]  /*c1ce0*/  IMAD.X R17, R11, 0x1, R3, P5 ;  /* 0x000000010b117824 */ /* 0x010fe200028e0603 */
[----:B------:R-:W-:Y:S01]  /*c1cf0*/  SHF.R.S32.HI R11, RZ, 0x1f, R9 ;  /* 0x0000001fff0b7819 */ /* 0x000fe20000011409 */
[----:B------:R-:W-:Y:S04]  /*c1d00*/  STL [R1+0x4ac8], R4 ;  /* 0x004ac80401007387 */ /* 0x000fe80000100800 */
[----:B------:R-:W-:Y:S01]  /*c1d10*/  STL.64 [R1+0x4ab8], R18 ;  /* 0x004ab81201007387 */ /* 0x000fe20000100a00 */
[----:B------:R-:W-:-:S03]  /*c1d20*/  IMAD.X R27, R29, 0x1, R23, P1 ;  /* 0x000000011d1b7824 */ /* 0x000fc600008e0617 */
[----:B------:R1:W-:Y:S01]  /*c1d30*/  STL [R1+0x88c], R17 ;  /* 0x00088c1101007387 */ /* 0x0003e20000100800 */
[----:B------:R-:W-:-:S03]  /*c1d40*/  IMAD.X R15, R29, 0x1, R7, P3 ;  /* 0x000000011d0f7824 */ /* 0x000fc600018e0607 */
[----:B-1----:R-:W3:Y:S04]  /*c1d50*/  LDL.LU.64 R16, [R1+0x4ad8] ;  /* 0x004ad80001107983 */ /* 0x002ee80000300a00 */
[----:B------:R-:W-:Y:S01]  /*c1d60*/  STL [R1+0x4ab0], R11 ;  /* 0x004ab00b01007387 */ /* 0x000fe20000100800 */
[----:B--2---:R-:W-:-:S05]  /*c1d70*/  IMAD.X R13, R29, 0x1, R0, P2 ;  /* 0x000000011d0d7824 */ /* 0x004fca00010e0600 */
[----:B------:R-:W-:Y:S04]  /*c1d80*/  STL [R1+0x884], R13 ;  /* 0x0008840d01007387 */ /* 0x000fe80000100800 */
[----:B------:R-:W-:Y:S04]  /*c1d90*/  STL.64 [R1+0x878], R26 ;  /* 0x0008781a01007387 */ /* 0x000fe80000100a00 */
[----:B------:R1:W-:Y:S04]  /*c1da0*/  STL.64 [R1+0x870], R14 ;  /* 0x0008700e01007387 */ /* 0x0003e80000100a00 */
[----:B-1----:R-:W2:Y:S01]  /*c1db0*/  LDL.LU.64 R14, [R1+0x4ad0] ;  /* 0x004ad000010e7983 */ /* 0x002ea20000300a00 */
[----:B------:R-:W-:-:S03]  /*c1dc0*/  IADD3 R4, P3, PT, R9, R24, RZ ;  /* 0x0000001809047210 */ /* 0x000fc60007f7e0ff */
[----:B--2---:R-:W-:Y:S04]  /*c1dd0*/  STL.64 [R1+0x4a88], R14 ;  /* 0x004a880e01007387 */ /* 0x004fe80000100a00 */
[----:B------:R1:W-:Y:S04]  /*c1de0*/  STL [R1+0x4a90], R15 ;  /* 0x004a900f01007387 */ /* 0x0003e80000100800 */
[----:B-1----:R0:W2:Y:S04]  /*c1df0*/  LDL.64 R14, [R1+0x850] ;  /* 0x00085000010e7983 */ /* 0x0020a80000100a00 */
[----:B------:R1:W-:Y:S04]  /*c1e00*/  STL [R1+0x818], R4 ;  /* 0x0008180401007387 */ /* 0x0003e80000100800 */
[----:B-1----:R-:W4:Y:S01]  /*c1e10*/  LDL.LU R4, [R1+0x4ac8] ;  /* 0x004ac80001047983 */ /* 0x002f220000300800 */
[----:B------:R-:W-:-:S02]  /*c1e20*/  IMAD.X R5, R29, 0x1, R21, P0 ;  /* 0x000000011d057824 */ /* 0x000fc400000e0615 */
[----:B--2---:R-:W-:-:S05]  /*c1e30*/  IMAD.X R15, R29, 0x1, R22, P4 ;  /* 0x000000011d0f7824 */ /* 0x004fca00020e0616 */
[----:B------:R-:W-:Y:S04]  /*c1e40*/  STL [R1+0x854], R15 ;  /* 0x0008540f01007387 */ /* 0x000fe80000100800 */
[----:B----4-:R1:W-:Y:S04]  /*c1e50*/  STL.64 [R1+0x848], R4 ;  /* 0x0008480401007387 */ /* 0x0103e80000100a00 */
[----:B-1----:R-:W2:Y:S02]  /*c1e60*/  LDL.LU.64 R4, [R1+0x4ac0] ;  /* 0x004ac00001047983 */ /* 0x002ea40000300a00 */
[----:B--2---:R-:W-:-:S05]  /*c1e70*/  IADD3 R18, P0, PT, R9, R4, RZ ;  /* 0x0000000409127210 */ /* 0x004fca0007f1e0ff */
[----:B------:R1:W-:Y:S04]  /*c1e80*/  STL [R1+0x808], R18 ;  /* 0x0008081201007387 */ /* 0x0003e80000100800 */
[----:B-1----:R-:W2:Y:S01]  /*c1e90*/  LDL.LU.64 R18, [R1+0x4ab8] ;  /* 0x004ab80001127983 */ /* 0x002ea20000300a00 */
[----:B------:R-:W-:-:S05]  /*c1ea0*/  IADD3 R28, P5, PT, R28, R20, RZ ;  /* 0x000000141c1c7210 */ /* 0x000fca0007fbe0ff */
[----:B--2---:R-:W-:-:S05]  /*c1eb0*/  IMAD.X R29, R29, 0x1, R19, P5 ;  /* 0x000000011d1d7824 */ /* 0x004fca00028e0613 */
[----:B------:R1:W-:Y:S04]  /*c1ec0*/  STL.64 [R1+0x830], R28 ;  /* 0x0008301c01007387 */ /* 0x0003e80000100a00 */
[----:B-1----:R-:W2:Y:S01]  /*c1ed0*/  LDL.LU R29, [R1+0x4ab4] ;  /* 0x004ab400011d7983 */ /* 0x002ea20000300800 */
[----:B------:R-:W-:Y:S01]  /*c1ee0*/  IMAD.MOV.U32 R28, RZ, RZ, R10 ;  /* 0x000000ffff1c7224 */ /* 0x000fe200078e000a */
[----:B------:R-:W-:-:S04]  /*c1ef0*/  IADD3 R10, P5, PT, R9, R2, RZ ;  /* 0x00000002090a7210 */ /* 0x000fc80007fbe0ff */
[----:B--2---:R1:W-:Y:S04]  /*c1f00*/  STL.64 [R1+0x4a68], R28 ;  /* 0x004a681c01007387 */ /* 0x0043e80000100a00 */
[----:B-1----:R0:W2:Y:S04]  /*c1f10*/  LDL.64 R28, [R1+0x818] ;  /* 0x00081800011c7983 */ /* 0x0020a80000100a00 */
[----:B------:R-:W-:Y:S04]  /*c1f20*/  STL [R1+0x7f8], R10 ;  /* 0x0007f80a01007387 */ /* 0x000fe80000100800 */
[----:B------:R-:W4:Y:S01]  /*c1f30*/  LDL.LU R11, [R1+0x4ab0] ;  /* 0x004ab000010b7983 */ /* 0x000f220000300800 */
[----:B---3--:R-:W-:-:S02]  /*c1f40*/  IADD3 R12, P2, PT, R9, R16, RZ ;  /* 0x00000010090c7210 */ /* 0x008fc40007f5e0ff */
[----:B------:R-:W-:-:S03]  /*c1f50*/  IADD3 R26, P1, PT, R9, R17, RZ ;  /* 0x00000011091a7210 */ /* 0x000fc60007f3e0ff */
[C---:B----4-:R-:W-:Y:S02]  /*c1f60*/  IMAD.X R13, R11.reuse, 0x1, R5, P2 ;  /* 0x000000010b0d7824 */ /* 0x050fe400010e0605 */
[----:B------:R-:W-:-:S03]  /*c1f70*/  IMAD.X R27, R11, 0x1, R3, P1 ;  /* 0x000000010b1b7824 */ /* 0x000fc600008e0603 */
[----:B------:R1:W-:Y:S04]  /*c1f80*/  STL.64 [R1+0x828], R12 ;  /* 0x0008280c01007387 */ /* 0x0003e80000100a00 */
[----:B-1----:R-:W3:Y:S04]  /*c1f90*/  LDL.LU.64 R12, [R1+0x4aa8] ;  /* 0x004aa800010c7983 */ /* 0x002ee80000300a00 */
[----:B------:R-:W-:Y:S04]  /*c1fa0*/  STL.64 [R1+0x4a80], R4 ;  /* 0x004a800401007387 */ /* 0x000fe80000100a00 */
[----:B------:R-:W-:Y:S04]  /*c1fb0*/  STL.64 [R1+0x4a78], R18 ;  /* 0x004a781201007387 */ /* 0x000fe80000100a00 */
[----:B------:R1:W-:Y:S04]  /*c1fc0*/  STL.64 [R1+0x820], R26 ;  /* 0x0008201a01007387 */ /* 0x0003e80000100a00 */
[----:B-1----:R-:W4:Y:S04]  /*c1fd0*/  LDL.LU.64 R26, [R1+0x4aa0] ;  /* 0x004aa000011a7983 */ /* 0x002f280000300a00 */
[----:B------:R-:W2:Y:S04]  /*c1fe0*/  LDL R10, [R1] ;  /* 0x00000000010a7983 */ /* 0x000ea80000100800 */
[----:B--2---:R3:W-:Y:S02]  /*c1ff0*/  STL [R1+0x4a60], R10 ;  /* 0x004a600a01007387 */ /* 0x0047e40000100800 */
[----:B---3--:R-:W-:Y:S01]  /*c2000*/  IMAD.MOV.U32 R10, RZ, RZ, R12 ;  /* 0x000000ffff0a7224 */ /* 0x008fe200078e000c */
[----:B------:R-:W-:-:S05]  /*c2010*/  IADD3 R12, P1, PT, R9, R20, RZ ;  /* 0x00000014090c7210 */ /* 0x000fca0007f3e0ff */
[----:B------:R1:W-:Y:S04]  /*c2020*/  STL [R1+0x7e8], R12 ;  /* 0x0007e80c01007387 */ /* 0x0003e80000100800 */
[----:B-1----:R-:W2:Y:S01]  /*c2030*/  LDL.LU.64 R12, [R1+0x4a98] ;  /* 0x004a9800010c7983 */ /* 0x002ea20000300a00 */
[----:B------:R-:W-:Y:S01]  /*c2040*/  IADD3 R14, P4, PT, R9, R6, RZ ;  /* 0x00000006090e7210 */ /* 0x000fe20007f9e0ff */
[----:B------:R-:W-:-:S04]  /*c2050*/  IMAD.X R29, R11, 0x1, R0, P3 ;  /* 0x000000010b1d7824 */ /* 0x000fc800018e0600 */
[----:B------:R-:W-:Y:S01]  /*c2060*/  IMAD.X R15, R11, 0x1, R23, P4 ;  /* 0x000000010b0f7824 */ /* 0x000fe200020e0617 */
[----:B--2---:R1:W-:Y:S04]  /*c2070*/  STL.64 [R1+0x4a50], R12 ;  /* 0x004a500c01007387 */ /* 0x0043e80000100a00 */
[----:B-1----:R0:W2:Y:S04]  /*c2080*/  LDL.64 R12, [R1+0x7f8] ;  /* 0x0007f800010c7983 */ /* 0x0020a80000100a00 */
[----:B------:R-:W-:Y:S04]  /*c2090*/  STL [R1+0x81c], R29 ;  /* 0x00081c1d01007387 */ /* 0x000fe80000100800 */
[----:B------:R1:W-:Y:S04]  /*c20a0*/  STL.64 [R1+0x810], R14 ;  /* 0x0008100e01007387 */ /* 0x0003e80000100a00 */
[----:B-1----:R0:W3:Y:S01]  /*c20b0*/  LDL.LU R15, [R1+0x4a90] ;  /* 0x004a9000010f7983 */ /* 0x0020e20000300800 */
[----:B----4-:R-:W-:-:S02]  /*c20c0*/  IADD3 R14, P4, PT, R27, R17, RZ ;  /* 0x000000111b0e7210 */ /* 0x010fc40007f9e0ff */
[----:B------:R-:W-:-:S03]  /*c20d0*/  IADD3 R28, P3, PT, R27, R16, RZ ;  /* 0x000000101b1c7210 */ /* 0x000fc60007f7e0ff */
[----:B------:R3:W-:Y:S04]  /*c20e0*/  STL [R1+0x7d8], R14 ;  /* 0x0007d80e01007387 */ /* 0x0007e80000100800 */
[----:B---3--:R-:W3:Y:S04]  /*c20f0*/  LDL.LU.64 R14, [R1+0x4a88] ;  /* 0x004a8800010e7983 */ /* 0x008ee80000300a00 */
[----:B------:R1:W-:Y:S04]  /*c2100*/  STL.64 [R1+0x4a58], R16 ;  /* 0x004a581001007387 */ /* 0x0003e80000100a00 */
[----:B-1----:R0:W4:Y:S01]  /*c2110*/  LDL.64 R16, [R1+0x808] ;  /* 0x0008080001107983 */ /* 0x0021220000100a00 */
[----:B------:R-:W-:Y:S01]  /*c2120*/  IADD3 R4, P2, PT, R9, R18, RZ ;  /* 0x0000001209047210 */ /* 0x000fe20007f5e0ff */
[----:B--2---:R-:W-:-:S04]  /*c2130*/  IMAD.X R13, R11, 0x1, R22, P5 ;  /* 0x000000010b0d7824 */ /* 0x004fc800028e0616 */
[C---:B------:R-:W-:Y:S02]  /*c2140*/  IMAD.X R5, R11.reuse, 0x1, R21, P2 ;  /* 0x000000010b057824 */ /* 0x040fe400010e0615 */
[----:B----4-:R-:W-:-:S05]  /*c2150*/  IMAD.X R17, R11, 0x1, R7, P0 ;  /* 0x000000010b117824 */ /* 0x010fca00000e0607 */
[----:B------:R-:W-:Y:S04]  /*c2160*/  STL [R1+0x80c], R17 ;  /* 0x00080c1101007387 */ /* 0x000fe80000100800 */
[----:B---3--:R-:W-:Y:S04]  /*c2170*/  STL.64 [R1+0x4a38], R14 ;  /* 0x004a380e01007387 */ /* 0x008fe80000100a00 */
[----:B------:R-:W-:Y:S04]  /*c2180*/  STL [R1+0x7fc], R13 ;  /* 0x0007fc0d01007387 */ /* 0x000fe80000100800 */
[----:B------:R1:W-:Y:S04]  /*c2190*/  STL [R1+0x4a40], R15 ;  /* 0x004a400f01007387 */ /* 0x0003e80000100800 */
[----:B-1----:R0:W2:Y:S04]  /*c21a0*/  LDL.64 R14, [R1+0x7e8] ;  /* 0x0007e800010e7983 */ /* 0x0020a80000100a00 */
[----:B------:R-:W-:Y:S04]  /*c21b0*/  STL.64 [R1+0x4a48], R6 ;  /* 0x004a480601007387 */ /* 0x000fe80000100a00 */
[----:B------:R1:W-:Y:S04]  /*c21c0*/  STL.64 [R1+0x7f0], R4 ;  /* 0x0007f00401007387 */ /* 0x0003e80000100a00 */
[----:B-1----:R-:W3:Y:S02]  /*c21d0*/  LDL.LU.64 R4, [R1+0x4a80] ;  /* 0x004a800001047983 */ /* 0x002ee40000300a00 */
[----:B---3--:R-:W-:-:S05]  /*c21e0*/  IADD3 R18, P2, PT, R27, R4, RZ ;  /* 0x000000041b127210 */ /* 0x008fca0007f5e0ff */
[----:B------:R1:W-:Y:S04]  /*c21f0*/  STL [R1+0x7c0], R18 ;  /* 0x0007c01201007387 */ /* 0x0003e80000100800 */
[----:B-1----:R-:W2:Y:S01]  /*c2200*/  LDL.LU.64 R18, [R1+0x4a78] ;  /* 0x004a780001127983 */ /* 0x002ea20000300a00 */
[----:B------:R-:W-:Y:S01]  /*c2210*/  IMAD.MOV.U32 R9, RZ, RZ, R26 ;  /* 0x000000ffff097224 */ /* 0x000fe200078e001a */
[----:B------:R-:W-:-:S05]  /*c2220*/  SHF.R.S32.HI R26, RZ, 0x1f, R27 ;  /* 0x0000001fff1a7819 */ /* 0x000fca000001141b */
[----:B------:R-:W-:Y:S02]  /*c2230*/  IMAD.X R29, R26, 0x1, R5, P3 ;  /* 0x000000011a1d7824 */ /* 0x000fe400018e0605 */
[----:B--2---:R-:W-:Y:S02]  /*c2240*/  IMAD.X R15, R11, 0x1, R19, P1 ;  /* 0x000000010b0f7824 */ /* 0x004fe400008e0613 */
[----:B------:R0:W2:Y:S04]  /*c2250*/  LDL.LU R11, [R1+0x4a70] ;  /* 0x004a7000010b7983 */ /* 0x0000a80000300800 */
[----:B------:R-:W-:Y:S04]  /*c2260*/  STL [R1+0x7ec], R15 ;  /* 0x0007ec0f01007387 */ /* 0x000fe80000100800 */
[----:B------:R1:W-:Y:S04]  /*c2270*/  STL.64 [R1+0x7e0], R28 ;  /* 0x0007e01c01007387 */ /* 0x0003e80000100a00 */
[----:B-1----:R-:W3:Y:S01]  /*c2280*/  LDL.LU.64 R28, [R1+0x4a68] ;  /* 0x004a6800011c7983 */ /* 0x002ee20000300a00 */
[----:B------:R-:W-:-:S03]  /*c2290*/  IADD3 R16, P0, PT, R27, R24, RZ ;  /* 0x000000181b107210 */ /* 0x000fc60007f1e0ff */
[----:B---3--:R-:W-:Y:S04]  /*c22a0*/  STL.64 [R1+0x4a28], R28 ;  /* 0x004a281c01007387 */ /* 0x008fe80000100a00 */
[----:B------:R1:W-:Y:S04]  /*c22b0*/  STL [R1+0x4a30], R29 ;  /* 0x004a301d01007387 */ /* 0x0003e80000100800 */
[----:B-1----:R0:W3:Y:S01]  /*c22c0*/  LDL.64 R28, [R1+0x7d8] ;  /* 0x0007d800011c7983 */ /* 0x0020e20000100a00 */
[----:B------:R-:W-:Y:S01]  /*c22d0*/  IMAD.MOV.U32 R15, RZ, RZ, R10 ;  /* 0x000000ffff0f7224 */ /* 0x000fe200078e000a */
[----:B------:R-:W-:-:S02]  /*c22e0*/  IADD3 R12, P5, PT, R27, R6, RZ ;  /* 0x000000061b0c7210 */ /* 0x000fc40007fbe0ff */
[----:B------:R-:W-:Y:S01]  /*c22f0*/  IADD3 R10, P3, PT, R27, R18, RZ ;  /* 0x000000121b0a7210 */ /* 0x000fe20007f7e0ff */
[C---:B------:R-:W-:Y:S02]  /*c2300*/  IMAD.X R17, R26.reuse, 0x1, R0, P0 ;  /* 0x000000011a117824 */ /* 0x040fe400000e0600 */
[C---:B------:R-:W-:Y:S02]  /*c2310*/  IMAD.X R13, R26.reuse, 0x1, R23, P5 ;  /* 0x000000011a0d7824 */ /* 0x040fe400028e0617 */
[----:B------:R1:W-:Y:S04]  /*c2320*/  STL [R1+0x798], R10 ;  /* 0x0007980a01007387 */ /* 0x0003e80000100800 */
[----:B-1----:R-:W4:Y:S01]  /*c2330*/  LDL.LU R10, [R1+0x4a60] ;  /* 0x004a6000010a7983 */ /* 0x002f220000300800 */
[----:B---3--:R-:W-:-:S05]  /*c2340*/  IMAD.X R29, R26, 0x1, R3, P4 ;  /* 0x000000011a1d7824 */ /* 0x008fca00020e0603 */
[----:B------:R-:W-:Y:S04]  /*c2350*/  STL [R1+0x7dc], R29 ;  /* 0x0007dc1d01007387 */ /* 0x000fe80000100800 */
[----:B------:R1:W-:Y:S04]  /*c2360*/  STL.64 [R1+0x7d0], R16 ;  /* 0x0007d01001007387 */ /* 0x0003e80000100a00 */
[----:B-1----:R-:W3:Y:S04]  /*c2370*/  LDL.LU.64 R16, [R1+0x4a58] ;  /* 0x004a580001107983 */ /* 0x002ee80000300a00 */
[----:B------:R1:W-:Y:S04]  /*c2380*/  STL.64 [R1+0x7c8], R12 ;  /* 0x0007c80c01007387 */ /* 0x0003e80000100a00 */
[----:B-1----:R-:W2:Y:S04]  /*c2390*/  LDL.LU.64 R12, [R1+0x4a50] ;  /* 0x004a5000010c7983 */ /* 0x002ea80000300a00 */
[----:B------:R1:W-:Y:S04]  /*c23a0*/  STL [R1+0x4a20], R9 ;  /* 0x004a200901007387 */ /* 0x0003e80000100800 */
[----:B-1----:R-:W2:Y:S01]  /*c23b0*/  LDL.LU R9, [R1] ;  /* 0x0000000001097983 */ /* 0x002ea20000300800 */
[----:B------:R-:W-:-:S02]  /*c23c0*/  IADD3 R14, P1, PT, R27, R2, RZ ;  /* 0x000000021b0e7210 */ /* 0x000fc40007f3e0ff */
[----:B------:R-:W-:Y:S02]  /*c23d0*/  IADD3 R28, P4, PT, R27, R20, RZ ;  /* 0x000000141b1c7210 */ /* 0x000fe40007f9e0ff */
[----:B----4-:R-:W-:Y:S02]  /*c23e0*/  SHF.R.S32.HI R27, RZ, 0x1f, R10 ;  /* 0x0000001fff1b7819 */ /* 0x010fe4000001140a */
[----:B---3--:R-:W-:Y:S01]  /*c23f0*/  IADD3 R10, P0, PT, R10, R16, RZ ;  /* 0x000000100a0a7210 */ /* 0x008fe20007f1e0ff */
[----:B--2---:R1:W-:Y:S01]  /*c2400*/  STL.64 [R1+0x4a08], R12 ;  /* 0x004a080c01007387 */ /* 0x0043e20000100a00 */
[----:B------:R-:W-:-:S03]  /*c2410*/  IADD3 R6, P5, PT, R9, R17, RZ ;  /* 0x0000001109067210 */ /* 0x000fc60007fbe0ff */
[----:B-1----:R0:W2:Y:S04]  /*c2420*/  LDL.64 R12, [R1+0x798] ;  /* 0x00079800010c7983 */ /* 0x0020a80000100a00 */
[----:B------:R1:W-:Y:S04]  /*c2430*/  STL [R1+0x780], R6 ;  /* 0x0007800601007387 */ /* 0x0003e80000100800 */
[----:B-1----:R-:W3:Y:S04]  /*c2440*/  LDL.LU.64 R6, [R1+0x4a48] ;  /* 0x004a480001067983 */ /* 0x002ee80000300a00 */
[----:B------:R1:W-:Y:S04]  /*c2450*/  STL.64 [R1+0x4a18], R16 ;  /* 0x004a181001007387 */ /* 0x0003e80000100a00 */
[----:B-1----:R0:W3:Y:S02]  /*c2460*/  LDL.64 R16, [R1+0x7c0] ;  /* 0x0007c00001107983 */ /* 0x0020e40000100a00 */
[----:B---3--:R-:W-:-:S05]  /*c2470*/  IMAD.X R17, R26, 0x1, R7, P2 ;  /* 0x000000011a117824 */ /* 0x008fca00010e0607 */
[----:B------:R1:W-:Y:S02]  /*c2480*/  STL [R1+0x7c4], R17 ;  /* 0x0007c41101007387 */ /* 0x0003e40000100800 */
[----:B-1----:R-:W-:Y:S02]  /*c2490*/  IMAD.MOV.U32 R17, RZ, RZ, R15 ;  /* 0x000000ffff117224 */ /* 0x002fe400078e000f */
[----:B------:R-:W-:-:S05]  /*c24a0*/  IMAD.X R15, R26, 0x1, R22, P1 ;  /* 0x000000011a0f7824 */ /* 0x000fca00008e0616 */
[----:B------:R1:W-:Y:S04]  /*c24b0*/  STL.64 [R1+0x7a0], R14 ;  /* 0x0007a00e01007387 */ /* 0x0003e80000100a00 */
[----:B-1----:R0:W3:Y:S01]  /*c24c0*/  LDL.LU R15, [R1+0x4a40] ;  /* 0x004a4000010f7983 */ /* 0x0020e20000300800 */
[----:B------:R-:W-:-:S03]  /*c24d0*/  IADD3 R14, P1, PT, R9, R6, RZ ;  /* 0x00000006090e7210 */ /* 0x000fc60007f3e0ff */
[----:B------:R-:W-:Y:S04]  /*c24e0*/  STL.64 [R1+0x4a10], R22 ;  /* 0x004a101601007387 */ /* 0x000fe80000100a00 */
[----:B------:R3:W-:Y:S04]  /*c24f0*/  STL [R1+0x770], R14 ;  /* 0x0007700e01007387 */ /* 0x0007e80000100800 */
[----:B---3--:R-:W3:Y:S01]  /*c2500*/  LDL.LU.64 R14, [R1+0x4a38] ;  /* 0x004a3800010e7983 */ /* 0x008ee20000300a00 */
[C---:B--2---:R-:W-:Y:S02]  /*c2510*/  IMAD.X R13, R26.reuse, 0x1, R21, P3 ;  /* 0x000000011a0d7824 */ /* 0x044fe400018e0615 */
[----:B------:R-:W-:Y:S01]  /*c2520*/  IMAD.X R29, R26, 0x1, R19, P4 ;  /* 0x000000011a1d7824 */ /* 0x000fe200020e0613 */
[----:B---3--:R1:W-:Y:S04]  /*c2530*/  STL.64 [R1+0x49f0], R14 ;  /* 0x0049f00e01007387 */ /* 0x0083e80000100a00 */
[----:B------:R-:W-:Y:S04]  /*c2540*/  STL [R1+0x79c], R13 ;  /* 0x00079c0d01007387 */ /* 0x000fe80000100800 */
[----:B-1----:R0:W2:Y:S04]  /*c2550*/  LDL.64 R14, [R1+0x780] ;  /* 0x00078000010e7983 */ /* 0x0020a80000100a00 */
[----:B------:R-:W3:Y:S04]  /*c2560*/  LDL.LU R26, [R1+0x4a34] ;  /* 0x004a3400011a7983 */ /* 0x000ee80000300800 */
[----:B------:R1:W-:Y:S04]  /*c2570*/  STL.64 [R1+0x790], R28 ;  /* 0x0007901c01007387 */ /* 0x0003e80000100a00 */
[----:B-1----:R0:W4:Y:S01]  /*c2580*/  LDL.LU R29, [R1+0x4a30] ;  /* 0x004a3000011d7983 */ /* 0x0021220000300800 */
[----:B------:R-:W-:-:S05]  /*c2590*/  IADD3 R28, P4, PT, R9, R2, RZ ;  /* 0x00000002091c7210 */ /* 0x000fca0007f9e0ff */
[----:B------:R4:W-:Y:S01]  /*c25a0*/  STL [R1+0x760], R28 ;  /* 0x0007601c01007387 */ /* 0x0009e20000100800 */
[----:B------:R-:W-:Y:S01]  /*c25b0*/  IMAD.X R11, R27, 0x1, R5, P0 ;  /* 0x000000011b0b7824 */ /* 0x000fe200000e0605 */
[----:B------:R-:W-:Y:S02]  /*c25c0*/  IADD3 R16, P2, PT, R9, R24, RZ ;  /* 0x0000001809107210 */ /* 0x000fe40007f5e0ff */
[----:B----4-:R-:W4:Y:S01]  /*c25d0*/  LDL.LU.64 R28, [R1+0x4a28] ;  /* 0x004a2800011c7983 */ /* 0x010f220000300a00 */
[----:B--2---:R-:W-:-:S03]  /*c25e0*/  IMAD.X R15, R27, 0x1, R3, P5 ;  /* 0x000000011b0f7824 */ /* 0x004fc600028e0603 */
[----:B------:R-:W-:Y:S04]  /*c25f0*/  STL.64 [R1+0x4a00], R4 ;  /* 0x004a000401007387 */ /* 0x000fe80000100a00 */
[----:B------:R1:W-:Y:S01]  /*c2600*/  STL.64 [R1+0x788], R10 ;  /* 0x0007880a01007387 */ /* 0x0003e20000100a00 */
[C---:B------:R-:W-:Y:S02]  /*c2610*/  IADD3 R12, P3, PT, R9.reuse, R4, RZ ;  /* 0x00000004090c7210 */ /* 0x040fe40007f7e0ff */
[----:B------:R-:W-:Y:S01]  /*c2620*/  IADD3 R14, P5, PT, R9, R20, RZ ;  /* 0x00000014090e7210 */ /* 0x000fe20007fbe0ff */
[----:B------:R-:W-:Y:S01]  /*c2630*/  STL [R1+0x784], R15 ;  /* 0x0007840f01007387 */ /* 0x000fe20000100800 */
[----:B-1----:R-:W-:Y:S02]  /*c2640*/  IMAD.MOV.U32 R11, RZ, RZ, R17 ;  /* 0x000000ffff0b7224 */ /* 0x002fe400078e0011 */
[----:B------:R-:W-:Y:S01]  /*c2650*/  IMAD.X R17, R27, 0x1, R0, P2 ;  /* 0x000000011b117824 */ /* 0x000fe200010e0600 */
[----:B------:R-:W-:-:S02]  /*c2660*/  IADD3 R10, P0, PT, R9, R18, RZ ;  /* 0x00000012090a7210 */ /* 0x000fc40007f1e0ff */
[----:B------:R-:W2:Y:S04]  /*c2670*/  LDL.LU R9, [R1+0x4a20] ;  /* 0x004a200001097983 */ /* 0x000ea80000300800 */
[----:B----4-:R1:W-:Y:S04]  /*c2680*/  STL.64 [R1+0x49d8], R28 ;  /* 0x0049d81c01007387 */ /* 0x0103e80000100a00 */
[----:B-1----:R0:W4:Y:S04]  /*c2690*/  LDL.64 R28, [R1+0x770] ;  /* 0x00077000011c7983 */ /* 0x0021280000100a00 */
[----:B------:R1:W-:Y:S04]  /*c26a0*/  STL.64 [R1+0x778], R16 ;  /* 0x0007781001007387 */ /* 0x0003e80000100a00 */
[----:B-1----:R-:W3:Y:S02]  /*c26b0*/  LDL.LU.64 R16, [R1+0x4a18] ;  /* 0x004a180001107983 */ /* 0x002ee40000300a00 */
[----:B---3--:R-:W-:-:S05]  /*c26c0*/  IADD3 R22, P2, PT, R26, R16, RZ ;  /* 0x000000101a167210 */ /* 0x008fca0007f5e0ff */
[----:B------:R1:W-:Y:S04]  /*c26d0*/  STL [R1+0x730], R22 ;  /* 0x0007301601007387 */ /* 0x0003e80000100800 */
[----:B-1----:R-:W4:Y:S02]  /*c26e0*/  LDL.LU.64 R22, [R1+0x4a10] ;  /* 0x004a100001167983 */ /* 0x002f240000300a00 */
[----:B----4-:R-:W-:Y:S01]  /*c26f0*/  IMAD.X R29, R27, 0x1, R23, P1 ;  /* 0x000000011b1d7824 */ /* 0x010fe200008e0617 */
[----:B------:R-:W-:-:S04]  /*c2700*/  IADD3 R28, P1, PT, R26, R17, RZ ;  /* 0x000000111a1c7210 */ /* 0x000fc80007f3e0ff */
[----:B------:R-:W-:Y:S04]  /*c2710*/  STL [R1+0x774], R29 ;  /* 0x0007741d01007387 */ /* 0x000fe80000100800 */
[----:B------:R1:W-:Y:S04]  /*c2720*/  STL.64 [R1+0x49e0], R16 ;  /* 0x0049e01001007387 */ /* 0x0003e80000100a00 */
[----:B-1----:R-:W3:Y:S01]  /*c2730*/  LDL.64 R16, [R1+0x730] ;  /* 0x0007300001107983 */ /* 0x002ee20000100a00 */
[----:B------:R-:W-:-:S03]  /*c2740*/  IMAD.X R13, R27, 0x1, R7, P3 ;  /* 0x000000011b0d7824 */ /* 0x000fc600018e0607 */
[----:B---3--:R-:W-:Y:S04]  /*c2750*/  STL [R1+0x49e8], R16 ;  /* 0x0049e81001007387 */ /* 0x008fe80000100800 */
[----:B------:R1:W-:Y:S04]  /*c2760*/  STL.64 [R1+0x768], R12 ;  /* 0x0007680c01007387 */ /* 0x0003e80000100a00 */
[----:B-1----:R-:W3:Y:S01]  /*c2770*/  LDL.LU.64 R12, [R1+0x4a08] ;  /* 0x004a0800010c7983 */ /* 0x002ee20000300a00 */
[----:B------:R-:W-:-:S03]  /*c2780*/  IADD3 R4, P3, PT, R26, R24, RZ ;  /* 0x000000181a047210 */ /* 0x000fc60007f7e0ff */
[----:B---3--:R1:W-:Y:S04]  /*c2790*/  STL.64 [R1+0x49d0], R12 ;  /* 0x0049d00c01007387 */ /* 0x0083e80000100a00 */
[----:B-1----:R0:W3:Y:S04]  /*c27a0*/  LDL.64 R12, [R1+0x760] ;  /* 0x00076000010c7983 */ /* 0x0020e80000100a00 */
[----:B------:R1:W-:Y:S01]  /*c27b0*/  STL [R1+0x720], R4 ;  /* 0x0007200401007387 */ /* 0x0003e20000100800 */
[----:B------:R-:W-:-:S03]  /*c27c0*/  IMAD.X R15, R27, 0x1, R19, P5 ;  /* 0x000000011b0f7824 */ /* 0x000fc600028e0613 */
[----:B-1----:R-:W4:Y:S01]  /*c27d0*/  LDL.LU.64 R4, [R1+0x4a00] ;  /* 0x004a000001047983 */ /* 0x002f220000300a00 */
[----:B---3--:R-:W-:-:S05]  /*c27e0*/  IMAD.X R13, R27, 0x1, R22, P4 ;  /* 0x000000011b0d7824 */ /* 0x008fca00020e0616 */
[----:B------:R1:W-:Y:S04]  /*c27f0*/  STL [R1+0x764], R13 ;  /* 0x0007640d01007387 */ /* 0x0003e80000100800 */
[----:B------:R-:W-:Y:S01]  /*c2800*/  STL.64 [R1+0x49c8], R6 ;  /* 0x0049c80601007387 */ /* 0x000fe20000100a00 */
[----:B-1----:R-:W-:Y:S02]  /*c2810*/  IMAD.MOV.U32 R13, RZ, RZ, R11 ;  /* 0x000000ffff0d7224 */ /* 0x002fe400078e000b */
[----:B------:R-:W-:-:S05]  /*c2820*/  IMAD.X R11, R27, 0x1, R21, P0 ;  /* 0x000000011b0b7824 */ /* 0x000fca00000e0615 */
[----:B------:R-:W-:Y:S04]  /*c2830*/  STL.64 [R1+0x758], R10 ;  /* 0x0007580a01007387 */ /* 0x000fe80000100a00 */
[----:B------:R-:W3:Y:S04]  /*c2840*/  LDL.LU R27, [R1+0x49f8] ;  /* 0x0049f800011b7983 */ /* 0x000ee80000300800 */
[----:B------:R1:W-:Y:S04]  /*c2850*/  STL.64 [R1+0x738], R14 ;  /* 0x0007380e01007387 */ /* 0x0003e80000100a00 */
[----:B-1----:R-:W2:Y:S01]  /*c2860*/  LDL.LU.64 R14, [R1+0x49f0] ;  /* 0x0049f000010e7983 */ /* 0x002ea20000300a00 */
[----:B------:R-:W-:-:S02]  /*c2870*/  IADD3 R16, P5, PT, R26, R2, RZ ;  /* 0x000000021a107210 */ /* 0x000fc40007fbe0ff */
[----:B------:R-:W-:Y:S01]  /*c2880*/  SHF.R.S32.HI R29, RZ, 0x1f, R26 ;  /* 0x0000001fff1d7819 */ /* 0x000fe2000001141a */
[----:B--2---:R1:W-:Y:S04]  /*c2890*/  STL.64 [R1+0x4990], R14 ;  /* 0x0049900e01007387 */ /* 0x0043e80000100a00 */
[----:B-1----:R0:W2:Y:S04]  /*c28a0*/  LDL.64 R14, [R1+0x720] ;  /* 0x00072000010e7983 */ /* 0x0020a80000100a00 */
[----:B------:R1:W-:Y:S04]  /*c28b0*/  STL [R1+0x708], R16 ;  /* 0x0007081001007387 */ /* 0x0003e80000100800 */
[----:B-1----:R0:W2:Y:S01]  /*c28c0*/  LDL.LU R16, [R1+0x49e8] ;  /* 0x0049e80001107983 */ /* 0x0020a20000300800 */
[----:B----4-:R-:W-:Y:S01]  /*c28d0*/  IMAD.X R17, R29, 0x1, R5, P2 ;  /* 0x000000011d117824 */ /* 0x010fe200010e0605 */
[----:B------:R-:W-:-:S04]  /*c28e0*/  IADD3 R10, P0, PT, R26, R4, RZ ;  /* 0x000000041a0a7210 */ /* 0x000fc80007f1e0ff */
[----:B------:R2:W-:Y:S01]  /*c28f0*/  STL [R1+0x734], R17 ;  /* 0x0007341101007387 */ /* 0x0005e20000100800 */
[----:B------:R-:W-:-:S03]  /*c2900*/  IMAD.X R29, R29, 0x1, R3, P1 ;  /* 0x000000011d1d7824 */ /* 0x000fc600008e0603 */
[----:B--2---:R-:W3:Y:S04]  /*c2910*/  LDL.LU.64 R16, [R1+0x49e0] ;  /* 0x0049e00001107983 */ /* 0x004ee80000300a00 */
[----:B------:R1:W-:Y:S02]  /*c2920*/  STL.64 [R1+0x49b0], R4 ;  /* 0x0049b00401007387 */ /* 0x0003e40000100a00 */
[----:B-1----:R-:W-:Y:S01]  /*c2930*/  IADD3 R4, P2, PT, R26, R18, RZ ;  /* 0x000000121a047210 */ /* 0x002fe20007f5e0ff */
[----:B------:R-:W-:-:S05]  /*c2940*/  IMAD.MOV.U32 R5, RZ, RZ, R13 ;  /* 0x000000ffff057224 */ /* 0x000fca00078e000d */
[----:B------:R-:W-:Y:S04]  /*c2950*/  STL.64 [R1+0x49b8], R4 ;  /* 0x0049b80401007387 */ /* 0x000fe80000100a00 */
[----:B------:R1:W-:Y:S04]  /*c2960*/  STL [R1+0x49c0], R5 ;  /* 0x0049c00501007387 */ /* 0x0003e80000100800 */
[----:B-1----:R0:W2:Y:S04]  /*c2970*/  LDL.64 R4, [R1+0x708] ;  /* 0x0007080001047983 */ /* 0x0020a80000100a00 */
[----:B------:R-:W-:Y:S04]  /*c2980*/  STL.64 [R1+0x49a8], R18 ;  /* 0x0049a81201007387 */ /* 0x000fe80000100a00 */
[----:B------:R1:W-:Y:S04]  /*c2990*/  STL.64 [R1+0x728], R28 ;  /* 0x0007281c01007387 */ /* 0x0003e80000100a00 */
[----:B-1----:R-:W4:Y:S04]  /*c29a0*/  LDL.LU.64 R28, [R1+0x49d8] ;  /* 0x0049d800011c7983 */ /* 0x002f280000300a00 */
[----:B------:R-:W-:Y:S01]  /*c29b0*/  STL.64 [R1+0x49a0], R2 ;  /* 0x0049a00201007387 */ /* 0x000fe20000100a00 */
[----:B------:R-:W-:-:S03]  /*c29c0*/  IADD3 R12, P4, PT, R26, R6, RZ ;  /* 0x000000061a0c7210 */ /* 0x000fc60007f9e0ff */
[----:B----4-:R1:W-:Y:S02]  /*c29d0*/  STL.64 [R1+0x4998], R28 ;  /* 0x0049981c01007387 */ /* 0x0103e40000100a00 */
[----:B-1----:R-:W-:-:S05]  /*c29e0*/  SHF.R.S32.HI R28, RZ, 0x1f, R26 ;  /* 0x0000001fff1c7819 */ /* 0x002fca000001141a */
[C---:B------:R-:W-:Y:S02]  /*c29f0*/  IMAD.X R15, R28.reuse, 0x1, R0, P3 ;  /* 0x000000011c0f7824 */ /* 0x040fe400018e0600 */
[C---:B------:R-:W-:Y:S01]  /*c2a00*/  IMAD.X R13, R28.reuse, 0x1, R23, P4 ;  /* 0x000000011c0d7824 */ /* 0x040fe200020e0617 */
[----:B---3--:R-:W-:Y:S02]  /*c2a10*/  IADD3 R6, P4, PT, R27, R17, RZ ;  /* 0x000000111b067210 */ /* 0x008fe40007f9e0ff */
[----:B------:R-:W-:Y:S04]  /*c2a20*/  STL [R1+0x724], R15 ;  /* 0x0007240f01007387 */ /* 0x000fe80000100800 */
[----:B------:R1:W-:Y:S04]  /*c2a30*/  STL.64 [R1+0x718], R12 ;  /* 0x0007180c01007387 */ /* 0x0003e80000100a00 */
[----:B-1----:R-:W3:Y:S04]  /*c2a40*/  LDL.LU.64 R12, [R1+0x49d0] ;  /* 0x0049d000010c7983 */ /* 0x002ee80000300a00 */
[----:B------:R1:W-:Y:S04]  /*c2a50*/  STL [R1+0x6e0], R6 ;  /* 0x0006e00601007387 */ /* 0x0003e80000100800 */
[----:B-1----:R-:W4:Y:S01]  /*c2a60*/  LDL.LU.64 R6, [R1+0x49c8] ;  /* 0x0049c80001067983 */ /* 0x002f220000300a00 */
[----:B--2---:R-:W-:-:S02]  /*c2a70*/  IMAD.X R5, R28, 0x1, R22, P5 ;  /* 0x000000011c057824 */ /* 0x004fc400028e0616 */
[----:B----4-:R-:W-:-:S05]  /*c2a80*/  IMAD.X R11, R28, 0x1, R7, P0 ;  /* 0x000000011c0b7824 */ /* 0x010fca00000e0607 */
[----:B------:R1:W-:Y:S04]  /*c2a90*/  STL.64 [R1+0x710], R10 ;  /* 0x0007100a01007387 */ /* 0x0003e80000100a00 */
[----:B-1----:R-:W2:Y:S04]  /*c2aa0*/  LDL R11, [R1+0x1c] ;  /* 0x00001c00010b7983 */ /* 0x002ea80000100800 */
[----:B------:R1:W-:Y:S04]  /*c2ab0*/  STL [R1+0x70c], R5 ;  /* 0x00070c0501007387 */ /* 0x0003e80000100800 */
[----:B-1----:R0:W4:Y:S01]  /*c2ac0*/  LDL.LU R5, [R1+0x49c0] ;  /* 0x0049c00001057983 */ /* 0x0021220000300800 */
[----:B------:R-:W-:-:S05]  /*c2ad0*/  IADD3 R4, P5, PT, R27, R6, RZ ;  /* 0x000000061b047210 */ /* 0x000fca0007fbe0ff */
[----:B------:R4:W-:Y:S04]  /*c2ae0*/  STL [R1+0x6d0], R4 ;  /* 0x0006d00401007387 */ /* 0x0009e80000100800 */
[----:B----4-:R-:W4:Y:S04]  /*c2af0*/  LDL.LU.64 R4, [R1+0x49b8] ;  /* 0x0049b80001047983 */ /* 0x010f280000300a00 */
[----:B------:R-:W-:Y:S04]  /*c2b00*/  STL.64 [R1+0x4980], R6 ;  /* 0x0049800601007387 */ /* 0x000fe80000100a00 */
[----:B------:R1:W-:Y:S04]  /*c2b10*/  STL [R1+0x4988], R7 ;  /* 0x0049880701007387 */ /* 0x0003e80000100800 */
[----:B-1----:R0:W4:Y:S02]  /*c2b20*/  LDL.64 R6, [R1+0x6d0] ;  /* 0x0006d00001067983 */ /* 0x0021240000100a00 */
[----:B----4-:R-:W-:-:S02]  /*c2b30*/  IMAD.MOV.U32 R7, RZ, RZ, R5 ;  /* 0x000000ffff077224 */ /* 0x010fc400078e0005 */
[----:B------:R-:W-:-:S05]  /*c2b40*/  IMAD.X R5, R28, 0x1, R21, P2 ;  /* 0x000000011c057824 */ /* 0x000fca00010e0615 */
[----:B------:R1:W-:Y:S04]  /*c2b50*/  STL.64 [R1+0x700], R4 ;  /* 0x0007000401007387 */ /* 0x0003e80000100a00 */
[----:B-1----:R-:W4:Y:S02]  /*c2b60*/  LDL.LU.64 R4, [R1+0x49b0] ;  /* 0x0049b00001047983 */ /* 0x002f240000300a00 */
[----:B----4-:R-:W-:-:S05]  /*c2b70*/  IADD3 R18, P2, PT, R27, R4, RZ ;  /* 0x000000041b127210 */ /* 0x010fca0007f5e0ff */
[----:B------:R1:W-:Y:S04]  /*c2b80*/  STL [R1+0x6c8], R18 ;  /* 0x0006c81201007387 */ /* 0x0003e80000100800 */
[----:B-1----:R-:W4:Y:S01]  /*c2b90*/  LDL.LU.64 R18, [R1+0x49a8] ;  /* 0x0049a80001127983 */ /* 0x002f220000300a00 */
[----:B------:R-:W-:-:S05]  /*c2ba0*/  IADD3 R2, P1, PT, R26, R20, RZ ;  /* 0x000000141a027210 */ /* 0x000fca0007f3e0ff */
[----:B----4-:R-:W-:-:S05]  /*c2bb0*/  IMAD.X R3, R28, 0x1, R19, P1 ;  /* 0x000000011c037824 */ /* 0x010fca00008e0613 */
[----:B------:R1:W-:Y:S04]  /*c2bc0*/  STL.64 [R1+0x6f0], R2 ;  /* 0x0006f00201007387 */ /* 0x0003e80000100a00 */
[----:B-1----:R-:W4:Y:S01]  /*c2bd0*/  LDL.LU.64 R2, [R1+0x49a0] ;  /* 0x0049a00001027983 */ /* 0x002f220000300a00 */
[----:B------:R-:W-:Y:S02]  /*c2be0*/  SHF.R.S32.HI R26, RZ, 0x1f, R27 ;  /* 0x0000001fff1a7819 */ /* 0x000fe4000001141b */
[----:B------:R-:W-:-:S05]  /*c2bf0*/  IADD3 R14, P3, PT, R27, R16, RZ ;  /* 0x000000101b0e7210 */ /* 0x000fca0007f7e0ff */
[----:B------:R-:W-:Y:S01]  /*c2c00*/  IMAD.X R15, R26, 0x1, R5, P3 ;  /* 0x000000011a0f7824 */ /* 0x000fe200018e0605 */
[----:B----4-:R-:W-:-:S05]  /*c2c10*/  IADD3 R28, P1, PT, R27, R2, RZ ;  /* 0x000000021b1c7210 */ /* 0x010fca0007f3e0ff */
[----:B------:R1:W-:Y:S04]  /*c2c20*/  STL [R1+0x6b8], R28 ;  /* 0x0006b81c01007387 */ /* 0x0003e80000100800 */
[----:B-1----:R-:W4:Y:S04]  /*c2c30*/  LDL.LU.64 R28, [R1+0x4998] ;  /* 0x00499800011c7983 */ /* 0x002f280000300a00 */
[----:B------:R1:W-:Y:S04]  /*c2c40*/  STL.64 [R1+0x6e8], R14 ;  /* 0x0006e80e01007387 */ /* 0x0003e80000100a00 */
[----:B-1----:R-:W2:Y:S04]  /*c2c50*/  LDL.LU.64 R14, [R1+0x4990] ;  /* 0x00499000010e7983 */ /* 0x002ea80000300a00 */
[----:B------:R1:W-:Y:S04]  /*c2c60*/  STL.64 [R1+0x4978], R4 ;  /* 0x0049780401007387 */ /* 0x0003e80000100a00 */
[----:B-1----:R-:W3:Y:S04]  /*c2c70*/  LDL.LU R5, [R1+0x44] ;  /* 0x0000440001057983 */ /* 0x002ee80000300800 */
[----:B--2---:R1:W-:Y:S04]  /*c2c80*/  STL.64 [R1+0x4960], R14 ;  /* 0x0049600e01007387 */ /* 0x0043e80000100a00 */
[----:B-1----:R-:W2:Y:S04]  /*c2c90*/  LDL.LU R14, [R1+0x24] ;  /* 0x00002400010e7983 */ /* 0x002ea80000300800 */
[----:B--2---:R1:W-:Y:S04]  /*c2ca0*/  STL.64 [R1+0x4968], R14 ;  /* 0x0049680e01007387 */ /* 0x0043e80000100a00 */
[----:B-1----:R0:W3:Y:S01]  /*c2cb0*/  LDL.64 R14, [R1+0x6e0] ;  /* 0x0006e000010e7983 */ /* 0x0020e20000100a00 */
[----:B------:R-:W-:-:S02]  /*c2cc0*/  IADD3 R10, P0, PT, R27, R24, RZ ;  /* 0x000000181b0a7210 */ /* 0x000fc40007f1e0ff */
[----:B------:R-:W-:Y:S01]  /*c2cd0*/  IADD3 R4, P3, PT, R27, R18, RZ ;  /* 0x000000121b047210 */ /* 0x000fe20007f7e0ff */
[----:B------:R1:W-:Y:S04]  /*c2ce0*/  STL.64 [R1+0x4970], R18 ;  /* 0x0049701201007387 */ /* 0x0003e80000100a00 */
[----:B----4-:R2:W-:Y:S01]  /*c2cf0*/  STL.64 [R1+0x4950], R28 ;  /* 0x0049501c01007387 */ /* 0x0105e20000100a00 */
[----:B-1----:R-:W-:Y:S02]  /*c2d00*/  IMAD.MOV.U32 R18, RZ, RZ, R7 ;  /* 0x000000ffff127224 */ /* 0x002fe400078e0007 */
[----:B------:R-:W-:Y:S02]  /*c2d10*/  IMAD.X R7, R26, 0x1, R23, P5 ;  /* 0x000000011a077824 */ /* 0x000fe400028e0617 */
[----:B---3--:R-:W-:-:S04]  /*c2d20*/  IMAD.MOV.U32 R15, RZ, RZ, R5 ;  /* 0x000000ffff0f7224 */ /* 0x008fc800078e0005 */
[----:B------:R-:W-:Y:S02]  /*c2d30*/  IMAD.MOV.U32 R5, RZ, RZ, R15 ;  /* 0x000000ffff057224 */ /* 0x000fe400078e000f */
[C---:B------:R-:W-:Y:S01]  /*c2d40*/  IMAD.X R15, R26.reuse, 0x1, R3, P4 ;  /* 0x000000011a0f7824 */ /* 0x040fe200020e0603 */
[----:B------:R-:W-:Y:S02]  /*c2d50*/  IADD3 R14, P4, PT, R27, R20, RZ ;  /* 0x000000141b0e7210 */ /* 0x000fe40007f9e0ff */
[----:B------:R-:W-:Y:S01]  /*c2d60*/  SHF.R.S32.HI R27, RZ, 0x1f, R11 ;  /* 0x0000001fff1b7819 */ /* 0x000fe2000001140b */
[----:B------:R-:W-:Y:S01]  /*c2d70*/  IMAD.X R11, R26, 0x1, R0, P0 ;  /* 0x000000011a0b7824 */ /* 0x000fe200000e0600 */
[----:B------:R-:W-:Y:S04]  /*c2d80*/  STL [R1+0x6e4], R15 ;  /* 0x0006e40f01007387 */ /* 0x000fe80000100800 */
[----:B--2---:R0:W2:Y:S04]  /*c2d90*/  LDL.64 R28, [R1+0x6c8] ;  /* 0x0006c800011c7983 */ /* 0x0040a80000100a00 */
[----:B------:R1:W-:Y:S04]  /*c2da0*/  STL [R1+0x4958], R9 ;  /* 0x0049580901007387 */ /* 0x0003e80000100800 */
[----:B-1----:R-:W3:Y:S04]  /*c2db0*/  LDL R9, [R1+0x1c] ;  /* 0x00001c0001097983 */ /* 0x002ee80000100800 */
[----:B------:R-:W-:Y:S04]  /*c2dc0*/  STL.64 [R1+0x6d8], R10 ;  /* 0x0006d80a01007387 */ /* 0x000fe80000100a00 */
[----:B------:R1:W-:Y:S04]  /*c2dd0*/  STL.64 [R1+0x4948], R12 ;  /* 0x0049480c01007387 */ /* 0x0003e80000100a00 */
[----:B-1----:R0:W4:Y:S04]  /*c2de0*/  LDL.64 R12, [R1+0x6b8] ;  /* 0x0006b800010c7983 */ /* 0x0021280000100a00 */
[----:B------:R1:W-:Y:S04]  /*c2df0*/  STL [R1+0x6d4], R7 ;  /* 0x0006d40701007387 */ /* 0x0003e80000100800 */
[----:B-1----:R0:W2:Y:S01]  /*c2e00*/  LDL.LU R7, [R1+0x4988] ;  /* 0x0049880001077983 */ /* 0x0020a20000300800 */
[----:B---3--:R-:W-:-:S05]  /*c2e10*/  IADD3 R6, P5, PT, R9, R17, RZ ;  /* 0x0000001109067210 */ /* 0x008fca0007fbe0ff */
[----:B------:R2:W-:Y:S04]  /*c2e20*/  STL [R1+0x688], R6 ;  /* 0x0006880601007387 */ /* 0x0005e80000100800 */
[----:B--2---:R-:W2:Y:S01]  /*c2e30*/  LDL.LU.64 R6, [R1+0x4980] ;  /* 0x0049800001067983 */ /* 0x004ea20000300a00 */
[C---:B----4-:R-:W-:Y:S02]  /*c2e40*/  IMAD.X R13, R26.reuse, 0x1, R22, P1 ;  /* 0x000000011a0d7824 */ /* 0x050fe400008e0616 */
[----:B--2---:R-:W-:Y:S01]  /*c2e50*/  IMAD.X R29, R26, 0x1, R7, P2 ;  /* 0x000000011a1d7824 */ /* 0x004fe200010e0607 */
[----:B------:R-:W-:-:S04]  /*c2e60*/  IADD3 R12, P1, PT, R9, R6, RZ ;  /* 0x00000006090c7210 */ /* 0x000fc80007f3e0ff */
[----:B------:R-:W-:Y:S04]  /*c2e70*/  STL [R1+0x6cc], R29 ;  /* 0x0006cc1d01007387 */ /* 0x000fe80000100800 */
[----:B------:R1:W-:Y:S04]  /*c2e80*/  STL [R1+0x6bc], R13 ;  /* 0x0006bc0d01007387 */ /* 0x0003e80000100800 */
[----:B-1----:R-:W2:Y:S04]  /*c2e90*/  LDL R13, [R1+0x20] ;  /* 0x00002000010d7983 */ /* 0x002ea80000100800 */
[----:B------:R1:W-:Y:S02]  /*c2ea0*/  STL.64 [R1+0x4940], R6 ;  /* 0x0049400601007387 */ /* 0x0003e40000100a00 */
[----:B-1----:R-:W-:-:S02]  /*c2eb0*/  IMAD.MOV.U32 R6, RZ, RZ, R5 ;  /* 0x000000ffff067224 */ /* 0x002fc400078e0005 */
[----:B------:R-:W-:-:S05]  /*c2ec0*/  IMAD.X R5, R26, 0x1, R21, P3 ;  /* 0x000000011a057824 */ /* 0x000fca00018e0615 */
[----:B------:R1:W-:Y:S04]  /*c2ed0*/  STL.64 [R1+0x6b0], R4 ;  /* 0x0006b00401007387 */ /* 0x0003e80000100a00 */
[----:B-1----:R-:W3:Y:S01]  /*c2ee0*/  LDL.LU.64 R4, [R1+0x4978] ;  /* 0x0049780001047983 */ /* 0x002ee20000300a00 */
[----:B------:R-:W-:Y:S01]  /*c2ef0*/  IMAD.MOV.U32 R29, RZ, RZ, R18 ;  /* 0x000000ffff1d7224 */ /* 0x000fe200078e0012 */
[----:B---3--:R-:W-:-:S05]  /*c2f00*/  IADD3 R18, P3, PT, R9, R4, RZ ;  /* 0x0000000409127210 */ /* 0x008fca0007f7e0ff */
[----:B------:R1:W-:Y:S04]  /*c2f10*/  STL [R1+0x670], R18 ;  /* 0x0006701201007387 */ /* 0x0003e80000100800 */
[----:B-1----:R-:W3:Y:S02]  /*c2f20*/  LDL.LU.64 R18, [R1+0x4970] ;  /* 0x0049700001127983 */ /* 0x002ee40000300a00 */
[----:B---3--:R-:W-:-:S05]  /*c2f30*/  IMAD.X R15, R26, 0x1, R19, P4 ;  /* 0x000000011a0f7824 */ /* 0x008fca00020e0613 */
[----:B------:R1:W-:Y:S04]  /*c2f40*/  STL.64 [R1+0x698], R14 ;  /* 0x0006980e01007387 */ /* 0x0003e80000100a00 */
[----:B-1----:R-:W3:Y:S01]  /*c2f50*/  LDL.LU.64 R14, [R1+0x4968] ;  /* 0x00496800010e7983 */ /* 0x002ee20000300a00 */
[C---:B------:R-:W-:Y:S01]  /*c2f60*/  IADD3 R10, P0, PT, R9.reuse, R16, RZ ;  /* 0x00000010090a7210 */ /* 0x040fe20007f1e0ff */
[----:B---3--:R-:W-:Y:S01]  /*c2f70*/  IMAD.MOV.U32 R26, RZ, RZ, R14 ;  /* 0x000000ffff1a7224 */ /* 0x008fe200078e000e */
[----:B------:R-:W-:-:S05]  /*c2f80*/  IADD3 R14, P4, PT, R9, R2, RZ ;  /* 0x00000002090e7210 */ /* 0x000fca0007f9e0ff */
[----:B------:R1:W-:Y:S04]  /*c2f90*/  STL [R1+0x648], R14 ;  /* 0x0006480e01007387 */ /* 0x0003e80000100800 */
[----:B-1----:R-:W3:Y:S01]  /*c2fa0*/  LDL.LU.64 R14, [R1+0x4960] ;  /* 0x00496000010e7983 */ /* 0x002ee20000300a00 */
[----:B------:R-:W-:-:S03]  /*c2fb0*/  IMAD.X R11, R27, 0x1, R5, P0 ;  /* 0x000000011b0b7824 */ /* 0x000fc600000e0605 */
[----:B------:R-:W-:Y:S04]  /*c2fc0*/  STL.64 [R1+0x4938], R4 ;  /* 0x0049380401007387 */ /* 0x000fe80000100a00 */
[----:B------:R-:W-:Y:S04]  /*c2fd0*/  STL.64 [R1+0x690], R10 ;  /* 0x0006900a01007387 */ /* 0x000fe80000100a00 */
[----:B---3--:R1:W-:Y:S04]  /*c2fe0*/  STL.64 [R1+0x4930], R14 ;  /* 0x0049300e01007387 */ /* 0x0083e80000100a00 */
[----:B-1----:R0:W3:Y:S01]  /*c2ff0*/  LDL.64 R14, [R1+0x688] ;  /* 0x00068800010e7983 */ /* 0x0020e20000100a00 */
[----:B------:R-:W-:-:S02]  /*c3000*/  IADD3 R28, P2, PT, R9, R24, RZ ;  /* 0x00000018091c7210 */ /* 0x000fc40007f5e0ff */
[----:B------:R-:W-:Y:S01]  /*c3010*/  IADD3 R10, P0, PT, R9, R18, RZ ;  /* 0x00000012090a7210 */ /* 0x000fe20007f1e0ff */
[----:B---3--:R-:W-:-:S05]  /*c3020*/  IMAD.X R15, R27, 0x1, R3, P5 ;  /* 0x000000011b0f7824 */ /* 0x008fca00028e0603 */
[----:B------:R1:W-:Y:S01]  /*c3030*/  STL [R1+0x68c], R15 ;  /* 0x00068c0f01007387 */ /* 0x0003e20000100800 */
[----:B------:R-:W-:-:S03]  /*c3040*/  IADD3 R14, P5, PT, R9, R20, RZ ;  /* 0x00000014090e7210 */ /* 0x000fc60007fbe0ff */
[----:B------:R-:W3:Y:S01]  /*c3050*/  LDL.LU R9, [R1+0x4958] ;  /* 0x0049580001097983 */ /* 0x000ee20000300800 */
[----:B-1----:R-:W-:Y:S02]  /*c3060*/  IMAD.MOV.U32 R15, RZ, RZ, R29 ;  /* 0x000000ffff0f7224 */ /* 0x002fe400078e001d */
[----:B------:R-:W-:-:S05]  /*c3070*/  IMAD.X R29, R27, 0x1, R0, P2 ;  /* 0x000000011b1d7824 */ /* 0x000fca00010e0600 */
[----:B------:R1:W-:Y:S04]  /*c3080*/  STL.64 [R1+0x680], R28 ;  /* 0x0006801c01007387 */ /* 0x0003e80000100a00 */
[----:B-1----:R-:W4:Y:S01]  /*c3090*/  LDL.LU.64 R28, [R1+0x4950] ;  /* 0x00495000011c7983 */ /* 0x002f220000300a00 */
[----:B------:R-:W-:Y:S01]  /*c30a0*/  IMAD.MOV.U32 R11, RZ, RZ, R26 ;  /* 0x000000ffff0b7224 */ /* 0x000fe200078e001a */
[----:B--2---:R-:W-:Y:S02]  /*c30b0*/  SHF.R.S32.HI R26, RZ, 0x1f, R13 ;  /* 0x0000001fff1a7819 */ /* 0x004fe4000001140d */
[----:B------:R-:W-:Y:S01]  /*c30c0*/  IADD3 R4, P2, PT, R13, R16, RZ ;  /* 0x000000100d047210 */ /* 0x000fe20007f5e0ff */
[----:B------:R-:W-:Y:S01]  /*c30d0*/  IMAD.X R13, R27, 0x1, R23, P1 ;  /* 0x000000011b0d7824 */ /* 0x000fe200008e0617 */
[----:B----4-:R1:W-:Y:S04]  /*c30e0*/  STL.64 [R1+0x4908], R28 ;  /* 0x0049081c01007387 */ /* 0x0103e80000100a00 */
[----:B-1----:R0:W2:Y:S04]  /*c30f0*/  LDL.64 R28, [R1+0x670] ;  /* 0x00067000011c7983 */ /* 0x0020a80000100a00 */
[----:B------:R1:W-:Y:S04]  /*c3100*/  STL.64 [R1+0x678], R12 ;  /* 0x0006780c01007387 */ /* 0x0003e80000100a00 */
[----:B-1----:R-:W4:Y:S04]  /*c3110*/  LDL.LU.64 R12, [R1+0x4948] ;  /* 0x00494800010c7983 */ /* 0x002f280000300a00 */
[----:B---3--:R1:W-:Y:S04]  /*c3120*/  STL [R1+0x4910], R9 ;  /* 0x0049100901007387 */ /* 0x0083e80000100800 */
[----:B------:R-:W-:Y:S04]  /*c3130*/  STL [R1+0x628], R4 ;  /* 0x0006280401007387 */ /* 0x000fe80000100800 */
[----:B-1----:R-:W3:Y:S01]  /*c3140*/  LDL.LU R9, [R1+0x20] ;  /* 0x0000200001097983 */ /* 0x002ee20000300800 */
[----:B--2---:R-:W-:-:S03]  /*c3150*/  IMAD.MOV.U32 R29, RZ, RZ, R6 ;  /* 0x000000ffff1d7224 */ /* 0x004fc600078e0006 */
[----:B----4-:R1:W-:Y:S01]  /*c3160*/  STL.64 [R1+0x4900], R12 ;  /* 0x0049000c01007387 */ /* 0x0103e20000100a00 */
[----:B---3--:R-:W-:-:S03]  /*c3170*/  IADD3 R6, P1, PT, R9, R17, RZ ;  /* 0x0000001109067210 */ /* 0x008fc60007f3e0ff */
[----:B-1----:R0:W2:Y:S04]  /*c3180*/  LDL.64 R12, [R1+0x648] ;  /* 0x00064800010c7983 */ /* 0x0020a80000100a00 */
[----:B------:R1:W-:Y:S04]  /*c3190*/  STL [R1+0x620], R6 ;  /* 0x0006200601007387 */ /* 0x0003e80000100800 */
[----:B-1----:R-:W3:Y:S04]  /*c31a0*/  LDL.LU.64 R6, [R1+0x4940] ;  /* 0x0049400001067983 */ /* 0x002ee80000300a00 */
[----:B------:R1:W-:Y:S04]  /*c31b0*/  STL.64 [R1+0x4918], R16 ;  /* 0x0049181001007387 */ /* 0x0003e80000100a00 */
[----:B-1----:R-:W4:Y:S01]  /*c31c0*/  LDL.64 R16, [R1+0x620] ;  /* 0x0006200001107983 */ /* 0x002f220000100a00 */
[----:B--2---:R-:W-:-:S02]  /*c31d0*/  IMAD.X R13, R27, 0x1, R22, P4 ;  /* 0x000000011b0d7824 */ /* 0x004fc400020e0616 */
[----:B----4-:R-:W-:Y:S02]  /*c31e0*/  IMAD.MOV.U32 R17, RZ, RZ, R29 ;  /* 0x000000ffff117224 */ /* 0x010fe400078e001d */
[----:B---3--:R-:W-:-:S03]  /*c31f0*/  IMAD.X R29, R27, 0x1, R7, P3 ;  /* 0x000000011b1d7824 */ /* 0x008fc600018e0607 */
[----:B------:R1:W-:Y:S02]  /*c3200*/  STL.64 [R1+0x4920], R16 ;  /* 0x0049201001007387 */ /* 0x0003e40000100a00 */
[----:B-1----:R-:W-:Y:S02]  /*c3210*/  IMAD.MOV.U32 R16, RZ, RZ, R4 ;  /* 0x000000ffff107224 */ /* 0x002fe400078e0004 */
[----:B------:R-:W-:Y:S02]  /*c3220*/  IMAD.MOV.U32 R17, RZ, RZ, R5 ;  /* 0x000000ffff117224 */ /* 0x000fe400078e0005 */
[----:B------:R-:W2:Y:S04]  /*c3230*/  LDL.LU.64 R4, [R1+0x4938] ;  /* 0x0049380001047983 */ /* 0x000ea80000300a00 */
[----:B------:R-:W-:Y:S04]  /*c3240*/  STL [R1+0x4928], R16 ;  /* 0x0049281001007387 */ /* 0x000fe80000100800 */
[----:B------:R1:W-:Y:S04]  /*c3250*/  STL [R1+0x674], R29 ;  /* 0x0006741d01007387 */ /* 0x0003e80000100800 */
[----:B------:R-:W-:Y:S01]  /*c3260*/  STL [R1+0x64c], R13 ;  /* 0x00064c0d01007387 */ /* 0x000fe20000100800 */
[----:B-1----:R-:W-:-:S02]  /*c3270*/  IMAD.MOV.U32 R29, RZ, RZ, R11 ;  /* 0x000000ffff1d7224 */ /* 0x002fc400078e000b */
[----:B------:R-:W-:-:S05]  /*c3280*/  IMAD.X R11, R27, 0x1, R21, P0 ;  /* 0x000000011b0b7824 */ /* 0x000fca00000e0615 */
[----:B------:R1:W-:Y:S02]  /*c3290*/  STL.64 [R1+0x640], R10 ;  /* 0x0006400a01007387 */ /* 0x0003e40000100a00 */
[----:B-1----:R-:W-:Y:S02]  /*c32a0*/  IMAD.MOV.U32 R11, RZ, RZ, R15 ;  /* 0x000000ffff0b7224 */ /* 0x002fe400078e000f */
[----:B------:R-:W-:Y:S01]  /*c32b0*/  IMAD.X R15, R27, 0x1, R19, P5 ;  /* 0x000000011b0f7824 */ /* 0x000fe200028e0613 */
[----:B------:R-:W-:-:S04]  /*c32c0*/  IADD3 R16, P5, PT, R9, R2, RZ ;  /* 0x0000000209107210 */ /* 0x000fc80007fbe0ff */
[----:B------:R1:W-:Y:S04]  /*c32d0*/  STL.64 [R1+0x630], R14 ;  /* 0x0006300e01007387 */ /* 0x0003e80000100a00 */
[----:B-1----:R-:W3:Y:S04]  /*c32e0*/  LDL.LU.64 R14, [R1+0x4930] ;  /* 0x00493000010e7983 */ /* 0x002ee80000300a00 */
[----:B------:R1:W-:Y:S04]  /*c32f0*/  STL [R1+0x5f8], R16 ;  /* 0x0005f81001007387 */ /* 0x0003e80000100800 */
[----:B-1----:R0:W4:Y:S01]  /*c3300*/  LDL.LU R16, [R1+0x4928] ;  /* 0x0049280001107983 */ /* 0x0021220000300800 */
[----:B--2---:R-:W-:-:S05]  /*c3310*/  IMAD.X R17, R26, 0x1, R5, P2 ;  /* 0x000000011a117824 */ /* 0x004fca00010e0605 */
[----:B------:R4:W-:Y:S04]  /*c3320*/  STL [R1+0x62c], R17 ;  /* 0x00062c1101007387 */ /* 0x0009e80000100800 */
[----:B----4-:R-:W2:Y:S04]  /*c3330*/  LDL.LU.64 R16, [R1+0x4920] ;  /* 0x0049200001107983 */ /* 0x010ea80000300a00 */
[----:B------:R-:W-:Y:S01]  /*c3340*/  STL.64 [R1+0x48e8], R4 ;  /* 0x0048e80401007387 */ /* 0x000fe20000100a00 */
[----:B------:R-:W-:-:S03]  /*c3350*/  IADD3 R28, P3, PT, R9, R24, RZ ;  /* 0x00000018091c7210 */ /* 0x000fc60007f7e0ff */
[----:B---3--:R1:W-:Y:S04]  /*c3360*/  STL.64 [R1+0x48f8], R14 ;  /* 0x0048f80e01007387 */ /* 0x0083e80000100a00 */
[----:B------:R-:W-:Y:S04]  /*c3370*/  STL.64 [R1+0x48e0], R18 ;  /* 0x0048e01201007387 */ /* 0x000fe80000100a00 */
[----:B------:R-:W-:Y:S01]  /*c3380*/  STL [R1+0x48f0], R19 ;  /* 0x0048f01301007387 */ /* 0x000fe20000100800 */
[C---:B------:R-:W-:Y:S02]  /*c3390*/  IADD3 R10, P0, PT, R9.reuse, R4, RZ ;  /* 0x00000004090a7210 */ /* 0x040fe40007f1e0ff */
[----:B------:R-:W-:Y:S01]  /*c33a0*/  IADD3 R12, P4, PT, R9, R6, RZ ;  /* 0x00000006090c7210 */ /* 0x000fe20007f9e0ff */
[----:B-1----:R-:W-:-:S02]  /*c33b0*/  IMAD.MOV.U32 R14, RZ, RZ, R29 ;  /* 0x000000ffff0e7224 */ /* 0x002fc400078e001d */
[C---:B------:R-:W-:Y:S01]  /*c33c0*/  IMAD.X R29, R26.reuse, 0x1, R0, P3 ;  /* 0x000000011a1d7824 */ /* 0x040fe200018e0600 */
[----:B------:R-:W-:Y:S01]  /*c33d0*/  IADD3 R4, P2, PT, R9, R18, RZ ;  /* 0x0000001209047210 */ /* 0x000fe20007f5e0ff */
[----:B--2---:R-:W-:Y:S02]  /*c33e0*/  IMAD.MOV.U32 R5, RZ, RZ, R17 ;  /* 0x000000ffff057224 */ /* 0x004fe400078e0011 */
[----:B------:R-:W-:-:S05]  /*c33f0*/  IMAD.X R17, R26, 0x1, R3, P1 ;  /* 0x000000011a117824 */ /* 0x000fca00008e0603 */
[----:B------:R1:W-:Y:S04]  /*c3400*/  STL [R1+0x624], R17 ;  /* 0x0006241101007387 */ /* 0x0003e80000100800 */
[----:B-1----:R-:W2:Y:S04]  /*c3410*/  LDL.LU.64 R16, [R1+0x4918] ;  /* 0x0049180001107983 */ /* 0x002ea80000300a00 */
[----:B------:R1:W-:Y:S02]  /*c3420*/  STL.64 [R1+0x48d8], R2 ;  /* 0x0048d80201007387 */ /* 0x0003e40000100a00 */
[----:B-1----:R-:W-:-:S02]  /*c3430*/  IADD3 R2, P1, PT, R9, R20, RZ ;  /* 0x0000001409027210 */ /* 0x002fc40007f3e0ff */
[----:B------:R-:W3:Y:S04]  /*c3440*/  LDL.LU R9, [R1+0x4910] ;  /* 0x0049100001097983 */ /* 0x000ee80000300800 */
[----:B------:R1:W-:Y:S04]  /*c3450*/  STL.64 [R1+0x618], R28 ;  /* 0x0006181c01007387 */ /* 0x0003e80000100a00 */
[----:B-1----:R-:W4:Y:S01]  /*c3460*/  LDL.LU.64 R28, [R1+0x4908] ;  /* 0x00490800011c7983 */ /* 0x002f220000300a00 */
[----:B------:R-:W-:-:S03]  /*c3470*/  IMAD.X R13, R26, 0x1, R23, P4 ;  /* 0x000000011a0d7824 */ /* 0x000fc600020e0617 */
[----:B----4-:R1:W-:Y:S04]  /*c3480*/  STL.64 [R1+0x48b0], R28 ;  /* 0x0048b01c01007387 */ /* 0x0103e80000100a00 */
[----:B-1----:R0:W4:Y:S04]  /*c3490*/  LDL.64 R28, [R1+0x5f8] ;  /* 0x0005f800011c7983 */ /* 0x0021280000100a00 */
[----:B------:R1:W-:Y:S04]  /*c34a0*/  STL.64 [R1+0x610], R12 ;  /* 0x0006100c01007387 */ /* 0x0003e80000100a00 */
[----:B-1----:R-:W3:Y:S01]  /*c34b0*/  LDL.LU.64 R12, [R1+0x4900] ;  /* 0x00490000010c7983 */ /* 0x002ee20000300a00 */
[----:B--2---:R-:W-:-:S02]  /*c34c0*/  IADD3 R18, P3, PT, R14, R16, RZ ;  /* 0x000000100e127210 */ /* 0x004fc40007f7e0ff */
[----:B------:R-:W-:Y:S01]  /*c34d0*/  SHF.R.S32.HI R27, RZ, 0x1f, R14 ;  /* 0x0000001fff1b7819 */ /* 0x000fe2000001140e */
[----:B---3--:R1:W-:Y:S04]  /*c34e0*/  STL.64 [R1+0x48a8], R12 ;  /* 0x0048a80c01007387 */ /* 0x0083e80000100a00 */
[----:B------:R-:W-:Y:S01]  /*c34f0*/  STL [R1+0x5e0], R18 ;  /* 0x0005e01201007387 */ /* 0x000fe20000100800 */
[----:B-1----:R-:W-:-:S05]  /*c3500*/  IMAD.MOV.U32 R12, RZ, RZ, R5 ;  /* 0x000000ffff0c7224 */ /* 0x002fca00078e0005 */
[----:B------:R1:W-:Y:S04]  /*c3510*/  STL.64 [R1+0x48b8], R12 ;  /* 0x0048b80c01007387 */ /* 0x0003e80000100a00 */
[----:B------:R2:W-:Y:S01]  /*c3520*/  STL.64 [R1+0x48c0], R16 ;  /* 0x0048c01001007387 */ /* 0x0005e20000100a00 */
[----:B-1----:R-:W-:-:S05]  /*c3530*/  IMAD.MOV.U32 R12, RZ, RZ, R14 ;  /* 0x000000ffff0c7224 */ /* 0x002fca00078e000e */
[----:B------:R-:W-:Y:S01]  /*c3540*/  IADD3 R14, P4, PT, R12, R17, RZ ;  /* 0x000000110c0e7210 */ /* 0x000fe20007f9e0ff */
[----:B--2---:R-:W-:Y:S02]  /*c3550*/  IMAD.MOV.U32 R17, RZ, RZ, R15 ;  /* 0x000000ffff117224 */ /* 0x004fe400078e000f */
[----:B------:R-:W-:Y:S02]  /*c3560*/  IMAD.MOV.U32 R17, RZ, RZ, R11 ;  /* 0x000000ffff117224 */ /* 0x000fe400078e000b */
[----:B------:R-:W-:Y:S01]  /*c3570*/  IMAD.MOV.U32 R16, RZ, RZ, R14 ;  /* 0x000000ffff107224 */ /* 0x000fe200078e000e */
[----:B------:R1:W-:Y:S01]  /*c3580*/  STL [R1+0x5d8], R14 ;  /* 0x0005d80e01007387 */ /* 0x0003e20000100800 */
[C---:B------:R-:W-:Y:S02]  /*c3590*/  IMAD.X R11, R26.reuse, 0x1, R7, P0 ;  /* 0x000000011a0b7824 */ /* 0x040fe400000e0607 */
[C---:B----4-:R-:W-:Y:S02]  /*c35a0*/  IMAD.X R29, R26.reuse, 0x1, R22, P5 ;  /* 0x000000011a1d7824 */ /* 0x050fe400028e0616 */
[----:B------:R-:W-:Y:S01]  /*c35b0*/  IMAD.X R5, R26, 0x1, R21, P2 ;  /* 0x000000011a057824 */ /* 0x000fe200010e0615 */
[----:B-1----:R-:W2:Y:S04]  /*c35c0*/  LDL.LU.64 R14, [R1+0x48f8] ;  /* 0x0048f800010e7983 */ /* 0x002ea80000300a00 */
[----:B------:R1:W-:Y:S02]  /*c35d0*/  STL.64 [R1+0x48c8], R16 ;  /* 0x0048c81001007387 */ /* 0x0003e40000100a00 */
[----:B-1----:R-:W-:-:S02]  /*c35e0*/  IMAD.MOV.U32 R16, RZ, RZ, R18 ;  /* 0x000000ffff107224 */ /* 0x002fc400078e0012 */
[----:B------:R-:W-:Y:S02]  /*c35f0*/  IMAD.MOV.U32 R17, RZ, RZ, R19 ;  /* 0x000000ffff117224 */ /* 0x000fe400078e0013 */
[----:B------:R0:W3:Y:S04]  /*c3600*/  LDL.LU R19, [R1+0x48f0] ;  /* 0x0048f00001137983 */ /* 0x0000e80000300800 */
[----:B------:R-:W-:Y:S04]  /*c3610*/  STL [R1+0x48d0], R16 ;  /* 0x0048d01001007387 */ /* 0x000fe80000100800 */
[----:B------:R-:W-:Y:S04]  /*c3620*/  STL.64 [R1+0x608], R10 ;  /* 0x0006080a01007387 */ /* 0x000fe80000100a00 */
[----:B------:R-:W-:Y:S04]  /*c3630*/  STL [R1+0x5fc], R29 ;  /* 0x0005fc1d01007387 */ /* 0x000fe80000100800 */
[----:B------:R1:W-:Y:S04]  /*c3640*/  STL.64 [R1+0x5f0], R4 ;  /* 0x0005f00401007387 */ /* 0x0003e80000100a00 */
[----:B-1----:R-:W4:Y:S02]  /*c3650*/  LDL.LU.64 R4, [R1+0x48e8] ;  /* 0x0048e80001047983 */ /* 0x002f240000300a00 */
[----:B----4-:R-:W-:-:S05]  /*c3660*/  IADD3 R18, P2, PT, R12, R4, RZ ;  /* 0x000000040c127210 */ /* 0x010fca0007f5e0ff */
[----:B------:R3:W-:Y:S04]  /*c3670*/  STL [R1+0x5c0], R18 ;  /* 0x0005c01201007387 */ /* 0x0007e80000100800 */
[----:B---3--:R-:W3:Y:S02]  /*c3680*/  LDL.LU.64 R18, [R1+0x48e0] ;  /* 0x0048e00001127983 */ /* 0x008ee40000300a00 */
[----:B---3--:R-:W-:-:S05]  /*c3690*/  IMAD.X R3, R26, 0x1, R19, P1 ;  /* 0x000000011a037824 */ /* 0x008fca00008e0613 */
[----:B------:R1:W-:Y:S04]  /*c36a0*/  STL.64 [R1+0x5e8], R2 ;  /* 0x0005e80201007387 */ /* 0x0003e80000100a00 */
[----:B-1----:R-:W3:Y:S02]  /*c36b0*/  LDL.LU.64 R2, [R1+0x48d8] ;  /* 0x0048d80001027983 */ /* 0x002ee40000300a00 */
[----:B---3--:R-:W-:-:S05]  /*c36c0*/  IADD3 R16, P1, PT, R12, R2, RZ ;  /* 0x000000020c107210 */ /* 0x008fca0007f3e0ff */
[----:B------:R1:W-:Y:S04]  /*c36d0*/  STL [R1+0x5b8], R16 ;  /* 0x0005b81001007387 */ /* 0x0003e80000100800 */
[----:B-1----:R0:W3:Y:S01]  /*c36e0*/  LDL.LU R16, [R1+0x48d0] ;  /* 0x0048d00001107983 */ /* 0x0020e20000300800 */
[----:B------:R-:W-:-:S05]  /*c36f0*/  IMAD.X R17, R27, 0x1, R5, P3 ;  /* 0x000000011b117824 */ /* 0x000fca00018e0605 */
[----:B------:R3:W-:Y:S04]  /*c3700*/  STL [R1+0x5e4], R17 ;  /* 0x0005e41101007387 */ /* 0x0007e80000100800 */
[----:B---3--:R-:W3:Y:S04]  /*c3710*/  LDL.LU.64 R16, [R1+0x48c8] ;  /* 0x0048c80001107983 */ /* 0x008ee80000300a00 */
[----:B------:R-:W-:Y:S04]  /*c3720*/  STL.64 [R1+0x4898], R4 ;  /* 0x0048980401007387 */ /* 0x000fe80000100a00 */
[----:B--2---:R-:W-:Y:S04]  /*c3730*/  STL.64 [R1+0x4890], R14 ;  /* 0x0048900e01007387 */ /* 0x004fe80000100a00 */
[----:B------:R-:W-:Y:S04]  /*c3740*/  STL [R1+0x48a0], R15 ;  /* 0x0048a00f01007387 */ /* 0x000fe80000100800 */
[----:B------:R1:W-:Y:S04]  /*c3750*/  STL [R1+0x48a4], R15 ;  /* 0x0048a40f01007387 */ /* 0x0003e80000100800 */
[----:B-1----:R0:W3:Y:S01]  /*c3760*/  LDL.64 R14, [R1+0x5b8] ;  /* 0x0005b800010e7983 */ /* 0x0020e20000100a00 */
[----:B------:R-:W-:-:S02]  /*c3770*/  IADD3 R10, P0, PT, R12, R24, RZ ;  /* 0x000000180c0a7210 */ /* 0x000fc40007f1e0ff */
[C---:B------:R-:W-:Y:S02]  /*c3780*/  IADD3 R28, P5, PT, R12.reuse, R6, RZ ;  /* 0x000000060c1c7210 */ /* 0x040fe40007fbe0ff */
[C---:B------:R-:W-:Y:S01]  /*c3790*/  IADD3 R4, P3, PT, R12.reuse, R18, RZ ;  /* 0x000000120c047210 */ /* 0x040fe20007f7e0ff */
[C---:B------:R-:W-:Y:S02]  /*c37a0*/  IMAD.X R11, R27.reuse, 0x1, R0, P0 ;  /* 0x000000011b0b7824 */ /* 0x040fe400000e0600 */
[C---:B------:R-:W-:Y:S02]  /*c37b0*/  IMAD.X R29, R27.reuse, 0x1, R23, P5 ;  /* 0x000000011b1d7824 */ /* 0x040fe400028e0617 */
[----:B---3--:R-:W-:Y:S02]  /*c37c0*/  IMAD.MOV.U32 R15, RZ, RZ, R17 ;  /* 0x000000ffff0f7224 */ /* 0x008fe400078e0011 */
[----:B------:R-:W-:Y:S01]  /*c37d0*/  IMAD.X R17, R27, 0x1, R3, P4 ;  /* 0x000000011b117824 */ /* 0x000fe200020e0603 */
[----:B------:R-:W-:-:S04]  /*c37e0*/  IADD3 R12, P4, PT, R12, R20, RZ ;  /* 0x000000140c0c7210 */ /* 0x000fc80007f9e0ff */
[----:B------:R1:W-:Y:S04]  /*c37f0*/  STL [R1+0x5dc], R17 ;  /* 0x0005dc1101007387 */ /* 0x0003e80000100800 */
[----:B-1----:R-:W2:Y:S04]  /*c3800*/  LDL.LU.64 R16, [R1+0x48c0] ;  /* 0x0048c00001107983 */ /* 0x002ea80000300a00 */
[----:B------:R1:W-:Y:S04]  /*c3810*/  STL [R1+0x5a8], R12 ;  /* 0x0005a80c01007387 */ /* 0x0003e80000100800 */
[----:B-1----:R-:W3:Y:S04]  /*c3820*/  LDL.LU.64 R12, [R1+0x48b8] ;  /* 0x0048b800010c7983 */ /* 0x002ee80000300a00 */
[----:B------:R-:W-:Y:S04]  /*c3830*/  STL.64 [R1+0x5d0], R10 ;  /* 0x0005d00a01007387 */ /* 0x000fe80000100a00 */
[----:B------:R1:W-:Y:S04]  /*c3840*/  STL.64 [R1+0x5c8], R28 ;  /* 0x0005c81c01007387 */ /* 0x0003e80000100a00 */
[----:B-1----:R-:W4:Y:S01]  /*c3850*/  LDL.LU.64 R28, [R1+0x48b0] ;  /* 0x0048b000011c7983 */ /* 0x002f220000300a00 */
[----:B---3--:R-:W-:Y:S01]  /*c3860*/  IMAD.MOV.U32 R11, RZ, RZ, R12 ;  /* 0x000000ffff0b7224 */ /* 0x008fe200078e000c */
[----:B--2---:R-:W-:-:S02]  /*c3870*/  IADD3 R12, P5, PT, R15, R17, RZ ;  /* 0x000000110f0c7210 */ /* 0x004fc40007fbe0ff */
[----:B----4-:R1:W-:Y:S04]  /*c3880*/  STL.64 [R1+0x4888], R28 ;  /* 0x0048881c01007387 */ /* 0x0103e80000100a00 */
[----:B-1----:R0:W2:Y:S04]  /*c3890*/  LDL.64 R28, [R1+0x5c0] ;  /* 0x0005c000011c7983 */ /* 0x0020a80000100a00 */
[----:B------:R1:W-:Y:S04]  /*c38a0*/  STL [R1+0x598], R12 ;  /* 0x0005980c01007387 */ /* 0x0003e80000100800 */
[----:B-1----:R-:W3:Y:S01]  /*c38b0*/  LDL.LU.64 R12, [R1+0x48a8] ;  /* 0x0048a800010c7983 */ /* 0x002ee20000300a00 */
[----:B------:R-:W-:-:S02]  /*c38c0*/  SHF.R.S32.HI R26, RZ, 0x1f, R15 ;  /* 0x0000001fff1a7819 */ /* 0x000fc4000001140f */
[----:B------:R-:W-:Y:S01]  /*c38d0*/  IADD3 R10, P0, PT, R15, R16, RZ ;  /* 0x000000100f0a7210 */ /* 0x000fe20007f1e0ff */
[----:B--2---:R-:W-:Y:S01]  /*c38e0*/  IMAD.X R29, R27, 0x1, R7, P2 ;  /* 0x000000011b1d7824 */ /* 0x004fe200010e0607 */
[----:B------:R-:W-:Y:S01]  /*c38f0*/  IADD3 R28, P2, PT, R15, R24, RZ ;  /* 0x000000180f1c7210 */ /* 0x000fe20007f5e0ff */
[----:B---3--:R1:W-:Y:S04]  /*c3900*/  STL.64 [R1+0x4860], R12 ;  /* 0x0048600c01007387 */ /* 0x0083e80000100a00 */
[----:B-1----:R0:W2:Y:S04]  /*c3910*/  LDL.64 R12, [R1+0x5a8] ;  /* 0x0005a800010c7983 */ /* 0x0020a80000100a00 */
[----:B------:R1:W-:Y:S02]  /*c3920*/  STL [R1+0x5c4], R29 ;  /* 0x0005c41d01007387 */ /* 0x0003e40000100800 */
[----:B-1----:R-:W-:-:S02]  /*c3930*/  IMAD.MOV.U32 R29, RZ, RZ, R15 ;  /* 0x000000ffff1d7224 */ /* 0x002fc400078e000f */
[----:B------:R-:W-:-:S05]  /*c3940*/  IMAD.X R15, R27, 0x1, R22, P1 ;  /* 0x000000011b0f7824 */ /* 0x000fca00008e0616 */
[----:B------:R1:W-:Y:S04]  /*c3950*/  STL [R1+0x5bc], R15 ;  /* 0x0005bc0f01007387 */ /* 0x0003e80000100800 */
[----:B-1----:R0:W3:Y:S01]  /*c3960*/  LDL.LU R15, [R1+0x48a4] ;  /* 0x0048a400010f7983 */ /* 0x0020e20000300800 */
[----:B------:R-:W-:Y:S01]  /*c3970*/  IADD3 R14, P1, PT, R29, R6, RZ ;  /* 0x000000061d0e7210 */ /* 0x000fe20007f3e0ff */
[----:B------:R-:W-:-:S04]  /*c3980*/  IMAD.X R5, R27, 0x1, R21, P3 ;  /* 0x000000011b057824 */ /* 0x000fc800018e0615 */
[----:B------:R-:W-:Y:S04]  /*c3990*/  STL [R1+0x588], R14 ;  /* 0x0005880e01007387 */ /* 0x000fe80000100800 */
[----:B---3--:R0:W3:Y:S04]  /*c39a0*/  LDL.LU R15, [R1+0x48a0] ;  /* 0x0048a000010f7983 */ /* 0x0080e80000300800 */
[----:B------:R1:W-:Y:S04]  /*c39b0*/  STL.64 [R1+0x4878], R6 ;  /* 0x0048780601007387 */ /* 0x0003e80000100a00 */
[----:B-1----:R-:W4:Y:S04]  /*c39c0*/  LDL R6, [R1+0x30] ;  /* 0x0000300001067983 */ /* 0x002f280000100800 */
[----:B------:R1:W-:Y:S04]  /*c39d0*/  STL.64 [R1+0x5b0], R4 ;  /* 0x0005b00401007387 */ /* 0x0003e80000100a00 */
[----:B-1----:R-:W3:Y:S01]  /*c39e0*/  LDL.LU.64 R4, [R1+0x4898] ;  /* 0x0048980001047983 */ /* 0x002ee20000300a00 */
[----:B--2---:R-:W-:Y:S01]  /*c39f0*/  IMAD.X R13, R27, 0x1, R19, P4 ;  /* 0x000000011b0d7824 */ /* 0x004fe200020e0613 */
[----:B---3--:R-:W-:-:S05]  /*c3a00*/  IADD3 R14, P3, PT, R29, R4, RZ ;  /* 0x000000041d0e7210 */ /* 0x008fca0007f7e0ff */
[----:B------:R1:W-:Y:S04]  /*c3a10*/  STL [R1+0x580], R14 ;  /* 0x0005800e01007387 */ /* 0x0003e80000100800 */
[----:B-1----:R-:W2:Y:S04]  /*c3a20*/  LDL.LU.64 R14, [R1+0x4890] ;  /* 0x00489000010e7983 */ /* 0x002ea80000300a00 */
[----:B------:R-:W-:Y:S04]  /*c3a30*/  STL [R1+0x5ac], R13 ;  /* 0x0005ac0d01007387 */ /* 0x000fe80000100800 */
[----:B------:R-:W-:Y:S04]  /*c3a40*/  STL.64 [R1+0x4868], R8 ;  /* 0x0048680801007387 */ /* 0x000fe80000100a00 */
[----:B------:R1:W-:Y:S04]  /*c3a50*/  STL [R1+0x4870], R9 ;  /* 0x0048700901007387 */ /* 0x0003e80000100800 */
[----:B-1----:R-:W3:Y:S01]  /*c3a60*/  LDL.64 R8, [R1+0x580] ;  /* 0x0005800001087983 */ /* 0x002ee20000100a00 */
[----:B------:R-:W-:-:S02]  /*c3a70*/  IMAD.MOV.U32 R27, RZ, RZ, R11 ;  /* 0x000000ffff1b7224 */ /* 0x000fc400078e000b */
[----:B------:R-:W-:Y:S01]  /*c3a80*/  IMAD.X R11, R26, 0x1, R5, P0 ;  /* 0x000000011a0b7824 */ /* 0x000fe200000e0605 */
[----:B---3--:R1:W-:Y:S04]  /*c3a90*/  STL [R1+0x4880], R8 ;  /* 0x0048800801007387 */ /* 0x0083e80000100800 */
[----:B-1----:R0:W3:Y:S04]  /*c3aa0*/  LDL.64 R8, [R1+0x588] ;  /* 0x0005880001087983 */ /* 0x0020e80000100a00 */
[----:B--2---:R1:W-:Y:S04]  /*c3ab0*/  STL.64 [R1+0x4850], R14 ;  /* 0x0048500e01007387 */ /* 0x0043e80000100a00 */
[----:B-1----:R0:W2:Y:S04]  /*c3ac0*/  LDL.64 R14, [R1+0x598] ;  /* 0x00059800010e7983 */ /* 0x0020a80000100a00 */
[----:B------:R-:W-:Y:S04]  /*c3ad0*/  STL.64 [R1+0x4858], R4 ;  /* 0x0048580401007387 */ /* 0x000fe80000100a00 */
[----:B------:R1:W-:Y:S01]  /*c3ae0*/  STL.64 [R1+0x5a0], R10 ;  /* 0x0005a00a01007387 */ /* 0x0003e20000100a00 */
[----:B------:R-:W-:-:S02]  /*c3af0*/  IADD3 R12, P4, PT, R29, R2, RZ ;  /* 0x000000021d0c7210 */ /* 0x000fc40007f9e0ff */
[C---:B-1----:R-:W-:Y:S01]  /*c3b00*/  IADD3 R10, P0, PT, R29.reuse, R18, RZ ;  /* 0x000000121d0a7210 */ /* 0x042fe20007f1e0ff */
[C---:B--2---:R-:W-:Y:S01]  /*c3b10*/  IMAD.X R15, R26.reuse, 0x1, R3, P5 ;  /* 0x000000011a0f7824 */ /* 0x044fe200028e0603 */
[----:B------:R-:W-:Y:S01]  /*c3b20*/  IADD3 R14, P5, PT, R29, R20, RZ ;  /* 0x000000141d0e7210 */ /* 0x000fe20007fbe0ff */
[----:B------:R-:W-:-:S03]  /*c3b30*/  IMAD.X R29, R26, 0x1, R0, P2 ;  /* 0x000000011a1d7824 */ /* 0x000fc600010e0600 */
[----:B------:R-:W-:Y:S04]  /*c3b40*/  STL [R1+0x59c], R15 ;  /* 0x00059c0f01007387 */ /* 0x000fe80000100800 */
[----:B------:R1:W-:Y:S04]  /*c3b50*/  STL.64 [R1+0x590], R28 ;  /* 0x0005901c01007387 */ /* 0x0003e80000100a00 */
[----:B-1----:R-:W2:Y:S01]  /*c3b60*/  LDL.LU.64 R28, [R1+0x4888] ;  /* 0x00488800011c7983 */ /* 0x002ea20000300a00 */
[----:B------:R-:W-:Y:S02]  /*c3b70*/  IMAD.MOV.U32 R11, RZ, RZ, R27 ;  /* 0x000000ffff0b7224 */ /* 0x000fe400078e001b */
[----:B---3--:R-:W-:Y:S01]  /*c3b80*/  IMAD.X R9, R26, 0x1, R23, P1 ;  /* 0x000000011a097824 */ /* 0x008fe200008e0617 */
[----:B----4-:R-:W-:Y:S01]  /*c3b90*/  SHF.R.S32.HI R27, RZ, 0x1f, R6 ;  /* 0x0000001fff1b7819 */ /* 0x010fe20000011406 */
[----:B--2---:R1:W-:Y:S02]  /*c3ba0*/  STL.64 [R1+0x4840], R28 ;  /* 0x0048401c01007387 */ /* 0x0043e40000100a00 */
[----:B-1----:R-:W-:-:S02]  /*c3bb0*/  IADD3 R28, P2, PT, R6, R16, RZ ;  /* 0x00000010061c7210 */ /* 0x002fc40007f5e0ff */
[----:B------:R-:W-:-:S03]  /*c3bc0*/  IADD3 R6, P1, PT, R6, R17, RZ ;  /* 0x0000001106067210 */ /* 0x000fc60007f3e0ff */
[----:B------:R-:W-:Y:S04]  /*c3bd0*/  STL [R1+0x4848], R28 ;  /* 0x0048481c01007387 */ /* 0x000fe80000100800 */
[----:B------:R-:W-:Y:S04]  /*c3be0*/  STL [R1+0x58c], R9 ;  /* 0x00058c0901007387 */ /* 0x000fe80000100800 */
[----:B------:R0:W2:Y:S04]  /*c3bf0*/  LDL.LU R8, [R1+0x4880] ;  /* 0x0048800001087983 */ /* 0x0000a80000300800 */
[----:B------:R1:W-:Y:S04]  /*c3c00*/  STL [R1+0x548], R6 ;  /* 0x0005480601007387 */ /* 0x0003e80000100800 */
[----:B-1----:R-:W3:Y:S04]  /*c3c10*/  LDL.LU.64 R6, [R1+0x4878] ;  /* 0x0048780001067983 */ /* 0x002ee80000300a00 */
[----:B------:R1:W-:Y:S04]  /*c3c20*/  STL [R1+0x4838], R17 ;  /* 0x0048381101007387 */ /* 0x0003e80000100800 */
[----:B-1----:R-:W2:Y:S01]  /*c3c30*/  LDL.LU R17, [R1+0x30] ;  /* 0x0000300001117983 */ /* 0x002ea20000300800 */
[----:B---3--:R-:W-:-:S05]  /*c3c40*/  IMAD.X R9, R26, 0x1, R7, P3 ;  /* 0x000000011a097824 */ /* 0x008fca00018e0607 */
[----:B------:R1:W-:Y:S04]  /*c3c50*/  STL [R1+0x584], R9 ;  /* 0x0005840901007387 */ /* 0x0003e80000100800 */
[----:B-1----:R0:W3:Y:S01]  /*c3c60*/  LDL.LU R9, [R1+0x4870] ;  /* 0x0048700001097983 */ /* 0x0020e20000300800 */
[----:B--2---:R-:W-:Y:S01]  /*c3c70*/  IADD3 R8, P3, PT, R17, R24, RZ ;  /* 0x0000001811087210 */ /* 0x004fe20007f7e0ff */
[----:B------:R-:W-:-:S04]  /*c3c80*/  IMAD.X R13, R26, 0x1, R22, P4 ;  /* 0x000000011a0d7824 */ /* 0x000fc800020e0616 */
[----:B------:R3:W-:Y:S04]  /*c3c90*/  STL [R1+0x540], R8 ;  /* 0x0005400801007387 */ /* 0x0007e80000100800 */
[----:B---3--:R-:W2:Y:S04]  /*c3ca0*/  LDL.LU.64 R8, [R1+0x4868] ;  /* 0x0048680001087983 */ /* 0x008ea80000300a00 */
[----:B------:R1:W-:Y:S04]  /*c3cb0*/  STL.64 [R1+0x578], R12 ;  /* 0x0005780c01007387 */ /* 0x0003e80000100a00 */
[----:B-1----:R-:W3:Y:S01]  /*c3cc0*/  LDL.LU.64 R12, [R1+0x4860] ;  /* 0x00486000010c7983 */ /* 0x002ee20000300a00 */
[----:B------:R-:W-:-:S03]  /*c3cd0*/  IADD3 R4, P4, PT, R17, R6, RZ ;  /* 0x0000000611047210 */ /* 0x000fc60007f9e0ff */
[----:B---3--:R1:W-:Y:S04]  /*c3ce0*/  STL.64 [R1+0x4828], R12 ;  /* 0x0048280c01007387 */ /* 0x0083e80000100a00 */
[----:B-1----:R-:W3:Y:S04]  /*c3cf0*/  LDL R12, [R1+0x34] ;  /* 0x00003400010c7983 */ /* 0x002ee80000100800 */
[----:B------:R1:W-:Y:S04]  /*c3d00*/  STL [R1+0x538], R4 ;  /* 0x0005380401007387 */ /* 0x0003e80000100800 */
[----:B-1----:R-:W4:Y:S04]  /*c3d10*/  LDL.LU.64 R4, [R1+0x4858] ;  /* 0x0048580001047983 */ /* 0x002f280000300a00 */
[----:B------:R1:W-:Y:S04]  /*c3d20*/  STL.64 [R1+0x4830], R6 ;  /* 0x0048300601007387 */ /* 0x0003e80000100a00 */
[----:B-1----:R0:W2:Y:S01]  /*c3d30*/  LDL.64 R6, [R1+0x538] ;  /* 0x0005380001067983 */ /* 0x0020a20000100a00 */
[----:B------:R-:W-:-:S02]  /*c3d40*/  IMAD.X R15, R26, 0x1, R19, P5 ;  /* 0x000000011a0f7824 */ /* 0x000fc400028e0613 */
[----:B--2---:R-:W-:Y:S02]  /*c3d50*/  IMAD.MOV.U32 R7, RZ, RZ, R11 ;  /* 0x000000ffff077224 */ /* 0x004fe400078e000b */
[----:B------:R-:W-:-:S05]  /*c3d60*/  IMAD.X R11, R26, 0x1, R21, P0 ;  /* 0x000000011a0b7824 */ /* 0x000fca00000e0615 */
[----:B------:R-:W-:Y:S04]  /*c3d70*/  STL.64 [R1+0x570], R10 ;  /* 0x0005700a01007387 */ /* 0x000fe80000100a00 */
[----:B------:R1:W-:Y:S04]  /*c3d80*/  STL.64 [R1+0x558], R14 ;  /* 0x0005580e01007387 */ /* 0x0003e80000100a00 */
[----:B-1----:R-:W2:Y:S01]  /*c3d90*/  LDL.LU.64 R14, [R1+0x4850] ;  /* 0x00485000010e7983 */ /* 0x002ea20000300a00 */
[----:B------:R-:W-:Y:S01]  /*c3da0*/  IADD3 R28, P5, PT, R17, R2, RZ ;  /* 0x00000002111c7210 */ /* 0x000fe20007fbe0ff */
[----:B----4-:R-:W-:-:S02]  /*c3db0*/  IMAD.X R29, R27, 0x1, R5, P2 ;  /* 0x000000011b1d7824 */ /* 0x010fc400010e0605 */
[----:B--2---:R1:W-:Y:S04]  /*c3dc0*/  STL.64 [R1+0x4808], R14 ;  /* 0x0048080e01007387 */ /* 0x0043e80000100a00 */
[----:B-1----:R0:W2:Y:S04]  /*c3dd0*/  LDL.64 R14, [R1+0x548] ;  /* 0x00054800010e7983 */ /* 0x0020a80000100a00 */
[----:B------:R1:W-:Y:S04]  /*c3de0*/  STL [R1+0x528], R28 ;  /* 0x0005281c01007387 */ /* 0x0003e80000100800 */
[----:B-1----:R-:W4:Y:S01]  /*c3df0*/  LDL.LU R28, [R1+0x4848] ;  /* 0x00484800011c7983 */ /* 0x002f220000300800 */
[----:B------:R-:W-:-:S03]  /*c3e00*/  IADD3 R10, P0, PT, R17, R4, RZ ;  /* 0x00000004110a7210 */ /* 0x000fc60007f1e0ff */
[----:B----4-:R1:W-:Y:S04]  /*c3e10*/  STL.64 [R1+0x550], R28 ;  /* 0x0005501c01007387 */ /* 0x0103e80000100a00 */
[----:B-1----:R-:W4:Y:S04]  /*c3e20*/  LDL.LU.64 R28, [R1+0x4840] ;  /* 0x00484000011c7983 */ /* 0x002f280000300a00 */
[----:B------:R1:W-:Y:S01]  /*c3e30*/  STL.64 [R1+0x4818], R4 ;  /* 0x0048180401007387 */ /* 0x0003e20000100a00 */
[----:B--2---:R-:W-:Y:S01]  /*c3e40*/  IMAD.X R15, R27, 0x1, R3, P1 ;  /* 0x000000011b0f7824 */ /* 0x004fe200008e0603 */
[----:B------:R-:W-:-:S02]  /*c3e50*/  IADD3 R14, P1, PT, R17, R20, RZ ;  /* 0x00000014110e7210 */ /* 0x000fc40007f3e0ff */
[----:B-1----:R-:W-:-:S05]  /*c3e60*/  IADD3 R4, P2, PT, R17, R18, RZ ;  /* 0x0000001211047210 */ /* 0x002fca0007f5e0ff */
[----:B------:R-:W-:Y:S04]  /*c3e70*/  STL [R1+0x4820], R4 ;  /* 0x0048200401007387 */ /* 0x000fe80000100800 */
[----:B------:R1:W-:Y:S04]  /*c3e80*/  STL [R1+0x4824], R5 ;  /* 0x0048240501007387 */ /* 0x0003e80000100800 */
[----:B-1----:R0:W2:Y:S04]  /*c3e90*/  LDL.64 R4, [R1+0x528] ;  /* 0x0005280001047983 */ /* 0x0020a80000100a00 */
[----:B------:R-:W-:Y:S04]  /*c3ea0*/  STL.64 [R1+0x4810], R18 ;  /* 0x0048101201007387 */ /* 0x000fe80000100a00 */
[----:B------:R-:W-:Y:S04]  /*c3eb0*/  STL [R1+0x54c], R15 ;  /* 0x00054c0f01007387 */ /* 0x000fe80000100800 */
[----:B------:R-:W2:Y:S04]  /*c3ec0*/  LDL.LU R17, [R1+0x4838] ;  /* 0x0048380001117983 */ /* 0x000ea80000300800 */
[----:B----4-:R-:W-:Y:S04]  /*c3ed0*/  STL.64 [R1+0x47f0], R28 ;  /* 0x0047f01c01007387 */ /* 0x010fe80000100a00 */
[----:B------:R1:W-:Y:S04]  /*c3ee0*/  STL [R1+0x4800], R29 ;  /* 0x0048001d01007387 */ /* 0x0003e80000100800 */
[----:B-1----:R0:W4:Y:S01]  /*c3ef0*/  LDL.64 R28, [R1+0x540] ;  /* 0x00054000011c7983 */ /* 0x0021220000100a00 */
[----:B---3--:R-:W-:Y:S01]  /*c3f00*/  SHF.R.S32.HI R26, RZ, 0x1f, R12 ;  /* 0x0000001fff1a7819 */ /* 0x008fe2000001140c */
[----:B--2---:R-:W-:-:S02]  /*c3f10*/  IMAD.MOV.U32 R5, RZ, RZ, R7 ;  /* 0x000000ffff057224 */ /* 0x004fc400078e0007 */
[C---:B------:R-:W-:Y:S02]  /*c3f20*/  IMAD.X R7, R27.reuse, 0x1, R23, P4 ;  /* 0x000000011b077824 */ /* 0x040fe400020e0617 */
[C---:B----4-:R-:W-:Y:S01]  /*c3f30*/  IMAD.X R29, R27.reuse, 0x1, R0, P3 ;  /* 0x000000011b1d7824 */ /* 0x050fe200018e0600 */
[C---:B------:R-:W-:Y:S02]  /*c3f40*/  IADD3 R28, P3, PT, R12.reuse, R16, RZ ;  /* 0x000000100c1c7210 */ /* 0x040fe40007f7e0ff */
[----:B------:R-:W-:Y:S02]  /*c3f50*/  IADD3 R12, P4, PT, R12, R17, RZ ;  /* 0x000000110c0c7210 */ /* 0x000fe40007f9e0ff */
[----:B------:R-:W-:Y:S04]  /*c3f60*/  STL [R1+0x544], R29 ;  /* 0x0005441d01007387 */ /* 0x000fe80000100800 */
[----:B------:R1:W-:Y:S04]  /*c3f70*/  STL [R1+0x53c], R7 ;  /* 0x00053c0701007387 */ /* 0x0003e80000100800 */
[----:B-1----:R-:W2:Y:S04]  /*c3f80*/  LDL.LU.64 R6, [R1+0x4830] ;  /* 0x0048300001067983 */ /* 0x002ea80000300a00 */
[----:B------:R1:W-:Y:S04]  /*c3f90*/  STL [R1+0x4f8], R12 ;  /* 0x0004f80c01007387 */ /* 0x0003e80000100800 */
[----:B-1----:R-:W3:Y:S04]  /*c3fa0*/  LDL.LU.64 R12, [R1+0x4828] ;  /* 0x00482800010c7983 */ /* 0x002ee80000300a00 */
[----:B------:R1:W-:Y:S04]  /*c3fb0*/  STL [R1+0x47ec], R17 ;  /* 0x0047ec1101007387 */ /* 0x0003e80000100800 */
[----:B-1----:R-:W4:Y:S04]  /*c3fc0*/  LDL.LU R17, [R1+0x34] ;  /* 0x0000340001117983 */ /* 0x002f280000300800 */
[----:B---3--:R1:W-:Y:S04]  /*c3fd0*/  STL.64 [R1+0x47d8], R12 ;  /* 0x0047d80c01007387 */ /* 0x0083e80000100a00 */
[----:B-1----:R-:W3:Y:S01]  /*c3fe0*/  LDL R12, [R1+0x38] ;  /* 0x00003800010c7983 */ /* 0x002ee20000100800 */
[----:B--2---:R-:W-:-:S05]  /*c3ff0*/  IMAD.X R11, R27, 0x1, R7, P0 ;  /* 0x000000011b0b7824 */ /* 0x004fca00000e0607 */
[----:B------:R1:W-:Y:S02]  /*c4000*/  STL.64 [R1+0x530], R10 ;  /* 0x0005300a01007387 */ /* 0x0003e40000100a00 */
[----:B-1----:R-:W-:Y:S02]  /*c4010*/  IMAD.MOV.U32 R11, RZ, RZ, R5 ;  /* 0x000000ffff0b7224 */ /* 0x002fe400078e0005 */
[----:B------:R-:W-:Y:S01]  /*c4020*/  IMAD.X R5, R27, 0x1, R22, P5 ;  /* 0x000000011b057824 */ /* 0x000fe200028e0616 */
[----:B----4-:R-:W-:Y:S01]  /*c4030*/  IADD3 R4, P5, PT, R17, R6, RZ ;  /* 0x0000000611047210 */ /* 0x010fe20007fbe0ff */
[----:B---3--:R-:W-:Y:S04]  /*c4040*/  STL.64 [R1+0x47f8], R12 ;  /* 0x0047f80c01007387 */ /* 0x008fe80000100a00 */
[----:B------:R1:W-:Y:S04]  /*c4050*/  STL [R1+0x52c], R5 ;  /* 0x00052c0501007387 */ /* 0x0003e80000100800 */
[----:B-1----:R0:W2:Y:S04]  /*c4060*/  LDL.LU R5, [R1+0x4824] ;  /* 0x0048240001057983 */ /* 0x0020a80000300800 */
[----:B------:R1:W-:Y:S04]  /*c4070*/  STL [R1+0x4e8], R4 ;  /* 0x0004e80401007387 */ /* 0x0003e80000100800 */
[----:B-1----:R-:W3:Y:S04]  /*c4080*/  LDL.LU R4, [R1+0x4820] ;  /* 0x0048200001047983 */ /* 0x002ee80000300800 */
[----:B------:R1:W-:Y:S04]  /*c4090*/  STL.64 [R1+0x47e0], R6 ;  /* 0x0047e00601007387 */ /* 0x0003e80000100a00 */
[----:B-1----:R0:W4:Y:S01]  /*c40a0*/  LDL.64 R6, [R1+0x4e8] ;  /* 0x0004e80001067983 */ /* 0x0021220000100a00 */
[----:B--2---:R-:W-:-:S05]  /*c40b0*/  IMAD.X R5, R27, 0x1, R21, P2 ;  /* 0x000000011b057824 */ /* 0x004fca00010e0615 */
[----:B---3--:R1:W-:Y:S04]  /*c40c0*/  STL.64 [R1+0x520], R4 ;  /* 0x0005200401007387 */ /* 0x0083e80000100a00 */
[----:B-1----:R-:W2:Y:S02]  /*c40d0*/  LDL.LU.64 R4, [R1+0x4818] ;  /* 0x0048180001047983 */ /* 0x002ea40000300a00 */
[----:B--2---:R-:W-:-:S05]  /*c40e0*/  IADD3 R18, P2, PT, R17, R4, RZ ;  /* 0x0000000411127210 */ /* 0x004fca0007f5e0ff */
[----:B------:R1:W-:Y:S04]  /*c40f0*/  STL [R1+0x4e0], R18 ;  /* 0x0004e01201007387 */ /* 0x0003e80000100800 */
[----:B-1----:R-:W2:Y:S02]  /*c4100*/  LDL.LU.64 R18, [R1+0x4810] ;  /* 0x0048100001127983 */ /* 0x002ea40000300a00 */
[----:B--2---:R-:W-:-:S05]  /*c4110*/  IMAD.X R15, R27, 0x1, R19, P1 ;  /* 0x000000011b0f7824 */ /* 0x004fca00008e0613 */
[----:B------:R1:W-:Y:S04]  /*c4120*/  STL.64 [R1+0x508], R14 ;  /* 0x0005080e01007387 */ /* 0x0003e80000100a00 */
[----:B-1----:R-:W2:Y:S01]  /*c4130*/  LDL.LU.64 R14, [R1+0x4808] ;  /* 0x00480800010e7983 */ /* 0x002ea20000300a00 */
[----:B------:R-:W-:Y:S01]  /*c4140*/  IMAD.X R29, R26, 0x1, R5, P3 ;  /* 0x000000011a1d7824 */ /* 0x000fe200018e0605 */
[C---:B------:R-:W-:Y:S02]  /*c4150*/  IADD3 R12, P1, PT, R17.reuse, R2, RZ ;  /* 0x00000002110c7210 */ /* 0x040fe40007f3e0ff */
[----:B--2---:R1:W-:Y:S04]  /*c4160*/  STL.64 [R1+0x47c0], R14 ;  /* 0x0047c00e01007387 */ /* 0x0043e80000100a00 */
[----:B-1----:R0:W2:Y:S04]  /*c4170*/  LDL.64 R14, [R1+0x4f8] ;  /* 0x0004f800010e7983 */ /* 0x0020a80000100a00 */
[----:B------:R1:W-:Y:S04]  /*c4180*/  STL.64 [R1+0x500], R28 ;  /* 0x0005001c01007387 */ /* 0x0003e80000100a00 */
[----:B-1----:R0:W3:Y:S01]  /*c4190*/  LDL.LU R29, [R1+0x4800] ;  /* 0x00480000011d7983 */ /* 0x0020e20000300800 */
[----:B------:R-:W-:-:S03]  /*c41a0*/  IADD3 R28, P3, PT, R17, R18, RZ ;  /* 0x00000012111c7210 */ /* 0x000fc60007f7e0ff */
[----:B------:R1:W-:Y:S04]  /*c41b0*/  STL.64 [R1+0x47c8], R4 ;  /* 0x0047c80401007387 */ /* 0x0003e80000100a00 */
[----:B------:R0:W-:Y:S04]  /*c41c0*/  STL [R1+0x47d0], R5 ;  /* 0x0047d00501007387 */ /* 0x0001e80000100800 */
[----:B------:R4:W-:Y:S01]  /*c41d0*/  STL [R1+0x4d8], R12 ;  /* 0x0004d80c01007387 */ /* 0x0009e20000100800 */
[----:B-1----:R-:W-:Y:S02]  /*c41e0*/  IMAD.MOV.U32 R4, RZ, RZ, R12 ;  /* 0x000000ffff047224 */ /* 0x002fe400078e000c */
[----:B0-----:R-:W-:-:S02]  /*c41f0*/  IMAD.MOV.U32 R5, RZ, RZ, R13 ;  /* 0x000000ffff057224 */ /* 0x001fc400078e000d */
[----:B----4-:R-:W4:Y:S04]  /*c4200*/  LDL.LU.64 R12, [R1+0x47f8] ;  /* 0x0047f800010c7983 */ /* 0x010f280000300a00 */
[----:B------:R3:W-:Y:S04]  /*c4210*/  STL [R1+0x4d0], R28 ;  /* 0x0004d01c01007387 */ /* 0x0007e80000100800 */
[----:B---3--:R-:W3:Y:S01]  /*c4220*/  LDL.LU.64 R28, [R1+0x47f0] ;  /* 0x0047f000011c7983 */ /* 0x008ee20000300a00 */
[----:B--2---:R-:W-:Y:S01]  /*c4230*/  IMAD.X R15, R26, 0x1, R3, P4 ;  /* 0x000000011a0f7824 */ /* 0x004fe200020e0603 */
[----:B------:R-:W-:-:S02]  /*c4240*/  IADD3 R10, P0, PT, R17, R24, RZ ;  /* 0x00000018110a7210 */ /* 0x000fc40007f1e0ff */
[----:B------:R-:W-:Y:S01]  /*c4250*/  IADD3 R14, P4, PT, R17, R20, RZ ;  /* 0x00000014110e7210 */ /* 0x000fe20007f9e0ff */
[----:B---3--:R0:W-:Y:S04]  /*c4260*/  STL.64 [R1+0x47a8], R28 ;  /* 0x0047a81c01007387 */ /* 0x0081e80000100a00 */
[----:B0-----:R0:W2:Y:S04]  /*c4270*/  LDL.64 R28, [R1+0x4e0] ;  /* 0x0004e000011c7983 */ /* 0x0010a80000100a00 */
[----:B------:R1:W-:Y:S04]  /*c4280*/  STL [R1+0x4fc], R15 ;  /* 0x0004fc0f01007387 */ /* 0x0003e80000100800 */
[----:B------:R-:W3:Y:S01]  /*c4290*/  LDL.LU R17, [R1+0x47ec] ;  /* 0x0047ec0001117983 */ /* 0x000ee20000300800 */
[----:B------:R-:W-:-:S02]  /*c42a0*/  IMAD.X R7, R26, 0x1, R23, P5 ;  /* 0x000000011a077824 */ /* 0x000fc400028e0617 */
[----:B-1----:R-:W-:Y:S02]  /*c42b0*/  IMAD.MOV.U32 R15, RZ, RZ, R11 ;  /* 0x000000ffff0f7224 */ /* 0x002fe400078e000b */
[----:B------:R-:W-:Y:S01]  /*c42c0*/  IMAD.X R11, R26, 0x1, R0, P0 ;  /* 0x000000011a0b7824 */ /* 0x000fe200000e0600 */
[----:B----4-:R-:W-:-:S04]  /*c42d0*/  SHF.R.S32.HI R27, RZ, 0x1f, R12 ;  /* 0x0000001fff1b7819 */ /* 0x010fc8000001140c */
[----:B------:R1:W-:Y:S02]  /*c42e0*/  STL.64 [R1+0x4f0], R10 ;  /* 0x0004f00a01007387 */ /* 0x0003e40000100a00 */
[C---:B-1----:R-:W-:Y:S02]  /*c42f0*/  IADD3 R10, P0, PT, R12.reuse, R16, RZ ;  /* 0x000000100c0a7210 */ /* 0x042fe40007f1e0ff */
[----:B------:R0:W4:Y:S04]  /*c4300*/  LDL.LU R11, [R1+0x47e8] ;  /* 0x0047e800010b7983 */ /* 0x0001280000300800 */
[----:B------:R-:W-:Y:S04]  /*c4310*/  STL [R1+0x47b8], R10 ;  /* 0x0047b80a01007387 */ /* 0x000fe80000100800 */
[----:B------:R1:W-:Y:S04]  /*c4320*/  STL [R1+0x4ec], R7 ;  /* 0x0004ec0701007387 */ /* 0x0003e80000100800 */
[----:B-1----:R-:W2:Y:S01]  /*c4330*/  LDL.LU.64 R6, [R1+0x47e0] ;  /* 0x0047e00001067983 */ /* 0x002ea20000300a00 */
[----:B---3--:R-:W-:-:S05]  /*c4340*/  IADD3 R12, P5, PT, R12, R17, RZ ;  /* 0x000000110c0c7210 */ /* 0x008fca0007fbe0ff */
[----:B------:R1:W-:Y:S04]  /*c4350*/  STL [R1+0x4a8], R12 ;  /* 0x0004a80c01007387 */ /* 0x0003e80000100800 */
[----:B-1----:R-:W3:Y:S04]  /*c4360*/  LDL.LU.64 R12, [R1+0x47d8] ;  /* 0x0047d800010c7983 */ /* 0x002ee80000300a00 */
[----:B------:R1:W-:Y:S04]  /*c4370*/  STL [R1+0x47b0], R17 ;  /* 0x0047b01101007387 */ /* 0x0003e80000100800 */
[----:B-1----:R-:W4:Y:S01]  /*c4380*/  LDL.LU R17, [R1+0x38] ;  /* 0x0000380001117983 */ /* 0x002f220000300800 */
[----:B------:R-:W-:-:S02]  /*c4390*/  IMAD.X R5, R26, 0x1, R22, P1 ;  /* 0x000000011a057824 */ /* 0x000fc400008e0616 */
[----:B--2---:R-:W-:Y:S01]  /*c43a0*/  IMAD.X R29, R26, 0x1, R7, P2 ;  /* 0x000000011a1d7824 */ /* 0x004fe200010e0607 */
[----:B---3--:R1:W-:Y:S01]  /*c43b0*/  STL.64 [R1+0x4798], R12 ;  /* 0x0047980c01007387 */ /* 0x0083e20000100a00 */
[----:B----4-:R-:W-:-:S03]  /*c43c0*/  IADD3 R28, P2, PT, R17, R24, RZ ;  /* 0x00000018111c7210 */ /* 0x010fc60007f5e0ff */
[----:B-1----:R0:W2:Y:S04]  /*c43d0*/  LDL.64 R12, [R1+0x4d0] ;  /* 0x0004d000010c7983 */ /* 0x0020a80000100a00 */
[----:B------:R-:W-:Y:S04]  /*c43e0*/  STL [R1+0x4e4], R29 ;  /* 0x0004e41d01007387 */ /* 0x000fe80000100800 */
[----:B------:R1:W-:Y:S04]  /*c43f0*/  STL [R1+0x47b4], R28 ;  /* 0x0047b41c01007387 */ /* 0x0003e80000100800 */
[----:B-1----:R0:W3:Y:S04]  /*c4400*/  LDL.64 R28, [R1+0x4a8] ;  /* 0x0004a800011c7983 */ /* 0x0020e80000100a00 */
[----:B------:R1:W-:Y:S04]  /*c4410*/  STL [R1+0x4dc], R5 ;  /* 0x0004dc0501007387 */ /* 0x0003e80000100800 */
[----:B-1----:R0:W4:Y:S01]  /*c4420*/  LDL.LU R5, [R1+0x47d0] ;  /* 0x0047d00001057983 */ /* 0x0021220000300800 */
[----:B------:R-:W-:-:S03]  /*c4430*/  IADD3 R4, P1, PT, R17, R6, RZ ;  /* 0x0000000611047210 */ /* 0x000fc60007f3e0ff */
[----:B------:R-:W-:Y:S04]  /*c4440*/  STL.64 [R1+0x47a0], R22 ;  /* 0x0047a01601007387 */ /* 0x000fe80000100a00 */
[----:B------:R4:W-:Y:S01]  /*c4450*/  STL [R1+0x498], R4 ;  /* 0x0004980401007387 */ /* 0x0009e20000100800 */
[----:B--2---:R-:W-:-:S03]  /*c4460*/  IMAD.X R13, R26, 0x1, R21, P3 ;  /* 0x000000011a0d7824 */ /* 0x004fc600018e0615 */
[----:B----4-:R-:W2:Y:S04]  /*c4470*/  LDL.LU.64 R4, [R1+0x47c8] ;  /* 0x0047c80001047983 */ /* 0x010ea80000300a00 */
[----:B------:R1:W-:Y:S02]  /*c4480*/  STL [R1+0x4d4], R13 ;  /* 0x0004d40d01007387 */ /* 0x0003e40000100800 */
[----:B-1----:R-:W-:Y:S02]  /*c4490*/  IMAD.MOV.U32 R13, RZ, RZ, R15 ;  /* 0x000000ffff0d7224 */ /* 0x002fe400078e000f */
[----:B------:R-:W-:-:S05]  /*c44a0*/  IMAD.X R15, R26, 0x1, R19, P4 ;  /* 0x000000011a0f7824 */ /* 0x000fca00020e0613 */
[----:B------:R1:W-:Y:S04]  /*c44b0*/  STL.64 [R1+0x4b8], R14 ;  /* 0x0004b80e01007387 */ /* 0x0003e80000100a00 */
[----:B-1----:R-:W4:Y:S01]  /*c44c0*/  LDL.LU.64 R14, [R1+0x47c0] ;  /* 0x0047c000010e7983 */ /* 0x002f220000300a00 */
[----:B------:R-:W-:-:S03]  /*c44d0*/  IADD3 R10, P4, PT, R17, R2, RZ ;  /* 0x00000002110a7210 */ /* 0x000fc60007f9e0ff */
[----:B----4-:R1:W-:Y:S04]  /*c44e0*/  STL.64 [R1+0x4790], R14 ;  /* 0x0047900e01007387 */ /* 0x0103e80000100a00 */
[----:B-1----:R-:W4:Y:S04]  /*c44f0*/  LDL R14, [R1+0x3c] ;  /* 0x00003c00010e7983 */ /* 0x002f280000100800 */
[----:B------:R1:W-:Y:S04]  /*c4500*/  STL [R1+0x480], R10 ;  /* 0x0004800a01007387 */ /* 0x0003e80000100800 */
[----:B-1----:R-:W4:Y:S01]  /*c4510*/  LDL.LU R10, [R1+0x47b8] ;  /* 0x0047b800010a7983 */ /* 0x002f220000300800 */
[----:B--2---:R-:W-:-:S02]  /*c4520*/  IMAD.X R11, R27, 0x1, R5, P0 ;  /* 0x000000011b0b7824 */ /* 0x004fc400000e0605 */
[----:B---3--:R-:W-:-:S03]  /*c4530*/  IMAD.X R29, R27, 0x1, R3, P5 ;  /* 0x000000011b1d7824 */ /* 0x008fc600028e0603 */
[----:B----4-:R-:W-:Y:S04]  /*c4540*/  STL.64 [R1+0x4b0], R10 ;  /* 0x0004b00a01007387 */ /* 0x010fe80000100a00 */
[----:B------:R1:W-:Y:S04]  /*c4550*/  STL [R1+0x4ac], R29 ;  /* 0x0004ac1d01007387 */ /* 0x0003e80000100800 */
[----:B------:R-:W2:Y:S04]  /*c4560*/  LDL.LU R28, [R1+0x47b4] ;  /* 0x0047b400011c7983 */ /* 0x000ea80000300800 */
[----:B------:R3:W-:Y:S01]  /*c4570*/  STL.64 [R1+0x4788], R2 ;  /* 0x0047880201007387 */ /* 0x0007e20000100a00 */
[----:B------:R-:W-:Y:S01]  /*c4580*/  IADD3 R12, P3, PT, R17, R4, RZ ;  /* 0x00000004110c7210 */ /* 0x000fe20007f7e0ff */
[----:B-1----:R-:W-:Y:S01]  /*c4590*/  IMAD.X R29, R27, 0x1, R0, P2 ;  /* 0x000000011b1d7824 */ /* 0x002fe200010e0600 */
[----:B------:R-:W-:-:S02]  /*c45a0*/  IADD3 R10, P0, PT, R17, R18, RZ ;  /* 0x00000012110a7210 */ /* 0x000fc40007f1e0ff */
[----:B---3--:R-:W-:Y:S02]  /*c45b0*/  IADD3 R2, P5, PT, R17, R20, RZ ;  /* 0x0000001411027210 */ /* 0x008fe40007fbe0ff */
[----:B------:R-:W3:Y:S04]  /*c45c0*/  LDL.LU R17, [R1+0x47b0] ;  /* 0x0047b00001117983 */ /* 0x000ee80000300800 */
[----:B--2---:R1:W-:Y:S04]  /*c45d0*/  STL.64 [R1+0x4a0], R28 ;  /* 0x0004a01c01007387 */ /* 0x0043e80000100a00 */
[----:B-1----:R-:W2:Y:S01]  /*c45e0*/  LDL.LU.64 R28, [R1+0x47a8] ;  /* 0x0047a800011c7983 */ /* 0x002ea20000300a00 */
[----:B------:R-:W-:-:S03]  /*c45f0*/  IADD3 R22, P2, PT, R14, R16, RZ ;  /* 0x000000100e167210 */ /* 0x000fc60007f5e0ff */
[----:B--2---:R1:W-:Y:S04]  /*c4600*/  STL.64 [R1+0x4770], R28 ;  /* 0x0047701c01007387 */ /* 0x0043e80000100a00 */
[----:B-1----:R0:W2:Y:S04]  /*c4610*/  LDL.64 R28, [R1+0x498] ;  /* 0x00049800011c7983 */ /* 0x0020a80000100a00 */
[----:B------:R1:W-:Y:S04]  /*c4620*/  STL [R1+0x468], R22 ;  /* 0x0004681601007387 */ /* 0x0003e80000100800 */
[----:B-1----:R-:W2:Y:S02]  /*c4630*/  LDL.LU.64 R22, [R1+0x47a0] ;  /* 0x0047a00001167983 */ /* 0x002ea40000300a00 */
[----:B--2---:R-:W-:Y:S01]  /*c4640*/  IMAD.X R29, R27, 0x1, R23, P1 ;  /* 0x000000011b1d7824 */ /* 0x004fe200008e0617 */
[----:B---3--:R-:W-:-:S04]  /*c4650*/  IADD3 R28, P1, PT, R14, R17, RZ ;  /* 0x000000110e1c7210 */ /* 0x008fc80007f3e0ff */
[----:B------:R1:W-:Y:S02]  /*c4660*/  STL [R1+0x49c], R29 ;  /* 0x00049c1d01007387 */ /* 0x0003e40000100800 */
[----:B-1----:R-:W-:-:S05]  /*c4670*/  IMAD.MOV.U32 R29, RZ, RZ, R13 ;  /* 0x000000ffff1d7224 */ /* 0x002fca00078e000d */
[----:B------:R1:W-:Y:S04]  /*c4680*/  STL.64 [R1+0x4778], R28 ;  /* 0x0047781c01007387 */ /* 0x0003e80000100a00 */
[----:B-1----:R-:W2:Y:S01]  /*c4690*/  LDL.64 R28, [R1+0x468] ;  /* 0x00046800011c7983 */ /* 0x002ea20000100a00 */
[----:B------:R-:W-:-:S03]  /*c46a0*/  IMAD.X R13, R27, 0x1, R7, P3 ;  /* 0x000000011b0d7824 */ /* 0x000fc600018e0607 */
[----:B--2---:R-:W-:Y:S04]  /*c46b0*/  STL [R1+0x4780], R28 ;  /* 0x0047801c01007387 */ /* 0x004fe80000100800 */
[----:B------:R1:W-:Y:S04]  /*c46c0*/  STL [R1+0x4768], R17 ;  /* 0x0047681101007387 */ /* 0x0003e80000100800 */
[----:B-1----:R-:W2:Y:S04]  /*c46d0*/  LDL.LU R17, [R1+0x3c] ;  /* 0x00003c0001117983 */ /* 0x002ea80000300800 */
[----:B------:R1:W-:Y:S04]  /*c46e0*/  STL.64 [R1+0x490], R12 ;  /* 0x0004900c01007387 */ /* 0x0003e80000100a00 */
[----:B-1----:R-:W3:Y:S01]  /*c46f0*/  LDL.LU.64 R12, [R1+0x4798] ;  /* 0x00479800010c7983 */ /* 0x002ee20000300a00 */
[----:B------:R-:W-:-:S02]  /*c4700*/  SHF.R.S32.HI R26, RZ, 0x1f, R14 ;  /* 0x0000001fff1a7819 */ /* 0x000fc4000001140e */
[----:B--2---:R-:W-:Y:S01]  /*c4710*/  IADD3 R14, P3, PT, R17, R24, RZ ;  /* 0x00000018110e7210 */ /* 0x004fe20007f7e0ff */
[----:B---3--:R1:W-:Y:S04]  /*c4720*/  STL.64 [R1+0x4760], R12 ;  /* 0x0047600c01007387 */ /* 0x0083e80000100a00 */
[----:B-1----:R0:W2:Y:S04]  /*c4730*/  LDL.64 R12, [R1+0x480] ;  /* 0x00048000010c7983 */ /* 0x0020a80000100a00 */
[----:B------:R1:W-:Y:S04]  /*c4740*/  STL [R1+0x458], R14 ;  /* 0x0004580e01007387 */ /* 0x0003e80000100800 */
[----:B-1----:R-:W3:Y:S01]  /*c4750*/  LDL.LU.64 R14, [R1+0x4790] ;  /* 0x00479000010e7983 */ /* 0x002ee20000300a00 */
[----:B------:R-:W-:-:S02]  /*c4760*/  IMAD.X R11, R27, 0x1, R21, P0 ;  /* 0x000000011b0b7824 */ /* 0x000fc400000e0615 */
[C---:B------:R-:W-:Y:S02]  /*c4770*/  IMAD.X R3, R27.reuse, 0x1, R19, P5 ;  /* 0x000000011b037824 */ /* 0x040fe400028e0613 */
[----:B--2---:R-:W-:-:S05]  /*c4780*/  IMAD.X R13, R27, 0x1, R22, P4 ;  /* 0x000000011b0d7824 */ /* 0x004fca00020e0616 */
[----:B------:R1:W-:Y:S04]  /*c4790*/  STL [R1+0x484], R13 ;  /* 0x0004840d01007387 */ /* 0x0003e80000100800 */
[----:B-1----:R-:W2:Y:S04]  /*c47a0*/  LDL R13, [R1+0x40] ;  /* 0x00004000010d7983 */ /* 0x002ea80000100800 */
[----:B------:R-:W-:Y:S04]  /*c47b0*/  STL.64 [R1+0x4758], R6 ;  /* 0x0047580601007387 */ /* 0x000fe80000100a00 */
[----:B---3--:R1:W-:Y:S04]  /*c47c0*/  STL.64 [R1+0x4728], R14 ;  /* 0x0047280e01007387 */ /* 0x0083e80000100a00 */
[----:B------:R-:W-:Y:S04]  /*c47d0*/  STL.64 [R1+0x478], R10 ;  /* 0x0004780a01007387 */ /* 0x000fe80000100a00 */
[----:B-1----:R0:W3:Y:S04]  /*c47e0*/  LDL.64 R14, [R1+0x458] ;  /* 0x00045800010e7983 */ /* 0x0020e80000100a00 */
[----:B------:R1:W-:Y:S04]  /*c47f0*/  STL.64 [R1+0x470], R2 ;  /* 0x0004700201007387 */ /* 0x0003e80000100a00 */
[----:B-1----:R-:W4:Y:S02]  /*c4800*/  LDL.LU.64 R2, [R1+0x4788] ;  /* 0x0047880001027983 */ /* 0x002f240000300a00 */
[----:B----4-:R-:W-:-:S05]  /*c4810*/  IADD3 R28, P5, PT, R17, R2, RZ ;  /* 0x00000002111c7210 */ /* 0x010fca0007fbe0ff */
[----:B------:R1:W-:Y:S04]  /*c4820*/  STL [R1+0x438], R28 ;  /* 0x0004381c01007387 */ /* 0x0003e80000100800 */
[----:B-1----:R0:W4:Y:S01]  /*c4830*/  LDL.LU R28, [R1+0x4780] ;  /* 0x00478000011c7983 */ /* 0x0021220000300800 */
[----:B------:R-:W-:Y:S01]  /*c4840*/  IMAD.X R29, R26, 0x1, R5, P2 ;  /* 0x000000011a1d7824 */ /* 0x000fe200010e0605 */
[----:B------:R-:W-:-:S04]  /*c4850*/  IADD3 R10, P0, PT, R17, R4, RZ ;  /* 0x00000004110a7210 */ /* 0x000fc80007f1e0ff */
[----:B------:R4:W-:Y:S04]  /*c4860*/  STL [R1+0x46c], R29 ;  /* 0x00046c1d01007387 */ /* 0x0009e80000100800 */
[----:B----4-:R-:W4:Y:S04]  /*c4870*/  LDL.LU.64 R28, [R1+0x4778] ;  /* 0x00477800011c7983 */ /* 0x010f280000300a00 */
[----:B------:R1:W-:Y:S02]  /*c4880*/  STL.64 [R1+0x4748], R4 ;  /* 0x0047480401007387 */ /* 0x0003e40000100a00 */
[----:B-1----:R-:W-:-:S05]  /*c4890*/  IADD3 R4, P2, PT, R17, R18, RZ ;  /* 0x0000001211047210 */ /* 0x002fca0007f5e0ff */
[----:B------:R-:W-:Y:S04]  /*c48a0*/  STL [R1+0x4750], R4 ;  /* 0x0047500401007387 */ /* 0x000fe80000100800 */
[----:B------:R1:W-:Y:S04]  /*c48b0*/  STL [R1+0x4754], R5 ;  /* 0x0047540501007387 */ /* 0x0003e80000100800 */
[----:B-1----:R0:W4:Y:S04]  /*c48c0*/  LDL.64 R4, [R1+0x438] ;  /* 0x0004380001047983 */ /* 0x0021280000100a00 */
[----:B------:R-:W-:Y:S01]  /*c48d0*/  STL.64 [R1+0x4740], R18 ;  /* 0x0047401201007387 */ /* 0x000fe20000100a00 */
[----:B----4-:R-:W-:-:S02]  /*c48e0*/  IMAD.MOV.U32 R5, RZ, RZ, R29 ;  /* 0x000000ffff057224 */ /* 0x010fc400078e001d */
[----:B------:R-:W-:-:S05]  /*c48f0*/  IMAD.X R29, R26, 0x1, R3, P1 ;  /* 0x000000011a1d7824 */ /* 0x000fca00008e0603 */
[----:B------:R1:W-:Y:S04]  /*c4900*/  STL.64 [R1+0x460], R28 ;  /* 0x0004601c01007387 */ /* 0x0003e80000100a00 */
[----:B-1----:R-:W4:Y:S01]  /*c4910*/  LDL.LU.64 R28, [R1+0x4770] ;  /* 0x00477000011c7983 */ /* 0x002f220000300a00 */
[----:B------:R-:W-:Y:S01]  /*c4920*/  IADD3 R12, P4, PT, R17, R6, RZ ;  /* 0x00000006110c7210 */ /* 0x000fe20007f9e0ff */
[C---:B---3--:R-:W-:Y:S01]  /*c4930*/  IMAD.X R15, R26.reuse, 0x1, R0, P3 ;  /* 0x000000011a0f7824 */ /* 0x048fe200018e0600 */
[----:B--2---:R-:W-:Y:S02]  /*c4940*/  SHF.R.S32.HI R27, RZ, 0x1f, R13 ;  /* 0x0000001fff1b7819 */ /* 0x004fe4000001140d */
[----:B------:R-:W-:Y:S01]  /*c4950*/  IADD3 R14, P3, PT, R13, R16, RZ ;  /* 0x000000100d0e7210 */ /* 0x000fe20007f7e0ff */
[----:B------:R1:W-:Y:S01]  /*c4960*/  STL.64 [R1+0x4738], R2 ;  /* 0x0047380201007387 */ /* 0x0003e20000100a00 */
[----:B------:R-:W-:Y:S01]  /*c4970*/  IMAD.X R13, R26, 0x1, R23, P4 ;  /* 0x000000011a0d7824 */ /* 0x000fe200020e0617 */
[----:B-1----:R-:W-:-:S02]  /*c4980*/  IADD3 R2, P1, PT, R17, R20, RZ ;  /* 0x0000001411027210 */ /* 0x002fc40007f3e0ff */
[----:B------:R-:W2:Y:S04]  /*c4990*/  LDL.LU R17, [R1+0x4768] ;  /* 0x0047680001117983 */ /* 0x000ea80000300800 */
[----:B----4-:R-:W-:Y:S04]  /*c49a0*/  STL.64 [R1+0x4730], R28 ;  /* 0x0047301c01007387 */ /* 0x010fe80000100a00 */
[----:B------:R-:W-:Y:S04]  /*c49b0*/  STL [R1+0x45c], R15 ;  /* 0x00045c0f01007387 */ /* 0x000fe80000100800 */
[----:B------:R1:W-:Y:S04]  /*c49c0*/  STL.64 [R1+0x450], R12 ;  /* 0x0004500c01007387 */ /* 0x0003e80000100a00 */
[----:B-1----:R-:W3:Y:S04]  /*c49d0*/  LDL.LU.64 R12, [R1+0x4760] ;  /* 0x00476000010c7983 */ /* 0x002ee80000300a00 */
[----:B------:R1:W-:Y:S04]  /*c49e0*/  STL [R1+0x4720], R23 ;  /* 0x0047201701007387 */ /* 0x0003e80000100800 */
[----:B-1----:R-:W2:Y:S02]  /*c49f0*/  LDL.LU R23, [R1+0x40] ;  /* 0x0000400001177983 */ /* 0x002ea40000300800 */
[----:B--2---:R-:W-:-:S05]  /*c4a00*/  IADD3 R6, P4, PT, R23, R17, RZ ;  /* 0x0000001117067210 */ /* 0x004fca0007f9e0ff */
[----:B------:R1:W-:Y:S04]  /*c4a10*/  STL [R1+0x418], R6 ;  /* 0x0004180601007387 */ /* 0x0003e80000100800 */
[----:B-1----:R-:W2:Y:S02]  /*c4a20*/  LDL.LU.64 R6, [R1+0x4758] ;  /* 0x0047580001067983 */ /* 0x002ea40000300a00 */
[----:B--2---:R-:W-:-:S05]  /*c4a30*/  IMAD.X R11, R26, 0x1, R7, P0 ;  /* 0x000000011a0b7824 */ /* 0x004fca00000e0607 */
[----:B------:R1:W-:Y:S02]  /*c4a40*/  STL.64 [R1+0x448], R10 ;  /* 0x0004480a01007387 */ /* 0x0003e40000100a00 */
[----:B-1----:R-:W-:Y:S02]  /*c4a50*/  IMAD.MOV.U32 R11, RZ, RZ, R5 ;  /* 0x000000ffff0b7224 */ /* 0x002fe400078e0005 */
[----:B------:R-:W-:Y:S01]  /*c4a60*/  IMAD.X R5, R26, 0x1, R22, P5 ;  /* 0x000000011a057824 */ /* 0x000fe200028e0616 */
[----:B------:R-:W-:-:S04]  /*c4a70*/  IADD3 R4, P5, PT, R23, R6, RZ ;  /* 0x0000000617047210 */ /* 0x000fc80007fbe0ff */
[----:B------:R1:W-:Y:S04]  /*c4a80*/  STL [R1+0x43c], R5 ;  /* 0x00043c0501007387 */ /* 0x0003e80000100800 */
[----:B-1----:R0:W2:Y:S04]  /*c4a90*/  LDL.LU R5, [R1+0x4754] ;  /* 0x0047540001057983 */ /* 0x0020a80000300800 */
[----:B------:R1:W-:Y:S04]  /*c4aa0*/  STL [R1+0x408], R4 ;  /* 0x0004080401007387 */ /* 0x0003e80000100800 */
[----:B-1----:R-:W4:Y:S04]  /*c4ab0*/  LDL.LU R4, [R1+0x4750] ;  /* 0x0047500001047983 */ /* 0x002f280000300800 */
[----:B------:R1:W-:Y:S04]  /*c4ac0*/  STL.64 [R1+0x4718], R6 ;  /* 0x0047180601007387 */ /* 0x0003e80000100a00 */
[----:B-1----:R0:W3:Y:S01]  /*c4ad0*/  LDL.64 R6, [R1+0x408] ;  /* 0x0004080001067983 */ /* 0x0020e20000100a00 */
[----:B--2---:R-:W-:-:S05]  /*c4ae0*/  IMAD.X R5, R26, 0x1, R21, P2 ;  /* 0x000000011a057824 */ /* 0x004fca00010e0615 */
[----:B----4-:R1:W-:Y:S04]  /*c4af0*/  STL.64 [R1+0x430], R4 ;  /* 0x0004300401007387 */ /* 0x0103e80000100a00 */
        /* <DEDUP_REMOVED lines=8> */
[----:B--2---:R-:W-:-:S05]  /*c4b80*/  IADD3 R28, P1, PT, R23, R2, RZ ;  /* 0x00000002171c7210 */ /* 0x004fca0007f3e0ff */
[----:B------:R1:W-:Y:S04]  /*c4b90*/  STL [R1+0x3e8], R28 ;  /* 0x0003e81c01007387 */ /* 0x0003e80000100800 */
[----:B-1----:R-:W2:Y:S04]  /*c4ba0*/  LDL.LU.64 R28, [R1+0x4730] ;  /* 0x00473000011c7983 */ /* 0x002ea80000300a00 */
[----:B------:R1:W-:Y:S04]  /*c4bb0*/  STL.64 [R1+0x420], R14 ;  /* 0x0004200e01007387 */ /* 0x0003e80000100a00 */
[----:B-1----:R-:W4:Y:S04]  /*c4bc0*/  LDL.LU.64 R14, [R1+0x4728] ;  /* 0x00472800010e7983 */ /* 0x002f280000300a00 */
[----:B------:R-:W-:Y:S04]  /*c4bd0*/  STL.64 [R1+0x4708], R4 ;  /* 0x0047080401007387 */ /* 0x000fe80000100a00 */
[----:B----4-:R-:W-:Y:S04]  /*c4be0*/  STL.64 [R1+0x46f0], R14 ;  /* 0x0046f00e01007387 */ /* 0x010fe80000100a00 */
[----:B------:R1:W-:Y:S04]  /*c4bf0*/  STL [R1+0x46f8], R15 ;  /* 0x0046f80f01007387 */ /* 0x0003e80000100800 */
[----:B-1----:R0:W4:Y:S01]  /*c4c00*/  LDL.64 R14, [R1+0x418] ;  /* 0x00041800010e7983 */ /* 0x0021220000100a00 */
[----:B------:R-:W-:-:S02]  /*c4c10*/  IADD3 R4, P3, PT, R23, R18, RZ ;  /* 0x0000001217047210 */ /* 0x000fc40007f7e0ff */
[----:B------:R-:W-:-:S03]  /*c4c20*/  IADD3 R10, P0, PT, R23, R24, RZ ;  /* 0x00000018170a7210 */ /* 0x000fc60007f1e0ff */
[----:B------:R1:W-:Y:S04]  /*c4c30*/  STL [R1+0x4710], R4 ;  /* 0x0047100401007387 */ /* 0x0003e80000100800 */
[----:B-1----:R0:W3:Y:S04]  /*c4c40*/  LDL.64 R4, [R1+0x400] ;  /* 0x0004000001047983 */ /* 0x0020e80000100a00 */
[----:B------:R-:W-:Y:S01]  /*c4c50*/  STL.64 [R1+0x4700], R18 ;  /* 0x0047001201007387 */ /* 0x000fe20000100a00 */
[----:B----4-:R-:W-:Y:S01]  /*c4c60*/  IMAD.X R15, R27, 0x1, R3, P4 ;  /* 0x000000011b0f7824 */ /* 0x010fe200020e0603 */
[----:B------:R-:W-:-:S04]  /*c4c70*/  IADD3 R14, P4, PT, R23, R20, RZ ;  /* 0x00000014170e7210 */ /* 0x000fc80007f9e0ff */
[----:B------:R-:W-:Y:S04]  /*c4c80*/  STL [R1+0x41c], R15 ;  /* 0x00041c0f01007387 */ /* 0x000fe80000100800 */
[----:B------:R-:W4:Y:S04]  /*c4c90*/  LDL.LU R23, [R1+0x4720] ;  /* 0x0047200001177983 */ /* 0x000f280000300800 */
[----:B--2---:R1:W-:Y:S01]  /*c4ca0*/  STL.64 [R1+0x46c8], R28 ;  /* 0x0046c81c01007387 */ /* 0x0043e20000100a00 */
[----:B---3--:R-:W-:Y:S02]  /*c4cb0*/  IMAD.MOV.U32 R5, RZ, RZ, R11 ;  /* 0x000000ffff057224 */ /* 0x008fe400078e000b */
[C---:B------:R-:W-:Y:S01]  /*c4cc0*/  IMAD.X R11, R27.reuse, 0x1, R0, P0 ;  /* 0x000000011b0b7824 */ /* 0x040fe200000e0600 */
[----:B-1----:R0:W2:Y:S04]  /*c4cd0*/  LDL.64 R28, [R1+0x3e8] ;  /* 0x0003e800011c7983 */ /* 0x0020a80000100a00 */
[----:B------:R-:W-:Y:S04]  /*c4ce0*/  STL.64 [R1+0x46d0], R12 ;  /* 0x0046d00c01007387 */ /* 0x000fe80000100a00 */
[----:B------:R-:W-:Y:S04]  /*c4cf0*/  STL [R1+0x46d8], R13 ;  /* 0x0046d80d01007387 */ /* 0x000fe80000100800 */
[----:B------:R-:W-:Y:S01]  /*c4d00*/  STL.64 [R1+0x410], R10 ;  /* 0x0004100a01007387 */ /* 0x000fe20000100a00 */
[----:B----4-:R-:W-:-:S05]  /*c4d10*/  IMAD.X R7, R27, 0x1, R23, P5 ;  /* 0x000000011b077824 */ /* 0x010fca00028e0617 */
[----:B------:R1:W-:Y:S04]  /*c4d20*/  STL [R1+0x40c], R7 ;  /* 0x00040c0701007387 */ /* 0x0003e80000100800 */
[----:B-1----:R-:W3:Y:S01]  /*c4d30*/  LDL.LU.64 R6, [R1+0x4718] ;  /* 0x0047180001067983 */ /* 0x002ee20000300a00 */
[----:B------:R-:W-:-:S03]  /*c4d40*/  IADD3 R10, P0, PT, R5, R16, RZ ;  /* 0x00000010050a7210 */ /* 0x000fc60007f1e0ff */
[----:B------:R1:W-:Y:S01]  /*c4d50*/  STL.64 [R1+0x46e0], R16 ;  /* 0x0046e01001007387 */ /* 0x0003e20000100a00 */
[--C-:B------:R-:W-:Y:S02]  /*c4d60*/  SHF.R.S32.HI R26, RZ, 0x1f, R5.reuse ;  /* 0x0000001fff1a7819 */ /* 0x100fe40000011405 */
[----:B------:R-:W-:Y:S01]  /*c4d70*/  IADD3 R12, P5, PT, R5, R17, RZ ;  /* 0x00000011050c7210 */ /* 0x000fe20007fbe0ff */
[----:B-1----:R-:W-:Y:S02]  /*c4d80*/  IMAD.MOV.U32 R16, RZ, RZ, R5 ;  /* 0x000000ffff107224 */ /* 0x002fe400078e0005 */
[----:B---3--:R-:W-:-:S05]  /*c4d90*/  IMAD.X R5, R27, 0x1, R7, P2 ;  /* 0x000000011b057824 */ /* 0x008fca00010e0607 */
[----:B------:R1:W-:Y:S04]  /*c4da0*/  STL [R1+0x404], R5 ;  /* 0x0004040501007387 */ /* 0x0003e80000100800 */
[----:B------:R-:W3:Y:S01]  /*c4db0*/  LDL.LU R4, [R1+0x4710] ;  /* 0x0047100001047983 */ /* 0x000ee20000300800 */
[----:B--2---:R-:W-:-:S03]  /*c4dc0*/  IMAD.X R29, R27, 0x1, R22, P1 ;  /* 0x000000011b1d7824 */ /* 0x004fc600008e0616 */
[----:B------:R-:W-:Y:S04]  /*c4dd0*/  STL [R1+0x3c0], R12 ;  /* 0x0003c00c01007387 */ /* 0x000fe80000100800 */
[----:B------:R-:W-:Y:S04]  /*c4de0*/  STL.64 [R1+0x46e8], R8 ;  /* 0x0046e80801007387 */ /* 0x000fe80000100a00 */
[----:B------:R-:W-:Y:S01]  /*c4df0*/  STL [R1+0x3ec], R29 ;  /* 0x0003ec1d01007387 */ /* 0x000fe20000100800 */
[----:B-1----:R-:W-:-:S05]  /*c4e00*/  IMAD.X R5, R27, 0x1, R21, P3 ;  /* 0x000000011b057824 */ /* 0x002fca00018e0615 */
[----:B---3--:R1:W-:Y:S04]  /*c4e10*/  STL.64 [R1+0x3e0], R4 ;  /* 0x0003e00401007387 */ /* 0x0083e80000100a00 */
[----:B-1----:R-:W2:Y:S02]  /*c4e20*/  LDL.LU.64 R4, [R1+0x4708] ;  /* 0x0047080001047983 */ /* 0x002ea40000300a00 */
[----:B--2---:R-:W-:-:S05]  /*c4e30*/  IADD3 R18, P3, PT, R16, R4, RZ ;  /* 0x0000000410127210 */ /* 0x004fca0007f7e0ff */
[----:B------:R1:W-:Y:S04]  /*c4e40*/  STL [R1+0x3a8], R18 ;  /* 0x0003a81201007387 */ /* 0x0003e80000100800 */
[----:B-1----:R-:W2:Y:S02]  /*c4e50*/  LDL.LU.64 R18, [R1+0x4700] ;  /* 0x0047000001127983 */ /* 0x002ea40000300a00 */
[----:B--2---:R-:W-:-:S05]  /*c4e60*/  IMAD.X R15, R27, 0x1, R19, P4 ;  /* 0x000000011b0f7824 */ /* 0x004fca00020e0613 */
[----:B------:R1:W-:Y:S04]  /*c4e70*/  STL.64 [R1+0x3d0], R14 ;  /* 0x0003d00e01007387 */ /* 0x0003e80000100a00 */
[----:B-1----:R0:W2:Y:S01]  /*c4e80*/  LDL.LU R15, [R1+0x46f8] ;  /* 0x0046f800010f7983 */ /* 0x0020a20000300800 */
[----:B------:R-:W-:-:S05]  /*c4e90*/  IADD3 R14, P4, PT, R16, R2, RZ ;  /* 0x00000002100e7210 */ /* 0x000fca0007f9e0ff */
[----:B------:R2:W-:Y:S01]  /*c4ea0*/  STL [R1+0x390], R14 ;  /* 0x0003900e01007387 */ /* 0x0005e20000100800 */
[----:B------:R-:W-:-:S03]  /*c4eb0*/  IMAD.X R11, R26, 0x1, R5, P0 ;  /* 0x000000011a0b7824 */ /* 0x000fc600000e0605 */
[----:B--2---:R-:W2:Y:S04]  /*c4ec0*/  LDL.LU.64 R14, [R1+0x46f0] ;  /* 0x0046f000010e7983 */ /* 0x004ea80000300a00 */
[----:B------:R-:W-:Y:S04]  /*c4ed0*/  STL.64 [R1+0x46b8], R4 ;  /* 0x0046b80401007387 */ /* 0x000fe80000100a00 */
[----:B------:R1:W-:Y:S01]  /*c4ee0*/  STL [R1+0x46c0], R5 ;  /* 0x0046c00501007387 */ /* 0x0003e20000100800 */
[----:B------:R-:W-:Y:S02]  /*c4ef0*/  IMAD.MOV.U32 R9, RZ, RZ, R13 ;  /* 0x000000ffff097224 */ /* 0x000fe400078e000d */
[----:B------:R-:W-:-:S02]  /*c4f00*/  IMAD.MOV.U32 R8, RZ, RZ, R12 ;  /* 0x000000ffff087224 */ /* 0x000fc400078e000c */
[----:B------:R-:W-:Y:S01]  /*c4f10*/  IMAD.X R9, R26, 0x1, R3, P5 ;  /* 0x000000011a097824 */ /* 0x000fe200028e0603 */
[C---:B------:R-:W-:Y:S02]  /*c4f20*/  IADD3 R12, P2, PT, R16.reuse, R24, RZ ;  /* 0x00000018100c7210 */ /* 0x040fe40007f5e0ff */
[----:B------:R-:W-:Y:S01]  /*c4f30*/  IADD3 R28, P1, PT, R16, R6, RZ ;  /* 0x00000006101c7210 */ /* 0x000fe20007f3e0ff */
[----:B-1----:R0:W3:Y:S04]  /*c4f40*/  LDL.64 R4, [R1+0x3a8] ;  /* 0x0003a80001047983 */ /* 0x0020e80000100a00 */
[----:B------:R1:W-:Y:S01]  /*c4f50*/  STL.64 [R1+0x3c8], R10 ;  /* 0x0003c80a01007387 */ /* 0x0003e20000100a00 */
[----:B------:R-:W-:Y:S01]  /*c4f60*/  IMAD.X R13, R26, 0x1, R0, P2 ;  /* 0x000000011a0d7824 */ /* 0x000fe200010e0600 */
[----:B-1----:R-:W-:-:S02]  /*c4f70*/  IADD3 R10, P0, PT, R16, R18, RZ ;  /* 0x00000012100a7210 */ /* 0x002fc40007f1e0ff */
[----:B------:R-:W-:Y:S01]  /*c4f80*/  IADD3 R16, P5, PT, R16, R20, RZ ;  /* 0x0000001410107210 */ /* 0x000fe20007fbe0ff */
[----:B--2---:R1:W-:Y:S04]  /*c4f90*/  STL.64 [R1+0x46a0], R14 ;  /* 0x0046a00e01007387 */ /* 0x0043e80000100a00 */
[----:B-1----:R-:W2:Y:S04]  /*c4fa0*/  LDL.LU R14, [R1+0x48] ;  /* 0x00004800010e7983 */ /* 0x002ea80000300800 */
[----:B------:R1:W-:Y:S04]  /*c4fb0*/  STL [R1+0x3c4], R9 ;  /* 0x0003c40901007387 */ /* 0x0003e80000100800 */
[----:B-1----:R-:W4:Y:S04]  /*c4fc0*/  LDL.LU.64 R8, [R1+0x46e8] ;  /* 0x0046e80001087983 */ /* 0x002f280000300a00 */
[----:B------:R1:W-:Y:S04]  /*c4fd0*/  STL [R1+0x378], R16 ;  /* 0x0003781001007387 */ /* 0x0003e80000100800 */
[----:B-1----:R-:W2:Y:S04]  /*c4fe0*/  LDL.LU.64 R16, [R1+0x46e0] ;  /* 0x0046e00001107983 */ /* 0x002ea80000300a00 */
[----:B------:R1:W-:Y:S04]  /*c4ff0*/  STL.64 [R1+0x3b8], R12 ;  /* 0x0003b80c01007387 */ /* 0x0003e80000100a00 */
[----:B-1----:R0:W3:Y:S01]  /*c5000*/  LDL.LU R13, [R1+0x46d8] ;  /* 0x0046d800010d7983 */ /* 0x0020e20000300800 */
[----:B------:R-:W-:Y:S01]  /*c5010*/  IMAD.X R29, R26, 0x1, R23, P1 ;  /* 0x000000011a1d7824 */ /* 0x000fe200008e0617 */
[----:B--2---:R-:W-:-:S05]  /*c5020*/  IADD3 R12, P2, PT, R14, R16, RZ ;  /* 0x000000100e0c7210 */ /* 0x004fca0007f5e0ff */
[----:B------:R3:W-:Y:S04]  /*c5030*/  STL [R1+0x370], R12 ;  /* 0x0003700c01007387 */ /* 0x0007e80000100800 */
[----:B---3--:R-:W2:Y:S04]  /*c5040*/  LDL.LU.64 R12, [R1+0x46d0] ;  /* 0x0046d000010c7983 */ /* 0x008ea80000300a00 */
[----:B------:R1:W-:Y:S04]  /*c5050*/  STL.64 [R1+0x3b0], R28 ;  /* 0x0003b01c01007387 */ /* 0x0003e80000100a00 */
[----:B-1----:R-:W3:Y:S04]  /*c5060*/  LDL.LU.64 R28, [R1+0x46c8] ;  /* 0x0046c800011c7983 */ /* 0x002ee80000300a00 */
[----:B---3--:R1:W-:Y:S04]  /*c5070*/  STL.64 [R1+0x4688], R28 ;  /* 0x0046881c01007387 */ /* 0x0083e80000100a00 */
[----:B-1----:R0:W3:Y:S04]  /*c5080*/  LDL.64 R28, [R1+0x378] ;  /* 0x00037800011c7983 */ /* 0x0020e80000100a00 */
[----:B--2---:R1:W-:Y:S04]  /*c5090*/  STL.64 [R1+0x4690], R12 ;  /* 0x0046900c01007387 */ /* 0x0043e80000100a00 */
[----:B-1----:R-:W2:Y:S01]  /*c50a0*/  LDL R12, [R1+0x4c] ;  /* 0x00004c00010c7983 */ /* 0x002ea20000100800 */
[----:B------:R-:W-:Y:S01]  /*c50b0*/  IMAD.X R5, R26, 0x1, R7, P3 ;  /* 0x000000011a057824 */ /* 0x000fe200018e0607 */
[----:B------:R-:W-:-:S02]  /*c50c0*/  IADD3 R4, P3, PT, R14, R24, RZ ;  /* 0x000000180e047210 */ /* 0x000fc40007f7e0ff */
[----:B--2---:R1:W-:Y:S04]  /*c50d0*/  STL.64 [R1+0x46a8], R12 ;  /* 0x0046a80c01007387 */ /* 0x0043e80000100a00 */
[----:B------:R2:W-:Y:S01]  /*c50e0*/  STL.64 [R1+0x46b0], R16 ;  /* 0x0046b01001007387 */ /* 0x0005e20000100a00 */
[----:B-1----:R-:W-:-:S03]  /*c50f0*/  IADD3 R12, P1, PT, R14, R17, RZ ;  /* 0x000000110e0c7210 */ /* 0x002fc60007f3e0ff */
[----:B--2---:R0:W2:Y:S04]  /*c5100*/  LDL.64 R16, [R1+0x370] ;  /* 0x0003700001107983 */ /* 0x0040a80000100a00 */
[----:B------:R1:W-:Y:S04]  /*c5110*/  STL [R1+0x3ac], R5 ;  /* 0x0003ac0501007387 */ /* 0x0003e80000100800 */
[----:B-1----:R0:W2:Y:S04]  /*c5120*/  LDL.LU R5, [R1+0x46c0] ;  /* 0x0046c00001057983 */ /* 0x0020a80000300800 */
[----:B----4-:R1:W-:Y:S04]  /*c5130*/  STL.64 [R1+0x4698], R8 ;  /* 0x0046980801007387 */ /* 0x0103e80000100a00 */
[----:B-1----:R0:W4:Y:S04]  /*c5140*/  LDL.64 R8, [R1+0x390] ;  /* 0x0003900001087983 */ /* 0x0021280000100a00 */
[----:B------:R2:W-:Y:S04]  /*c5150*/  STL [R1+0x360], R4 ;  /* 0x0003600401007387 */ /* 0x0005e80000100800 */
[----:B--2---:R-:W2:Y:S01]  /*c5160*/  LDL.LU.64 R4, [R1+0x46b8] ;  /* 0x0046b80001047983 */ /* 0x004ea20000300a00 */
[----:B------:R-:W-:Y:S01]  /*c5170*/  SHF.R.S32.HI R27, RZ, 0x1f, R14 ;  /* 0x0000001fff1b7819 */ /* 0x000fe2000001140e */
[----:B------:R-:W-:-:S02]  /*c5180*/  IMAD.X R11, R26, 0x1, R21, P0 ;  /* 0x000000011a0b7824 */ /* 0x000fc400000e0615 */
[C---:B---3--:R-:W-:Y:S02]  /*c5190*/  IMAD.X R29, R26.reuse, 0x1, R19, P5 ;  /* 0x000000011a1d7824 */ /* 0x048fe400028e0613 */
[----:B----4-:R-:W-:-:S05]  /*c51a0*/  IMAD.X R9, R26, 0x1, R22, P4 ;  /* 0x000000011a097824 */ /* 0x010fca00020e0616 */
[----:B------:R-:W-:Y:S04]  /*c51b0*/  STL [R1+0x394], R9 ;  /* 0x0003940901007387 */ /* 0x000fe80000100800 */
[----:B------:R1:W-:Y:S04]  /*c51c0*/  STL.64 [R1+0x388], R10 ;  /* 0x0003880a01007387 */ /* 0x0003e80000100a00 */
[----:B------:R-:W-:Y:S01]  /*c51d0*/  STL [R1+0x37c], R29 ;  /* 0x00037c1d01007387 */ /* 0x000fe20000100800 */
[----:B------:R-:W-:Y:S01]  /*c51e0*/  IMAD.X R13, R27, 0x1, R3, P1 ;  /* 0x000000011b0d7824 */ /* 0x000fe200008e0603 */
[----:B------:R-:W-:-:S02]  /*c51f0*/  IADD3 R8, P4, PT, R14, R6, RZ ;  /* 0x000000060e087210 */ /* 0x000fc40007f9e0ff */
[C---:B------:R-:W-:Y:S01]  /*c5200*/  IADD3 R28, P5, PT, R14.reuse, R2, RZ ;  /* 0x000000020e1c7210 */ /* 0x040fe20007fbe0ff */
[----:B--2---:R-:W-:Y:S01]  /*c5210*/  IMAD.X R17, R27, 0x1, R5, P2 ;  /* 0x000000011b117824 */ /* 0x004fe200010e0605 */
[----:B-1----:R-:W-:-:S04]  /*c5220*/  IADD3 R10, P0, PT, R14, R4, RZ ;  /* 0x000000040e0a7210 */ /* 0x002fc80007f1e0ff */
[----:B------:R1:W-:Y:S04]  /*c5230*/  STL [R1+0x374], R17 ;  /* 0x0003741101007387 */ /* 0x0003e80000100800 */
[----:B-1----:R-:W2:Y:S04]  /*c5240*/  LDL.LU.64 R16, [R1+0x46b0] ;  /* 0x0046b00001107983 */ /* 0x002ea80000300a00 */
[----:B------:R1:W-:Y:S04]  /*c5250*/  STL.64 [R1+0x4680], R4 ;  /* 0x0046800401007387 */ /* 0x0003e80000100a00 */
[----:B------:R-:W-:Y:S04]  /*c5260*/  STL.64 [R1+0x4678], R18 ;  /* 0x0046781201007387 */ /* 0x000fe80000100a00 */
[----:B------:R3:W-:Y:S01]  /*c5270*/  STL.64 [R1+0x368], R12 ;  /* 0x0003680c01007387 */ /* 0x0007e20000100a00 */
[----:B-1----:R-:W-:-:S02]  /*c5280*/  IADD3 R4, P2, PT, R14, R18, RZ ;  /* 0x000000120e047210 */ /* 0x002fc40007f5e0ff */
[----:B------:R-:W-:Y:S01]  /*c5290*/  IADD3 R14, P1, PT, R14, R20, RZ ;  /* 0x000000140e0e7210 */ /* 0x000fe20007f3e0ff */
[----:B---3--:R-:W3:Y:S04]  /*c52a0*/  LDL.LU.64 R12, [R1+0x46a8] ;  /* 0x0046a800010c7983 */ /* 0x008ee80000300a00 */
[----:B------:R1:W-:Y:S04]  /*c52b0*/  STL [R1+0x328], R14 ;  /* 0x0003280e01007387 */ /* 0x0003e80000100800 */
[----:B-1----:R-:W4:Y:S04]  /*c52c0*/  LDL.LU.64 R14, [R1+0x46a0] ;  /* 0x0046a000010e7983 */ /* 0x002f280000300a00 */
[----:B----4-:R1:W-:Y:S04]  /*c52d0*/  STL.64 [R1+0x4670], R14 ;  /* 0x0046700e01007387 */ /* 0x0103e80000100a00 */
[----:B-1----:R0:W4:Y:S01]  /*c52e0*/  LDL.64 R14, [R1+0x360] ;  /* 0x00036000010e7983 */ /* 0x0021220000100a00 */
[C---:B------:R-:W-:Y:S01]  /*c52f0*/  IMAD.X R9, R27.reuse, 0x1, R23, P4 ;  /* 0x000000011b097824 */ /* 0x040fe200020e0617 */
[----:B---3--:R-:W-:Y:S01]  /*c5300*/  SHF.R.S32.HI R26, RZ, 0x1f, R12 ;  /* 0x0000001fff1a7819 */ /* 0x008fe2000001140c */
[----:B------:R-:W-:-:S02]  /*c5310*/  IMAD.X R11, R27, 0x1, R7, P0 ;  /* 0x000000011b0b7824 */ /* 0x000fc400000e0607 */
[C---:B------:R-:W-:Y:S02]  /*c5320*/  IMAD.X R29, R27.reuse, 0x1, R22, P5 ;  /* 0x000000011b1d7824 */ /* 0x040fe400028e0616 */
[C---:B----4-:R-:W-:Y:S01]  /*c5330*/  IMAD.X R15, R27.reuse, 0x1, R0, P3 ;  /* 0x000000011b0f7824 */ /* 0x050fe200018e0600 */
[C---:B--2---:R-:W-:Y:S02]  /*c5340*/  IADD3 R14, P3, PT, R12.reuse, R16, RZ ;  /* 0x000000100c0e7210 */ /* 0x044fe40007f7e0ff */
[----:B------:R-:W-:Y:S02]  /*c5350*/  IADD3 R12, P4, PT, R12, R17, RZ ;  /* 0x000000110c0c7210 */ /* 0x000fe40007f9e0ff */
[----:B------:R-:W-:Y:S04]  /*c5360*/  STL [R1+0x364], R15 ;  /* 0x0003640f01007387 */ /* 0x000fe80000100800 */
[----:B------:R1:W-:Y:S04]  /*c5370*/  STL.64 [R1+0x358], R8 ;  /* 0x0003580801007387 */ /* 0x0003e80000100a00 */
[----:B-1----:R-:W2:Y:S04]  /*c5380*/  LDL.LU.64 R8, [R1+0x4698] ;  /* 0x0046980001087983 */ /* 0x002ea80000300a00 */
[----:B------:R1:W-:Y:S04]  /*c5390*/  STL [R1+0x318], R12 ;  /* 0x0003180c01007387 */ /* 0x0003e80000100800 */
[----:B-1----:R-:W3:Y:S04]  /*c53a0*/  LDL.LU.64 R12, [R1+0x4690] ;  /* 0x00469000010c7983 */ /* 0x002ee80000300a00 */
[----:B------:R1:W-:Y:S04]  /*c53b0*/  STL [R1+0x4668], R17 ;  /* 0x0046681101007387 */ /* 0x0003e80000100800 */
[----:B-1----:R-:W4:Y:S04]  /*c53c0*/  LDL.LU R17, [R1+0x4c] ;  /* 0x00004c0001117983 */ /* 0x002f280000300800 */
[----:B------:R-:W-:Y:S04]  /*c53d0*/  STL.64 [R1+0x350], R10 ;  /* 0x0003500a01007387 */ /* 0x000fe80000100a00 */
[----:B------:R1:W-:Y:S04]  /*c53e0*/  STL.64 [R1+0x338], R28 ;  /* 0x0003381c01007387 */ /* 0x0003e80000100a00 */
[----:B-1----:R-:W4:Y:S01]  /*c53f0*/  LDL.LU.64 R28, [R1+0x4688] ;  /* 0x00468800011c7983 */ /* 0x002f220000300a00 */
[----:B------:R-:W-:-:S03]  /*c5400*/  IMAD.X R5, R27, 0x1, R21, P2 ;  /* 0x000000011b057824 */ /* 0x000fc600010e0615 */
[----:B---3--:R1:W-:Y:S04]  /*c5410*/  STL.64 [R1+0x4638], R12 ;  /* 0x0046380c01007387 */ /* 0x0083e80000100a00 */
[----:B-1----:R0:W3:Y:S04]  /*c5420*/  LDL.64 R12, [R1+0x318] ;  /* 0x00031800010c7983 */ /* 0x0020e80000100a00 */
[----:B--2---:R-:W-:Y:S04]  /*c5430*/  STL.64 [R1+0x4640], R8 ;  /* 0x0046400801007387 */ /* 0x004fe80000100a00 */
[----:B------:R1:W-:Y:S04]  /*c5440*/  STL [R1+0x4648], R9 ;  /* 0x0046480901007387 */ /* 0x0003e80000100800 */
[----:B-1----:R0:W2:Y:S04]  /*c5450*/  LDL.64 R8, [R1+0x328] ;  /* 0x0003280001087983 */ /* 0x0020a80000100a00 */
[----:B----4-:R-:W-:Y:S04]  /*c5460*/  STL [R1+0x4624], R28 ;  /* 0x0046241c01007387 */ /* 0x010fe80000100800 */
[----:B------:R-:W-:Y:S04]  /*c5470*/  STL [R1+0x4658], R29 ;  /* 0x0046581d01007387 */ /* 0x000fe80000100800 */
[----:B------:R-:W-:Y:S04]  /*c5480*/  STL.64 [R1+0x4660], R6 ;  /* 0x0046600601007387 */ /* 0x000fe80000100a00 */
[----:B------:R1:W-:Y:S04]  /*c5490*/  STL.64 [R1+0x330], R4 ;  /* 0x0003300401007387 */ /* 0x0003e80000100a00 */
[----:B-1----:R-:W4:Y:S02]  /*c54a0*/  LDL.LU.64 R4, [R1+0x4680] ;  /* 0x0046800001047983 */ /* 0x002f240000300a00 */
[----:B----4-:R-:W-:-:S05]  /*c54b0*/  IADD3 R18, P2, PT, R17, R4, RZ ;  /* 0x0000000411127210 */ /* 0x010fca0007f5e0ff */
[----:B------:R1:W-:Y:S04]  /*c54c0*/  STL [R1+0x300], R18 ;  /* 0x0003001201007387 */ /* 0x0003e80000100800 */
[----:B-1----:R-:W2:Y:S01]  /*c54d0*/  LDL.LU.64 R18, [R1+0x4678] ;  /* 0x0046780001127983 */ /* 0x002ea20000300a00 */
[----:B------:R-:W-:-:S05]  /*c54e0*/  IMAD.X R15, R26, 0x1, R5, P3 ;  /* 0x000000011a0f7824 */ /* 0x000fca00018e0605 */
[----:B------:R1:W-:Y:S01]  /*c54f0*/  STL.64 [R1+0x320], R14 ;  /* 0x0003200e01007387 */ /* 0x0003e20000100a00 */
[----:B--2---:R-:W-:-:S05]  /*c5500*/  IMAD.X R9, R27, 0x1, R19, P1 ;  /* 0x000000011b097824 */ /* 0x004fca00008e0613 */
[----:B------:R-:W-:Y:S04]  /*c5510*/  STL [R1+0x32c], R9 ;  /* 0x00032c0901007387 */ /* 0x000fe80000100800 */
[----:B-1----:R-:W2:Y:S01]  /*c5520*/  LDL.LU.64 R14, [R1+0x4670] ;  /* 0x00467000010e7983 */ /* 0x002ea20000300a00 */
[C---:B------:R-:W-:Y:S02]  /*c5530*/  IADD3 R10, P0, PT, R17.reuse, R24, RZ ;  /* 0x00000018110a7210 */ /* 0x040fe40007f1e0ff */
[C---:B------:R-:W-:Y:S02]  /*c5540*/  IADD3 R28, P5, PT, R17.reuse, R6, RZ ;  /* 0x00000006111c7210 */ /* 0x040fe40007fbe0ff */
[----:B------:R-:W-:Y:S01]  /*c5550*/  IADD3 R6, P1, PT, R17, R2, RZ ;  /* 0x0000000211067210 */ /* 0x000fe20007f3e0ff */
[C---:B---3--:R-:W-:Y:S01]  /*c5560*/  IMAD.X R13, R26.reuse, 0x1, R3, P4 ;  /* 0x000000011a0d7824 */ /* 0x048fe200020e0603 */
[----:B------:R-:W-:Y:S01]  /*c5570*/  STL.64 [R1+0x4650], R18 ;  /* 0x0046501201007387 */ /* 0x000fe20000100a00 */
[----:B------:R-:W-:-:S03]  /*c5580*/  IMAD.X R11, R26, 0x1, R0, P0 ;  /* 0x000000011a0b7824 */ /* 0x000fc600000e0600 */
[----:B------:R-:W-:Y:S01]  /*c5590*/  STL [R1+0x2f8], R6 ;  /* 0x0002f80601007387 */ /* 0x000fe20000100800 */
[----:B------:R-:W-:-:S03]  /*c55a0*/  IADD3 R8, P3, PT, R17, R18, RZ ;  /* 0x0000001211087210 */ /* 0x000fc60007f7e0ff */
[----:B------:R-:W-:Y:S01]  /*c55b0*/  STL [R1+0x31c], R13 ;  /* 0x00031c0d01007387 */ /* 0x000fe20000100800 */
[----:B------:R-:W-:-:S03]  /*c55c0*/  IADD3 R12, P4, PT, R17, R20, RZ ;  /* 0x00000014110c7210 */ /* 0x000fc60007f9e0ff */
[----:B------:R-:W3:Y:S04]  /*c55d0*/  LDL.LU R17, [R1+0x4668] ;  /* 0x0046680001117983 */ /* 0x000ee80000300800 */
[----:B------:R1:W-:Y:S01]  /*c55e0*/  STL.64 [R1+0x310], R10 ;  /* 0x0003100a01007387 */ /* 0x0003e20000100a00 */
[----:B------:R-:W-:Y:S02]  /*c55f0*/  IMAD.X R29, R26, 0x1, R23, P5 ;  /* 0x000000011a1d7824 */ /* 0x000fe400028e0617 */
[----:B-1----:R-:W-:Y:S02]  /*c5600*/  IMAD.MOV.U32 R10, RZ, RZ, R6 ;  /* 0x000000ffff0a7224 */ /* 0x002fe400078e0006 */
[----:B--2---:R-:W-:Y:S02]  /*c5610*/  IMAD.MOV.U32 R11, RZ, RZ, R15 ;  /* 0x000000ffff0b7224 */ /* 0x004fe400078e000f */
[----:B------:R-:W-:-:S03]  /*c5620*/  IMAD.MOV.U32 R15, RZ, RZ, R14 ;  /* 0x000000ffff0f7224 */ /* 0x000fc600078e000e */
[----:B------:R1:W-:Y:S02]  /*c5630*/  STL [R1+0x4610], R11 ;  /* 0x0046100b01007387 */ /* 0x0003e40000100800 */
[----:B-1----:R-:W-:Y:S02]  /*c5640*/  IMAD.MOV.U32 R11, RZ, RZ, R7 ;  /* 0x000000ffff0b7224 */ /* 0x002fe400078e0007 */
[----:B------:R-:W2:Y:S04]  /*c5650*/  LDL.LU.64 R6, [R1+0x4660] ;  /* 0x0046600001067983 */ /* 0x000ea80000300a00 */
[----:B------:R1:W-:Y:S04]  /*c5660*/  STL.64 [R1+0x308], R28 ;  /* 0x0003081c01007387 */ /* 0x0003e80000100a00 */
[----:B-1----:R0:W4:Y:S04]  /*c5670*/  LDL.LU R29, [R1+0x4658] ;  /* 0x00465800011d7983 */ /* 0x0021280000300800 */
[----:B------:R-:W2:Y:S01]  /*c5680*/  LDL.LU R14, [R1+0x58] ;  /* 0x00005800010e7983 */ /* 0x000ea20000300800 */
[----:B------:R-:W-:-:S02]  /*c5690*/  IADD3 R18, P0, PT, R25, R16, RZ ;  /* 0x0000001019127210 */ /* 0x000fc40007f1e0ff */
[----:B---3--:R-:W-:Y:S01]  /*c56a0*/  IADD3 R28, P5, PT, R25, R17, RZ ;  /* 0x00000011191c7210 */ /* 0x008fe20007fbe0ff */
[----:B--2---:R1:W-:Y:S04]  /*c56b0*/  STL.64 [R1+0x4618], R14 ;  /* 0x0046180e01007387 */ /* 0x0043e80000100a00 */
[----:B------:R-:W-:Y:S04]  /*c56c0*/  STL [R1+0x2d0], R18 ;  /* 0x0002d01201007387 */ /* 0x000fe80000100800 */
[----:B-1----:R0:W2:Y:S04]  /*c56d0*/  LDL.64 R14, [R1+0x300] ;  /* 0x00030000010e7983 */ /* 0x0020a80000100a00 */
[----:B------:R-:W-:Y:S01]  /*c56e0*/  STL [R1+0x4630], R28 ;  /* 0x0046301c01007387 */ /* 0x000fe20000100800 */
[----:B------:R-:W-:-:S03]  /*c56f0*/  IMAD.X R11, R26, 0x1, R22, P1 ;  /* 0x000000011a0b7824 */ /* 0x000fc600008e0616 */
[----:B------:R1:W-:Y:S01]  /*c5700*/  STL.64 [R1+0x4628], R16 ;  /* 0x0046281001007387 */ /* 0x0003e20000100a00 */
[C---:B------:R-:W-:Y:S02]  /*c5710*/  IMAD.X R9, R26.reuse, 0x1, R21, P3 ;  /* 0x000000011a097824 */ /* 0x040fe400018e0615 */
[----:B-1----:R-:W-:Y:S02]  /*c5720*/  IMAD.MOV.U32 R16, RZ, RZ, R18 ;  /* 0x000000ffff107224 */ /* 0x002fe400078e0012 */
[----:B------:R-:W-:Y:S02]  /*c5730*/  IMAD.MOV.U32 R17, RZ, RZ, R19 ;  /* 0x000000ffff117224 */ /* 0x000fe400078e0013 */
[----:B------:R-:W3:Y:S01]  /*c5740*/  LDL.LU.64 R18, [R1+0x4650] ;  /* 0x0046500001127983 */ /* 0x000ee20000300a00 */
[----:B--2---:R-:W-:-:S05]  /*c5750*/  IMAD.X R15, R26, 0x1, R7, P2 ;  /* 0x000000011a0f7824 */ /* 0x004fca00010e0607 */
[----:B------:R-:W-:Y:S04]  /*c5760*/  STL [R1+0x304], R15 ;  /* 0x0003040f01007387 */ /* 0x000fe80000100800 */
[----:B------:R-:W-:Y:S04]  /*c5770*/  STL [R1+0x2fc], R11 ;  /* 0x0002fc0b01007387 */ /* 0x000fe80000100800 */
[----:B------:R1:W-:Y:S04]  /*c5780*/  STL.64 [R1+0x2f0], R8 ;  /* 0x0002f00801007387 */ /* 0x0003e80000100a00 */
[----:B-1----:R0:W2:Y:S01]  /*c5790*/  LDL.LU R9, [R1+0x4648] ;  /* 0x0046480001097983 */ /* 0x0020a20000300800 */
[----:B------:R-:W-:Y:S01]  /*c57a0*/  IADD3 R8, P3, PT, R25, R4, RZ ;  /* 0x0000000419087210 */ /* 0x000fe20007f7e0ff */
[----:B---3--:R-:W-:-:S04]  /*c57b0*/  IMAD.X R13, R26, 0x1, R19, P4 ;  /* 0x000000011a0d7824 */ /* 0x008fc800020e0613 */
[----:B------:R2:W-:Y:S04]  /*c57c0*/  STL [R1+0x2b0], R8 ;  /* 0x0002b00801007387 */ /* 0x0005e80000100800 */
[----:B--2---:R-:W2:Y:S04]  /*c57d0*/  LDL.LU.64 R8, [R1+0x4640] ;  /* 0x0046400001087983 */ /* 0x004ea80000300a00 */
[----:B------:R1:W-:Y:S04]  /*c57e0*/  STL.64 [R1+0x2d8], R12 ;  /* 0x0002d80c01007387 */ /* 0x0003e80000100a00 */
[----:B-1----:R-:W3:Y:S01]  /*c57f0*/  LDL.LU.64 R12, [R1+0x4638] ;  /* 0x00463800010c7983 */ /* 0x002ee20000300a00 */
[----:B------:R-:W-:-:S03]  /*c5800*/  IADD3 R28, P4, PT, R25, R2, RZ ;  /* 0x00000002191c7210 */ /* 0x000fc60007f9e0ff */
[----:B--2---:R1:W-:Y:S04]  /*c5810*/  STL.64 [R1+0x45d8], R8 ;  /* 0x0045d80801007387 */ /* 0x0043e80000100a00 */
[----:B-1----:R0:W2:Y:S04]  /*c5820*/  LDL.64 R8, [R1+0x2b0] ;  /* 0x0002b00001087983 */ /* 0x0020a80000100a00 */
[----:B---3--:R-:W-:Y:S04]  /*c5830*/  STL.64 [R1+0x45d0], R12 ;  /* 0x0045d00c01007387 */ /* 0x008fe80000100a00 */
[----:B------:R-:W-:Y:S04]  /*c5840*/  STL [R1+0x45e0], R13 ;  /* 0x0045e00d01007387 */ /* 0x000fe80000100800 */
[----:B------:R1:W-:Y:S04]  /*c5850*/  STL [R1+0x2a0], R28 ;  /* 0x0002a01c01007387 */ /* 0x0003e80000100800 */
[----:B-1----:R-:W3:Y:S01]  /*c5860*/  LDL.LU R28, [R1+0x4630] ;  /* 0x00463000011c7983 */ /* 0x002ee20000300800 */
[----:B------:R-:W-:-:S05]  /*c5870*/  SHF.R.S32.HI R27, RZ, 0x1f, R25 ;  /* 0x0000001fff1b7819 */ /* 0x000fca0000011419 */
[C---:B------:R-:W-:Y:S02]  /*c5880*/  IMAD.X R17, R27.reuse, 0x1, R5, P0 ;  /* 0x000000011b117824 */ /* 0x040fe400000e0605 */
[----:B----4-:R-:W-:Y:S01]  /*c5890*/  IMAD.X R29, R27, 0x1, R3, P5 ;  /* 0x000000011b1d7824 */ /* 0x010fe200028e0603 */
[C---:B------:R-:W-:Y:S02]  /*c58a0*/  IADD3 R14, P2, PT, R25.reuse, R24, RZ ;  /* 0x00000018190e7210 */ /* 0x040fe40007f5e0ff */
[----:B------:R-:W-:Y:S01]  /*c58b0*/  IADD3 R10, P1, PT, R25, R6, RZ ;  /* 0x00000006190a7210 */ /* 0x000fe20007f3e0ff */
[----:B------:R1:W-:Y:S02]  /*c58c0*/  STL [R1+0x2d4], R17 ;  /* 0x0002d41101007387 */ /* 0x0003e40000100800 */
[C---:B------:R-:W-:Y:S02]  /*c58d0*/  IMAD.X R15, R27.reuse, 0x1, R0, P2 ;  /* 0x000000011b0f7824 */ /* 0x040fe400010e0600 */
[----:B------:R-:W-:Y:S01]  /*c58e0*/  IMAD.X R11, R27, 0x1, R23, P1 ;  /* 0x000000011b0b7824 */ /* 0x000fe200008e0617 */
[----:B-1----:R-:W4:Y:S04]  /*c58f0*/  LDL.LU.64 R16, [R1+0x4628] ;  /* 0x0046280001107983 */ /* 0x002f280000300a00 */
[----:B------:R1:W-:Y:S04]  /*c5900*/  STL.64 [R1+0x4608], R4 ;  /* 0x0046080401007387 */ /* 0x0003e80000100a00 */
[----:B------:R-:W-:Y:S01]  /*c5910*/  STL.64 [R1+0x4600], R18 ;  /* 0x0046001201007387 */ /* 0x000fe20000100a00 */
[----:B-1----:R-:W-:-:S03]  /*c5920*/  IADD3 R4, P0, PT, R25, R18, RZ ;  /* 0x0000001219047210 */ /* 0x002fc60007f1e0ff */
[----:B---3--:R1:W-:Y:S04]  /*c5930*/  STL.64 [R1+0x2c8], R28 ;  /* 0x0002c81c01007387 */ /* 0x0083e80000100a00 */
[----:B-1----:R-:W4:Y:S04]  /*c5940*/  LDL.LU R28, [R1+0x4624] ;  /* 0x00462400011c7983 */ /* 0x002f280000300800 */
[----:B------:R1:W-:Y:S02]  /*c5950*/  STL.64 [R1+0x45f8], R2 ;  /* 0x0045f80201007387 */ /* 0x0003e40000100a00 */
[----:B-1----:R-:W-:-:S02]  /*c5960*/  IADD3 R2, P5, PT, R25, R20, RZ ;  /* 0x0000001419027210 */ /* 0x002fc40007fbe0ff */
[----:B------:R-:W3:Y:S04]  /*c5970*/  LDL.LU R25, [R1+0x4620] ;  /* 0x0046200001197983 */ /* 0x000ee80000300800 */
[----:B------:R1:W-:Y:S04]  /*c5980*/  STL.64 [R1+0x2c0], R14 ;  /* 0x0002c00e01007387 */ /* 0x0003e80000100a00 */
[----:B-1----:R-:W2:Y:S04]  /*c5990*/  LDL.LU.64 R14, [R1+0x4618] ;  /* 0x00461800010e7983 */ /* 0x002ea80000300a00 */
[----:B------:R1:W-:Y:S04]  /*c59a0*/  STL.64 [R1+0x2b8], R10 ;  /* 0x0002b80a01007387 */ /* 0x0003e80000100a00 */
[----:B-1----:R-:W3:Y:S01]  /*c59b0*/  LDL.LU R11, [R1+0x4610] ;  /* 0x00461000010b7983 */ /* 0x002ee20000300800 */
[----:B----4-:R-:W-:-:S05]  /*c59c0*/  IADD3 R12, P2, PT, R28, R16, RZ ;  /* 0x000000101c0c7210 */ /* 0x010fca0007f5e0ff */
[----:B------:R-:W-:Y:S04]  /*c59d0*/  STL [R1+0x278], R12 ;  /* 0x0002780c01007387 */ /* 0x000fe80000100800 */
[----:B--2---:R1:W-:Y:S04]  /*c59e0*/  STL.64 [R1+0x45e8], R14 ;  /* 0x0045e80e01007387 */ /* 0x0043e80000100a00 */
[----:B------:R-:W-:Y:S01]  /*c59f0*/  STL [R1+0x45f0], R15 ;  /* 0x0045f00f01007387 */ /* 0x000fe20000100800 */
[----:B-1----:R-:W-:Y:S02]  /*c5a00*/  IMAD.MOV.U32 R14, RZ, RZ, R12 ;  /* 0x000000ffff0e7224 */ /* 0x002fe400078e000c */
[----:B---3--:R-:W-:-:S03]  /*c5a10*/  IMAD.MOV.U32 R10, RZ, RZ, R11 ;  /* 0x000000ffff0a7224 */ /* 0x008fc600078e000b */
[----:B------:R-:W-:Y:S04]  /*c5a20*/  STL [R1+0x45f4], R14 ;  /* 0x0045f40e01007387 */ /* 0x000fe80000100800 */
[----:B------:R1:W-:Y:S04]  /*c5a30*/  STL [R1+0x45c8], R10 ;  /* 0x0045c80a01007387 */ /* 0x0003e80000100800 */
[----:B-1----:R0:W2:Y:S01]  /*c5a40*/  LDL.64 R10, [R1+0x2a0] ;  /* 0x0002a000010a7983 */ /* 0x0020a20000100a00 */
[C---:B------:R-:W-:Y:S02]  /*c5a50*/  IMAD.X R9, R27.reuse, 0x1, R7, P3 ;  /* 0x000000011b097824 */ /* 0x040fe400018e0607 */
[----:B------:R-:W-:-:S03]  /*c5a60*/  IMAD.X R5, R27, 0x1, R21, P0 ;  /* 0x000000011b057824 */ /* 0x000fc600000e0615 */
[----:B------:R-:W-:Y:S01]  /*c5a70*/  STL [R1+0x2b4], R9 ;  /* 0x0002b40901007387 */ /* 0x000fe20000100800 */
[----:B--2---:R-:W-:-:S05]  /*c5a80*/  IMAD.X R11, R27, 0x1, R22, P4 ;  /* 0x000000011b0b7824 */ /* 0x004fca00020e0616 */
[----:B------:R-:W-:Y:S04]  /*c5a90*/  STL [R1+0x2a4], R11 ;  /* 0x0002a40b01007387 */ /* 0x000fe80000100800 */
[----:B------:R1:W-:Y:S04]  /*c5aa0*/  STL.64 [R1+0x298], R4 ;  /* 0x0002980401007387 */ /* 0x0003e80000100a00 */
[----:B-1----:R-:W2:Y:S02]  /*c5ab0*/  LDL.LU.64 R4, [R1+0x4608] ;  /* 0x0046080001047983 */ /* 0x002ea40000300a00 */
[----:B--2---:R-:W-:-:S05]  /*c5ac0*/  IADD3 R18, P0, PT, R28, R4, RZ ;  /* 0x000000041c127210 */ /* 0x004fca0007f1e0ff */
[----:B------:R1:W-:Y:S04]  /*c5ad0*/  STL [R1+0x258], R18 ;  /* 0x0002581201007387 */ /* 0x0003e80000100800 */
[----:B-1----:R-:W2:Y:S02]  /*c5ae0*/  LDL.LU.64 R18, [R1+0x4600] ;  /* 0x0046000001127983 */ /* 0x002ea40000300a00 */
[----:B--2---:R-:W-:-:S05]  /*c5af0*/  IMAD.X R3, R27, 0x1, R19, P5 ;  /* 0x000000011b037824 */ /* 0x004fca00028e0613 */
[----:B------:R1:W-:Y:S04]  /*c5b00*/  STL.64 [R1+0x280], R2 ;  /* 0x0002800201007387 */ /* 0x0003e80000100a00 */
[----:B-1----:R-:W2:Y:S01]  /*c5b10*/  LDL.LU.64 R2, [R1+0x45f8] ;  /* 0x0045f80001027983 */ /* 0x002ea20000300a00 */
[----:B------:R-:W-:Y:S01]  /*c5b20*/  SHF.R.S32.HI R26, RZ, 0x1f, R28 ;  /* 0x0000001fff1a7819 */ /* 0x000fe2000001141c */
[----:B------:R-:W-:-:S04]  /*c5b30*/  IMAD.MOV.U32 R15, RZ, RZ, R13 ;  /* 0x000000ffff0f7224 */ /* 0x000fc800078e000d */
[----:B------:R-:W-:Y:S01]  /*c5b40*/  IMAD.X R15, R26, 0x1, R5, P2 ;  /* 0x000000011a0f7824 */ /* 0x000fe200010e0605 */
[----:B--2---:R-:W-:-:S05]  /*c5b50*/  IADD3 R14, P5, PT, R28, R2, RZ ;  /* 0x000000021c0e7210 */ /* 0x004fca0007fbe0ff */
[----:B------:R1:W-:Y:S04]  /*c5b60*/  STL [R1+0x1c0], R14 ;  /* 0x0001c00e01007387 */ /* 0x0003e80000100800 */
[----:B-1----:R0:W2:Y:S04]  /*c5b70*/  LDL.LU R14, [R1+0x45f4] ;  /* 0x0045f400010e7983 */ /* 0x0020a80000300800 */
[----:B------:R1:W-:Y:S04]  /*c5b80*/  STL [R1+0x27c], R15 ;  /* 0x00027c0f01007387 */ /* 0x0003e80000100800 */
[----:B-1----:R0:W3:Y:S01]  /*c5b90*/  LDL.LU R15, [R1+0x45f0] ;  /* 0x0045f000010f7983 */ /* 0x0020e20000300800 */
[----:B------:R-:W-:-:S05]  /*c5ba0*/  IADD3 R12, P1, PT, R28, R17, RZ ;  /* 0x000000111c0c7210 */ /* 0x000fca0007f3e0ff */
[----:B------:R-:W-:Y:S01]  /*c5bb0*/  IMAD.X R13, R26, 0x1, R3, P1 ;  /* 0x000000011a0d7824 */ /* 0x000fe200008e0603 */
[----:B--2---:R-:W-:-:S05]  /*c5bc0*/  IADD3 R14, P2, PT, R28, R18, RZ ;  /* 0x000000121c0e7210 */ /* 0x004fca0007f5e0ff */
[----:B------:R3:W-:Y:S04]  /*c5bd0*/  STL [R1+0x1b0], R14 ;  /* 0x0001b00e01007387 */ /* 0x0007e80000100800 */
[----:B---3--:R-:W2:Y:S04]  /*c5be0*/  LDL.LU.64 R14, [R1+0x45e8] ;  /* 0x0045e800010e7983 */ /* 0x008ea80000300a00 */
[----:B------:R1:W-:Y:S04]  /*c5bf0*/  STL.64 [R1+0x270], R12 ;  /* 0x0002700c01007387 */ /* 0x0003e80000100a00 */
[----:B-1----:R0:W3:Y:S01]  /*c5c00*/  LDL.LU R13, [R1+0x45e0] ;  /* 0x0045e000010d7983 */ /* 0x0020e20000300800 */
[----:B------:R-:W-:-:S05]  /*c5c10*/  IADD3 R8, P3, PT, R28, R24, RZ ;  /* 0x000000181c087210 */ /* 0x000fca0007f7e0ff */
[----:B------:R-:W-:-:S05]  /*c5c20*/  IMAD.X R9, R26, 0x1, R0, P3 ;  /* 0x000000011a097824 */ /* 0x000fca00018e0600 */
[----:B------:R1:W-:Y:S04]  /*c5c30*/  STL.64 [R1+0x268], R8 ;  /* 0x0002680801007387 */ /* 0x0003e80000100a00 */
[----:B-1----:R-:W4:Y:S01]  /*c5c40*/  LDL.LU.64 R8, [R1+0x45d8] ;  /* 0x0045d80001087983 */ /* 0x002f220000300a00 */
[----:B--2---:R-:W-:-:S05]  /*c5c50*/  IADD3 R12, P3, PT, R14, R16, RZ ;  /* 0x000000100e0c7210 */ /* 0x004fca0007f7e0ff */
[----:B------:R3:W-:Y:S04]  /*c5c60*/  STL [R1+0x50], R12 ;  /* 0x0000500c01007387 */ /* 0x0007e80000100800 */
[----:B---3--:R-:W2:Y:S01]  /*c5c70*/  LDL.LU.64 R12, [R1+0x45d0] ;  /* 0x0045d000010c7983 */ /* 0x008ea20000300a00 */
[----:B------:R-:W-:-:S05]  /*c5c80*/  IADD3 R10, P4, PT, R28, R6, RZ ;  /* 0x000000061c0a7210 */ /* 0x000fca0007f9e0ff */
[----:B------:R-:W-:Y:S01]  /*c5c90*/  IMAD.X R11, R26, 0x1, R23, P4 ;  /* 0x000000011a0b7824 */ /* 0x000fe200020e0617 */
[----:B----4-:R-:W-:Y:S04]  /*c5ca0*/  STL.64 [R1+0x45a8], R8 ;  /* 0x0045a80801007387 */ /* 0x010fe80000100a00 */
[----:B------:R-:W-:Y:S04]  /*c5cb0*/  STL.64 [R1+0x260], R10 ;  /* 0x0002600a01007387 */ /* 0x000fe80000100a00 */
[----:B------:R1:W-:Y:S04]  /*c5cc0*/  STL [R1+0x45b0], R9 ;  /* 0x0045b00901007387 */ /* 0x0003e80000100800 */
[----:B-1----:R0:W3:Y:S01]  /*c5cd0*/  LDL.64 R8, [R1+0x1c0] ;  /* 0x0001c00001087983 */ /* 0x0020e20000100a00 */
[----:B------:R-:W-:-:S03]  /*c5ce0*/  IADD3 R10, P4, PT, R14, R17, RZ ;  /* 0x000000110e0a7210 */ /* 0x000fc60007f9e0ff */
[----:B--2---:R1:W-:Y:S04]  /*c5cf0*/  STL.64 [R1+0x45a0], R12 ;  /* 0x0045a00c01007387 */ /* 0x0043e80000100a00 */
[----:B-1----:R0:W2:Y:S04]  /*c5d00*/  LDL.64 R12, [R1+0x1b0] ;  /* 0x0001b000010c7983 */ /* 0x0020a80000100a00 */
[----:B------:R1:W-:Y:S04]  /*c5d10*/  STL [R1+0x45cc], R10 ;  /* 0x0045cc0a01007387 */ /* 0x0003e80000100800 */
[----:B-1----:R0:W4:Y:S04]  /*c5d20*/  LDL.64 R10, [R1+0x50] ;  /* 0x00005000010a7983 */ /* 0x0021280000100a00 */
[----:B------:R1:W-:Y:S04]  /*c5d30*/  STL.64 [R1+0x45c0], R16 ;  /* 0x0045c01001007387 */ /* 0x0003e80000100a00 */
[----:B-1----:R0:W4:Y:S01]  /*c5d40*/  LDL.64 R16, [R1+0x258] ;  /* 0x0002580001107983 */ /* 0x0021220000100a00 */
[----:B------:R-:W-:-:S02]  /*c5d50*/  IADD3 R28, P1, PT, R28, R20, RZ ;  /* 0x000000141c1c7210 */ /* 0x000fc40007f3e0ff */
[----:B------:R-:W-:Y:S01]  /*c5d60*/  SHF.R.S32.HI R27, RZ, 0x1f, R14 ;  /* 0x0000001fff1b7819 */ /* 0x000fe2000001140e */
[C---:B---3--:R-:W-:Y:S02]  /*c5d70*/  IMAD.X R9, R26.reuse, 0x1, R22, P5 ;  /* 0x000000011a097824 */ /* 0x048fe400028e0616 */
[C---:B------:R-:W-:Y:S02]  /*c5d80*/  IMAD.X R29, R26.reuse, 0x1, R19, P1 ;  /* 0x000000011a1d7824 */ /* 0x040fe400008e0613 */
[C---:B--2---:R-:W-:Y:S02]  /*c5d90*/  IMAD.X R13, R26.reuse, 0x1, R21, P2 ;  /* 0x000000011a0d7824 */ /* 0x044fe400010e0615 */
[----:B----4-:R-:W-:Y:S02]  /*c5da0*/  IMAD.X R11, R27, 0x1, R5, P3 ;  /* 0x000000011b0b7824 */ /* 0x010fe400018e0605 */
[----:B------:R-:W-:-:S05]  /*c5db0*/  IMAD.X R17, R26, 0x1, R7, P0 ;  /* 0x000000011a117824 */ /* 0x000fca00000e0607 */
[----:B------:R1:W-:Y:S04]  /*c5dc0*/  STL [R1+0x25c], R17 ;  /* 0x00025c1101007387 */ /* 0x0003e80000100800 */
[----:B------:R-:W-:Y:S04]  /*c5dd0*/  STL.64 [R1+0x45b8], R24 ;  /* 0x0045b81801007387 */ /* 0x000fe80000100a00 */
[----:B------:R-:W-:Y:S04]  /*c5de0*/  STL [R1+0x1c4], R9 ;  /* 0x0001c40901007387 */ /* 0x000fe80000100800 */
[----:B------:R-:W-:Y:S04]  /*c5df0*/  STL [R1+0x1b4], R13 ;  /* 0x0001b40d01007387 */ /* 0x000fe80000100800 */
[----:B------:R-:W-:Y:S04]  /*c5e00*/  STL.64 [R1+0x180], R28 ;  /* 0x0001801c01007387 */ /* 0x000fe80000100a00 */
[----:B------:R2:W-:Y:S04]  /*c5e10*/  STL [R1+0x54], R11 ;  /* 0x0000540b01007387 */ /* 0x0005e80000100800 */
[----:B------:R-:W3:Y:S01]  /*c5e20*/  LDL.LU R10, [R1+0x45cc] ;  /* 0x0045cc00010a7983 */ /* 0x000ee20000300800 */
[----:B------:R-:W-:-:S03]  /*c5e30*/  IADD3 R16, P0, PT, R14, R24, RZ ;  /* 0x000000180e107210 */ /* 0x000fc60007f1e0ff */
[----:B------:R-:W-:Y:S04]  /*c5e40*/  STL.64 [R1+0x4590], R4 ;  /* 0x0045900401007387 */ /* 0x000fe80000100a00 */
[----:B------:R-:W-:Y:S01]  /*c5e50*/  STL.64 [R1+0x4588], R18 ;  /* 0x0045881201007387 */ /* 0x000fe20000100a00 */
[C---:B-1----:R-:W-:Y:S02]  /*c5e60*/  IMAD.X R17, R27.reuse, 0x1, R0, P0 ;  /* 0x000000011b117824 */ /* 0x042fe400000e0600 */
[----:B--2---:R-:W-:-:S05]  /*c5e70*/  IMAD.X R11, R27, 0x1, R3, P4 ;  /* 0x000000011b0b7824 */ /* 0x004fca00020e0603 */
[----:B---3--:R1:W-:Y:S04]  /*c5e80*/  STL.64 [R1+0x48], R10 ;  /* 0x0000480a01007387 */ /* 0x0083e80000100a00 */
[----:B-1----:R-:W2:Y:S04]  /*c5e90*/  LDL.LU R10, [R1+0x45c8] ;  /* 0x0045c800010a7983 */ /* 0x002ea80000300800 */
[----:B------:R-:W-:Y:S04]  /*c5ea0*/  STL.64 [R1+0x4580], R2 ;  /* 0x0045800201007387 */ /* 0x000fe80000100a00 */
[----:B------:R1:W-:Y:S04]  /*c5eb0*/  STL.64 [R1+0x40], R16 ;  /* 0x0000401001007387 */ /* 0x0003e80000100a00 */
[----:B-1----:R-:W2:Y:S01]  /*c5ec0*/  LDL.LU.64 R16, [R1+0x45c0] ;  /* 0x0045c00001107983 */ /* 0x002ea20000300a00 */
[----:B------:R-:W-:-:S05]  /*c5ed0*/  IADD3 R8, P5, PT, R14, R6, RZ ;  /* 0x000000060e087210 */ /* 0x000fca0007fbe0ff */
[----:B------:R-:W-:Y:S01]  /*c5ee0*/  IMAD.X R9, R27, 0x1, R23, P5 ;  /* 0x000000011b097824 */ /* 0x000fe200028e0617 */
[----:B--2---:R-:W-:-:S05]  /*c5ef0*/  IADD3 R24, P0, PT, R10, R16, RZ ;  /* 0x000000100a187210 */ /* 0x004fca0007f1e0ff */
[----:B------:R1:W-:Y:S04]  /*c5f00*/  STL [R1], R24 ;  /* 0x0000001801007387 */ /* 0x0003e80000100800 */
[----:B-1----:R-:W2:Y:S04]  /*c5f10*/  LDL.LU.64 R24, [R1+0x45b8] ;  /* 0x0045b80001187983 */ /* 0x002ea80000300a00 */
[----:B------:R1:W-:Y:S04]  /*c5f20*/  STL.64 [R1+0x38], R8 ;  /* 0x0000380801007387 */ /* 0x0003e80000100a00 */
[----:B-1----:R0:W3:Y:S01]  /*c5f30*/  LDL.LU R9, [R1+0x45b0] ;  /* 0x0045b00001097983 */ /* 0x0020e20000300800 */
[----:B------:R-:W-:-:S05]  /*c5f40*/  IADD3 R8, P5, PT, R10, R17, RZ ;  /* 0x000000110a087210 */ /* 0x000fca0007fbe0ff */
[----:B------:R3:W-:Y:S04]  /*c5f50*/  STL [R1+0x18], R8 ;  /* 0x0000180801007387 */ /* 0x0007e80000100800 */
[----:B---3--:R-:W3:Y:S04]  /*c5f60*/  LDL.LU.64 R8, [R1+0x45a8] ;  /* 0x0045a80001087983 */ /* 0x008ee80000300a00 */
[----:B------:R1:W-:Y:S04]  /*c5f70*/  STL.64 [R1+0x4568], R16 ;  /* 0x0045681001007387 */ /* 0x0003e80000100a00 */
[----:B-1----:R-:W4:Y:S01]  /*c5f80*/  LDL.64 R16, [R1+0x18] ;  /* 0x0000180001107983 */ /* 0x002f220000100a00 */
[----:B------:R-:W-:-:S02]  /*c5f90*/  IADD3 R12, P2, PT, R14, R4, RZ ;  /* 0x000000040e0c7210 */ /* 0x000fc40007f5e0ff */
[C---:B------:R-:W-:Y:S01]  /*c5fa0*/  IADD3 R28, P1, PT, R14.reuse, R2, RZ ;  /* 0x000000020e1c7210 */ /* 0x040fe20007f3e0ff */
[----:B----4-:R-:W-:Y:S04]  /*c5fb0*/  STL [R1+0x4570], R16 ;  /* 0x0045701001007387 */ /* 0x010fe80000100800 */
[----:B------:R1:W-:Y:S04]  /*c5fc0*/  STL [R1+0x4574], R17 ;  /* 0x0045741101007387 */ /* 0x0003e80000100800 */
[----:B-1----:R-:W4:Y:S01]  /*c5fd0*/  LDL.64 R16, [R1] ;  /* 0x0000000001107983 */ /* 0x002f220000100a00 */
[----:B------:R-:W-:Y:S01]  /*c5fe0*/  IADD3 R4, P3, PT, R14, R18, RZ ;  /* 0x000000120e047210 */ /* 0x000fe20007f7e0ff */
[----:B------:R-:W-:-:S02]  /*c5ff0*/  IMAD.X R13, R27, 0x1, R7, P2 ;  /* 0x000000011b0d7824 */ /* 0x000fc400010e0607 */
[----:B---3--:R-:W-:Y:S02]  /*c6000*/  IMAD.MOV.U32 R11, RZ, RZ, R9 ;  /* 0x000000ffff0b7224 */ /* 0x008fe400078e0009 */
[C---:B------:R-:W-:Y:S02]  /*c6010*/  IMAD.X R29, R27.reuse, 0x1, R22, P1 ;  /* 0x000000011b1d7824 */ /* 0x040fe400008e0616 */
[----:B------:R-:W-:Y:S01]  /*c6020*/  IMAD.X R5, R27, 0x1, R21, P3 ;  /* 0x000000011b057824 */ /* 0x000fe200018e0615 */
[----:B----4-:R-:W-:Y:S04]  /*c6030*/  STL [R1+0x4578], R16 ;  /* 0x0045781001007387 */ /* 0x010fe80000100800 */
[----:B------:R1:W-:Y:S04]  /*c6040*/  STL.64 [R1+0x30], R12 ;  /* 0x0000300c01007387 */ /* 0x0003e80000100a00 */
[----:B-1----:R-:W3:Y:S04]  /*c6050*/  LDL.LU.64 R12, [R1+0x45a0] ;  /* 0x0045a000010c7983 */ /* 0x002ee80000300a00 */
[----:B------:R-:W-:Y:S04]  /*c6060*/  STL [R1+0x4558], R11 ;  /* 0x0045580b01007387 */ /* 0x000fe80000100800 */
[----:B------:R1:W-:Y:S04]  /*c6070*/  STL.64 [R1+0x28], R28 ;  /* 0x0000281c01007387 */ /* 0x0003e80000100a00 */
[----:B-1----:R-:W4:Y:S04]  /*c6080*/  LDL.LU R29, [R1+0x4598] ;  /* 0x00459800011d7983 */ /* 0x002f280000300800 */
[----:B------:R1:W-:Y:S04]  /*c6090*/  STL.64 [R1+0x20], R4 ;  /* 0x0000200401007387 */ /* 0x0003e80000100a00 */
[----:B-1----:R-:W2:Y:S02]  /*c60a0*/  LDL.LU.64 R4, [R1+0x4590] ;  /* 0x0045900001047983 */ /* 0x002ea40000300a00 */
[----:B--2---:R-:W-:-:S05]  /*c60b0*/  IADD3 R18, P3, PT, R10, R4, RZ ;  /* 0x000000040a127210 */ /* 0x004fca0007f7e0ff */
[----:B------:R1:W-:Y:S04]  /*c60c0*/  STL [R1+0x290], R18 ;  /* 0x0002901201007387 */ /* 0x0003e80000100800 */
[----:B-1----:R-:W2:Y:S01]  /*c60d0*/  LDL.LU.64 R18, [R1+0x4588] ;  /* 0x0045880001127983 */ /* 0x002ea20000300a00 */
[----:B------:R-:W-:-:S05]  /*c60e0*/  IADD3 R2, P4, PT, R14, R20, RZ ;  /* 0x000000140e027210 */ /* 0x000fca0007f9e0ff */
[----:B--2---:R-:W-:-:S05]  /*c60f0*/  IMAD.X R3, R27, 0x1, R19, P4 ;  /* 0x000000011b037824 */ /* 0x004fca00020e0613 */
[----:B------:R1:W-:Y:S04]  /*c6100*/  STL.64 [R1+0x8], R2 ;  /* 0x0000080201007387 */ /* 0x0003e80000100a00 */
[----:B-1----:R-:W2:Y:S01]  /*c6110*/  LDL.LU.64 R2, [R1+0x4580] ;  /* 0x0045800001027983 */ /* 0x002ea20000300a00 */
[----:B------:R-:W-:-:S05]  /*c6120*/  IADD3 R28, P1, PT, R10, R6, RZ ;  /* 0x000000060a1c7210 */ /* 0x000fca0007f3e0ff */
[----:B------:R-:W-:Y:S01]  /*c6130*/  STL [R1+0x58], R28 ;  /* 0x0000581c01007387 */ /* 0x000fe20000100800 */
[----:B--2---:R-:W-:-:S05]  /*c6140*/  IADD3 R16, P4, PT, R10, R2, RZ ;  /* 0x000000020a107210 */ /* 0x004fca0007f9e0ff */
[----:B------:R1:W-:Y:S04]  /*c6150*/  STL [R1+0x250], R16 ;  /* 0x0002501001007387 */ /* 0x0003e80000100800 */
[----:B-1----:R0:W2:Y:S01]  /*c6160*/  LDL.LU R16, [R1+0x4578] ;  /* 0x0045780001107983 */ /* 0x0020a20000300800 */
[----:B------:R-:W-:-:S05]  /*c6170*/  SHF.R.S32.HI R26, RZ, 0x1f, R10 ;  /* 0x0000001fff1a7819 */ /* 0x000fca000001140a */
[----:B------:R-:W-:-:S05]  /*c6180*/  IMAD.X R17, R26, 0x1, R5, P0 ;  /* 0x000000011a117824 */ /* 0x000fca00000e0605 */
[----:B------:R1:W-:Y:S04]  /*c6190*/  STL [R1+0x4], R17 ;  /* 0x0000041101007387 */ /* 0x0003e80000100800 */
[----:B-1----:R0:W3:Y:S01]  /*c61a0*/  LDL.LU R17, [R1+0x4574] ;  /* 0x0045740001117983 */ /* 0x0020e20000300800 */
[----:B--2---:R-:W-:-:S05]  /*c61b0*/  IADD3 R16, P0, PT, R10, R18, RZ ;  /* 0x000000120a107210 */ /* 0x004fca0007f1e0ff */
[----:B------:R1:W-:Y:S04]  /*c61c0*/  STL [R1+0x2a8], R16 ;  /* 0x0002a81001007387 */ /* 0x0003e80000100800 */
[----:B-1----:R0:W2:Y:S01]  /*c61d0*/  LDL.LU R16, [R1+0x4570] ;  /* 0x0045700001107983 */ /* 0x0020a20000300800 */
[----:B---3--:R-:W-:-:S05]  /*c61e0*/  IMAD.X R17, R26, 0x1, R3, P5 ;  /* 0x000000011a117824 */ /* 0x008fca00028e0603 */
[----:B------:R2:W-:Y:S01]  /*c61f0*/  STL [R1+0x1c], R17 ;  /* 0x00001c1101007387 */ /* 0x0005e20000100800 */
[----:B------:R-:W-:Y:S01]  /*c6200*/  IMAD.MOV.U32 R14, RZ, RZ, R8 ;  /* 0x000000ffff0e7224 */ /* 0x000fe200078e0008 */
[----:B------:R-:W-:Y:S01]  /*c6210*/  IADD3 R8, P2, PT, R10, R24, RZ ;  /* 0x000000180a087210 */ /* 0x000fe20007f5e0ff */
[----:B------:R-:W-:Y:S02]  /*c6220*/  IMAD.MOV.U32 R11, RZ, RZ, R15 ;  /* 0x000000ffff0b7224 */ /* 0x000fe400078e000f */
[----:B------:R-:W-:Y:S01]  /*c6230*/  IMAD.MOV.U32 R15, RZ, RZ, R13 ;  /* 0x000000ffff0f7224 */ /* 0x000fe200078e000d */
[----:B--2---:R-:W2:Y:S01]  /*c6240*/  LDL.LU.64 R16, [R1+0x4568] ;  /* 0x0045680001107983 */ /* 0x004ea20000300a00 */
[----:B------:R-:W-:-:S05]  /*c6250*/  IMAD.X R9, R26, 0x1, R0, P2 ;  /* 0x000000011a097824 */ /* 0x000fca00010e0600 */
[----:B------:R1:W-:Y:S04]  /*c6260*/  STL.64 [R1+0x10], R8 ;  /* 0x0000100801007387 */ /* 0x0003e80000100a00 */
[----:B-1----:R-:W3:Y:S04]  /*c6270*/  LDL.LU.64 R8, [R1+0x4560] ;  /* 0x0045600001087983 */ /* 0x002ee80000300a00 */
[----:B------:R4:W-:Y:S02]  /*c6280*/  STL.64 [R1+0x4550], R14 ;  /* 0x0045500e01007387 */ /* 0x0009e40000100a00 */
[----:B----4-:R-:W-:-:S02]  /*c6290*/  IMAD.MOV.U32 R15, RZ, RZ, R29 ;  /* 0x000000ffff0f7224 */ /* 0x010fc400078e001d */
[----:B------:R-:W-:Y:S02]  /*c62a0*/  IMAD.MOV.U32 R29, RZ, RZ, R12 ;  /* 0x000000ffff1d7224 */ /* 0x000fe400078e000c */
[----:B------:R-:W-:Y:S02]  /*c62b0*/  IMAD.X R15, R26, 0x1, R23, P1 ;  /* 0x000000011a0f7824 */ /* 0x000fe400008e0617 */
[----:B------:R-:W-:Y:S01]  /*c62c0*/  IMAD.MOV.U32 R14, RZ, RZ, R28 ;  /* 0x000000ffff0e7224 */ /* 0x000fe200078e001c */
[----:B------:R1:W-:Y:S04]  /*c62d0*/  STL [R1+0x4528], R29 ;  /* 0x0045281d01007387 */ /* 0x0003e80000100800 */
[----:B-1----:R0:W4:Y:S04]  /*c62e0*/  LDL.64 R28, [R1+0x2a8] ;  /* 0x0002a800011c7983 */ /* 0x0021280000100a00 */
[----:B------:R-:W-:Y:S01]  /*c62f0*/  STL [R1+0x5c], R15 ;  /* 0x00005c0f01007387 */ /* 0x000fe20000100800 */
[----:B--2---:R-:W-:-:S02]  /*c6300*/  IADD3 R12, P2, PT, R11, R16, RZ ;  /* 0x000000100b0c7210 */ /* 0x004fc40007f5e0ff */
[C---:B------:R-:W-:Y:S01]  /*c6310*/  IADD3 R14, P1, PT, R11.reuse, R17, RZ ;  /* 0x000000110b0e7210 */ /* 0x040fe20007f3e0ff */
[----:B------:R1:W-:Y:S04]  /*c6320*/  STL.64 [R1+0x4548], R16 ;  /* 0x0045481001007387 */ /* 0x0003e80000100a00 */
[----:B-1----:R0:W2:Y:S02]  /*c6330*/  LDL.64 R16, [R1+0x290] ;  /* 0x0002900001107983 */ /* 0x0020a40000100a00 */
[----:B--2---:R-:W-:Y:S01]  /*c6340*/  IMAD.X R17, R26, 0x1, R7, P3 ;  /* 0x000000011a117824 */ /* 0x004fe200018e0607 */
[----:B------:R-:W-:-:S04]  /*c6350*/  IADD3 R16, P3, PT, R11, R24, RZ ;  /* 0x000000180b107210 */ /* 0x000fc80007f7e0ff */
[----:B------:R-:W-:Y:S04]  /*c6360*/  STL [R1+0x294], R17 ;  /* 0x0002941101007387 */ /* 0x000fe80000100800 */
[----:B------:R-:W-:Y:S04]  /*c6370*/  STL.64 [R1+0x4538], R24 ;  /* 0x0045381801007387 */ /* 0x000fe80000100a00 */
[----:B------:R1:W-:Y:S04]  /*c6380*/  STL [R1+0x4540], R25 ;  /* 0x0045401901007387 */ /* 0x0003e80000100800 */
[----:B-1----:R0:W2:Y:S01]  /*c6390*/  LDL.64 R24, [R1+0x250] ;  /* 0x0002500001187983 */ /* 0x0020a20000100a00 */
[----:B------:R-:W-:-:S02]  /*c63a0*/  IADD3 R10, P5, PT, R10, R20, RZ ;  /* 0x000000140a0a7210 */ /* 0x000fc40007fbe0ff */
[--C-:B------:R-:W-:Y:S01]  /*c63b0*/  SHF.R.S32.HI R27, RZ, 0x1f, R11.reuse ;  /* 0x0000001fff1b7819 */ /* 0x100fe2000001140b */
[----:B------:R-:W-:Y:S02]  /*c63c0*/  IMAD.MOV.U32 R17, RZ, RZ, R11 ;  /* 0x000000ffff117224 */ /* 0x000fe400078e000b */
[C---:B----4-:R-:W-:Y:S02]  /*c63d0*/  IMAD.X R29, R26.reuse, 0x1, R21, P0 ;  /* 0x000000011a1d7824 */ /* 0x050fe400000e0615 */
[C---:B------:R-:W-:Y:S02]  /*c63e0*/  IMAD.X R11, R26.reuse, 0x1, R19, P5 ;  /* 0x000000011a0b7824 */ /* 0x040fe400028e0613 */
[----:B--2---:R-:W-:-:S05]  /*c63f0*/  IMAD.X R25, R26, 0x1, R22, P4 ;  /* 0x000000011a197824 */ /* 0x004fca00020e0616 */
[----:B------:R-:W-:Y:S04]  /*c6400*/  STL [R1+0x254], R25 ;  /* 0x0002541901007387 */ /* 0x000fe80000100800 */
[----:B------:R-:W-:Y:S04]  /*c6410*/  STL [R1+0x2ac], R29 ;  /* 0x0002ac1d01007387 */ /* 0x000fe80000100800 */
[----:B------:R1:W-:Y:S04]  /*c6420*/  STL.64 [R1+0x288], R10 ;  /* 0x0002880a01007387 */ /* 0x0003e80000100a00 */
[----:B-1----:R-:W2:Y:S01]  /*c6430*/  LDL.LU R11, [R1+0x4558] ;  /* 0x00455800010b7983 */ /* 0x002ea20000300800 */
[----:B------:R-:W-:-:S02]  /*c6440*/  IMAD.X R13, R27, 0x1, R5, P2 ;  /* 0x000000011b0d7824 */ /* 0x000fc400010e0605 */
[----:B------:R-:W-:Y:S01]  /*c6450*/  IMAD.X R15, R27, 0x1, R3, P1 ;  /* 0x000000011b0f7824 */ /* 0x000fe200008e0603 */
[----:B---3--:R-:W-:Y:S01]  /*c6460*/  STL.64 [R1+0x4530], R8 ;  /* 0x0045300801007387 */ /* 0x008fe20000100a00 */
[C---:B------:R-:W-:Y:S02]  /*c6470*/  IADD3 R10, P5, PT, R17.reuse, R2, RZ ;  /* 0x00000002110a7210 */ /* 0x040fe40007fbe0ff */
[C---:B------:R-:W-:Y:S02]  /*c6480*/  IADD3 R24, P4, PT, R17.reuse, R6, RZ ;  /* 0x0000000611187210 */ /* 0x040fe40007f9e0ff */
[----:B------:R-:W-:-:S03]  /*c6490*/  IADD3 R28, P0, PT, R17, R4, RZ ;  /* 0x00000004111c7210 */ /* 0x000fc60007f1e0ff */
[----:B------:R-:W-:Y:S01]  /*c64a0*/  IMAD.X R25, R27, 0x1, R23, P4 ;  /* 0x000000011b197824 */ /* 0x000fe200020e0617 */
[----:B--2---:R-:W-:Y:S04]  /*c64b0*/  STL [R1+0x4500], R11 ;  /* 0x0045000b01007387 */ /* 0x004fe80000100800 */
[----:B------:R-:W-:Y:S04]  /*c64c0*/  STL.64 [R1+0x2e8], R12 ;  /* 0x0002e80c01007387 */ /* 0x000fe80000100a00 */
[----:B------:R1:W-:Y:S04]  /*c64d0*/  STL.64 [R1+0x2e0], R14 ;  /* 0x0002e00e01007387 */ /* 0x0003e80000100a00 */
[----:B-1----:R-:W2:Y:S04]  /*c64e0*/  LDL.LU.64 R14, [R1+0x4550] ;  /* 0x00455000010e7983 */ /* 0x002ea80000300a00 */
[----:B------:R1:W-:Y:S01]  /*c64f0*/  STL.64 [R1+0x4520], R2 ;  /* 0x0045200201007387 */ /* 0x0003e20000100a00 */
[----:B------:R-:W-:-:S02]  /*c6500*/  IADD3 R12, P2, PT, R17, R18, RZ ;  /* 0x00000012110c7210 */ /* 0x000fc40007f5e0ff */
[----:B-1----:R-:W-:Y:S01]  /*c6510*/  IADD3 R2, P1, PT, R17, R20, RZ ;  /* 0x0000001411027210 */ /* 0x002fe20007f3e0ff */
[----:B------:R-:W-:-:S05]  /*c6520*/  IMAD.X R17, R27, 0x1, R0, P3 ;  /* 0x000000011b117824 */ /* 0x000fca00018e0600 */
[----:B------:R1:W-:Y:S04]  /*c6530*/  STL.64 [R1+0x348], R16 ;  /* 0x0003481001007387 */ /* 0x0003e80000100a00 */
[----:B-1----:R-:W2:Y:S04]  /*c6540*/  LDL.LU.64 R16, [R1+0x4548] ;  /* 0x0045480001107983 */ /* 0x002ea80000300a00 */
[----:B------:R1:W-:Y:S04]  /*c6550*/  STL.64 [R1+0x340], R24 ;  /* 0x0003401801007387 */ /* 0x0003e80000100a00 */
[----:B-1----:R-:W3:Y:S01]  /*c6560*/  LDL.LU R25, [R1+0x4540] ;  /* 0x0045400001197983 */ /* 0x002ee20000300800 */
[----:B------:R-:W-:Y:S01]  /*c6570*/  IMAD.X R29, R27, 0x1, R7, P0 ;  /* 0x000000011b1d7824 */ /* 0x000fe200000e0607 */
[----:B--2---:R-:W-:-:S02]  /*c6580*/  IADD3 R24, P4, PT, R14, R17, RZ ;  /* 0x000000110e187210 */ /* 0x004fc40007f9e0ff */
[----:B------:R-:W-:Y:S01]  /*c6590*/  IADD3 R8, P3, PT, R14, R16, RZ ;  /* 0x000000100e087210 */ /* 0x000fe20007f7e0ff */
[----:B------:R1:W-:Y:S04]  /*c65a0*/  STL.64 [R1+0x4508], R16 ;  /* 0x0045081001007387 */ /* 0x0003e80000100a00 */
[----:B------:R-:W-:Y:S04]  /*c65b0*/  STL [R1+0x3f8], R8 ;  /* 0x0003f80801007387 */ /* 0x000fe80000100800 */
[----:B------:R2:W-:Y:S01]  /*c65c0*/  STL [R1+0x3f0], R24 ;  /* 0x0003f01801007387 */ /* 0x0005e20000100800 */
[----:B-1----:R-:W-:-:S02]  /*c65d0*/  IMAD.MOV.U32 R16, RZ, RZ, R24 ;  /* 0x000000ffff107224 */ /* 0x002fc400078e0018 */
[----:B---3--:R-:W-:Y:S02]  /*c65e0*/  IMAD.MOV.U32 R17, RZ, RZ, R25 ;  /* 0x000000ffff117224 */ /* 0x008fe400078e0019 */
[----:B--2---:R-:W2:Y:S04]  /*c65f0*/  LDL.LU.64 R24, [R1+0x4538] ;  /* 0x0045380001187983 */ /* 0x004ea80000300a00 */
[----:B------:R1:W-:Y:S04]  /*c6600*/  STL [R1+0x4510], R16 ;  /* 0x0045101001007387 */ /* 0x0003e80000100800 */
[----:B------:R3:W-:Y:S01]  /*c6610*/  STL [R1+0x4514], R17 ;  /* 0x0045141101007387 */ /* 0x0007e20000100800 */
[----:B-1----:R-:W-:-:S02]  /*c6620*/  IMAD.MOV.U32 R16, RZ, RZ, R8 ;  /* 0x000000ffff107224 */ /* 0x002fc400078e0008 */
[----:B---3--:R-:W-:Y:S02]  /*c6630*/  IMAD.MOV.U32 R17, RZ, RZ, R9 ;  /* 0x000000ffff117224 */ /* 0x008fe400078e0009 */
[----:B------:R-:W3:Y:S04]  /*c6640*/  LDL.LU.64 R8, [R1+0x4530] ;  /* 0x0045300001087983 */ /* 0x000ee80000300a00 */
[----:B------:R-:W-:Y:S04]  /*c6650*/  STL [R1+0x4518], R16 ;  /* 0x0045181001007387 */ /* 0x000fe80000100800 */
[----:B------:R1:W-:Y:S04]  /*c6660*/  STL.64 [R1+0x3a0], R28 ;  /* 0x0003a01c01007387 */ /* 0x0003e80000100a00 */
[----:B-1----:R-:W4:Y:S01]  /*c6670*/  LDL.LU R29, [R1+0x4528] ;  /* 0x00452800011d7983 */ /* 0x002f220000300800 */
[----:B------:R-:W-:-:S02]  /*c6680*/  IMAD.MOV.U32 R28, RZ, RZ, R15 ;  /* 0x000000ffff1c7224 */ /* 0x000fc400078e000f */
[C---:B------:R-:W-:Y:S02]  /*c6690*/  IMAD.X R11, R27.reuse, 0x1, R22, P5 ;  /* 0x000000011b0b7824 */ /* 0x040fe400028e0616 */
[C---:B------:R-:W-:Y:S02]  /*c66a0*/  IMAD.X R13, R27.reuse, 0x1, R21, P2 ;  /* 0x000000011b0d7824 */ /* 0x040fe400010e0615 */
[----:B------:R-:W-:Y:S01]  /*c66b0*/  IMAD.X R3, R27, 0x1, R19, P1 ;  /* 0x000000011b037824 */ /* 0x000fe200008e0613 */
[----:B----4-:R-:W-:Y:S04]  /*c66c0*/  STL.64 [R1+0x44f0], R28 ;  /* 0x0044f01c01007387 */ /* 0x010fe80000100a00 */
[----:B--2---:R-:W-:Y:S04]  /*c66d0*/  STL.64 [R1+0x44f8], R24 ;  /* 0x0044f81801007387 */ /* 0x004fe80000100a00 */
[----:B------:R-:W-:Y:S04]  /*c66e0*/  STL.64 [R1+0x380], R10 ;  /* 0x0003800a01007387 */ /* 0x000fe80000100a00 */
[----:B------:R-:W-:Y:S04]  /*c66f0*/  STL.64 [R1+0x3d8], R12 ;  /* 0x0003d80c01007387 */ /* 0x000fe80000100a00 */
[----:B------:R1:W-:Y:S04]  /*c6700*/  STL.64 [R1+0x398], R2 ;  /* 0x0003980201007387 */ /* 0x0003e80000100a00 */
[----:B-1----:R-:W2:Y:S01]  /*c6710*/  LDL.LU.64 R2, [R1+0x4520] ;  /* 0x0045200001027983 */ /* 0x002ea20000300a00 */
[--C-:B------:R-:W-:Y:S01]  /*c6720*/  IMAD.MOV.U32 R29, RZ, RZ, R14.reuse ;  /* 0x000000ffff1d7224 */ /* 0x100fe200078e000e */
[----:B------:R-:W-:-:S04]  /*c6730*/  SHF.R.S32.HI R26, RZ, 0x1f, R14 ;  /* 0x0000001fff1a7819 */ /* 0x000fc8000001140e */
[----:B--2---:R-:W-:-:S05]  /*c6740*/  IADD3 R16, P1, PT, R29, R2, RZ ;  /* 0x000000021d107210 */ /* 0x004fca0007f3e0ff */
[----:B------:R1:W-:Y:S04]  /*c6750*/  STL [R1+0x4c8], R16 ;  /* 0x0004c81001007387 */ /* 0x0003e80000100800 */
[----:B-1----:R0:W2:Y:S01]  /*c6760*/  LDL.LU R16, [R1+0x4518] ;  /* 0x0045180001107983 */ /* 0x0020a20000300800 */
[----:B------:R-:W-:-:S05]  /*c6770*/  IMAD.X R17, R26, 0x1, R5, P3 ;  /* 0x000000011a117824 */ /* 0x000fca00018e0605 */
[----:B------:R1:W-:Y:S04]  /*c6780*/  STL [R1+0x3fc], R17 ;  /* 0x0003fc1101007387 */ /* 0x0003e80000100800 */
[----:B-1----:R0:W4:Y:S01]  /*c6790*/  LDL.LU R17, [R1+0x4514] ;  /* 0x0045140001117983 */ /* 0x0021220000300800 */
[----:B--2---:R-:W-:-:S05]  /*c67a0*/  IADD3 R16, P3, PT, R29, R18, RZ ;  /* 0x000000121d107210 */ /* 0x004fca0007f7e0ff */
[----:B------:R1:W-:Y:S04]  /*c67b0*/  STL [R1+0x4c0], R16 ;  /* 0x0004c01001007387 */ /* 0x0003e80000100800 */
[----:B-1----:R0:W2:Y:S01]  /*c67c0*/  LDL.LU R16, [R1+0x4510] ;  /* 0x0045100001107983 */ /* 0x0020a20000300800 */
[----:B----4-:R-:W-:-:S05]  /*c67d0*/  IMAD.X R17, R26, 0x1, R3, P4 ;  /* 0x000000011a117824 */ /* 0x010fca00020e0603 */
[----:B------:R2:W-:Y:S01]  /*c67e0*/  STL [R1+0x3f4], R17 ;  /* 0x0003f41101007387 */ /* 0x0005e20000100800 */
[----:B------:R-:W-:-:S03]  /*c67f0*/  IADD3 R14, P0, PT, R29, R24, RZ ;  /* 0x000000181d0e7210 */ /* 0x000fc60007f1e0ff */
[----:B--2---:R-:W3:Y:S02]  /*c6800*/  LDL.LU.64 R16, [R1+0x4508] ;  /* 0x0045080001107983 */ /* 0x004ee40000300a00 */
[----:B------:R-:W-:Y:S01]  /*c6810*/  IMAD.X R15, R26, 0x1, R0, P0 ;  /* 0x000000011a0f7824 */ /* 0x000fe200000e0600 */
[----:B------:R-:W-:-:S04]  /*c6820*/  IADD3 R10, P5, PT, R29, R6, RZ ;  /* 0x000000061d0a7210 */ /* 0x000fc80007fbe0ff */
[----:B------:R1:W-:Y:S01]  /*c6830*/  STL.64 [R1+0x440], R14 ;  /* 0x0004400e01007387 */ /* 0x0003e20000100a00 */
[----:B------:R-:W-:-:S03]  /*c6840*/  IMAD.X R11, R26, 0x1, R23, P5 ;  /* 0x000000011a0b7824 */ /* 0x000fc600028e0617 */
[----:B-1----:R0:W2:Y:S01]  /*c6850*/  LDL.LU R15, [R1+0x4504] ;  /* 0x00450400010f7983 */ /* 0x0020a20000300800 */
[----:B---3--:R-:W-:-:S05]  /*c6860*/  IADD3 R14, P0, PT, R9, R16, RZ ;  /* 0x00000010090e7210 */ /* 0x008fca0007f1e0ff */
[----:B------:R-:W-:Y:S04]  /*c6870*/  STL [R1+0x44e8], R14 ;  /* 0x0044e80e01007387 */ /* 0x000fe80000100800 */
[----:B------:R1:W-:Y:S04]  /*c6880*/  STL.64 [R1+0x60], R10 ;  /* 0x0000600a01007387 */ /* 0x0003e80000100a00 */
[----:B-1----:R-:W3:Y:S01]  /*c6890*/  LDL.LU R11, [R1+0x4500] ;  /* 0x00450000010b7983 */ /* 0x002ee20000300800 */
[----:B------:R-:W-:Y:S02]  /*c68a0*/  IADD3 R24, P5, PT, R9, R17, RZ ;  /* 0x0000001109187210 */ /* 0x000fe40007fbe0ff */
[----:B------:R-:W-:Y:S01]  /*c68b0*/  IADD3 R12, P2, PT, R29, R4, RZ ;  /* 0x000000041d0c7210 */ /* 0x000fe20007f5e0ff */
[----:B---3--:R1:W-:Y:S04]  /*c68c0*/  STL [R1+0x44c4], R11 ;  /* 0x0044c40b01007387 */ /* 0x0083e80000100800 */
[----:B-1----:R0:W3:Y:S04]  /*c68d0*/  LDL.64 R10, [R1+0x4c0] ;  /* 0x0004c000010a7983 */ /* 0x0020e80000100a00 */
[----:B------:R1:W-:Y:S04]  /*c68e0*/  STL [R1+0x568], R24 ;  /* 0x0005681801007387 */ /* 0x0003e80000100800 */
[----:B-1----:R-:W4:Y:S01]  /*c68f0*/  LDL.LU.64 R24, [R1+0x44f8] ;  /* 0x0044f80001187983 */ /* 0x002f220000300a00 */
[----:B------:R-:W-:-:S03]  /*c6900*/  IMAD.X R13, R26, 0x1, R7, P2 ;  /* 0x000000011a0d7824 */ /* 0x000fc600010e0607 */
[----:B------:R1:W-:Y:S04]  /*c6910*/  STL.64 [R1+0x44e0], R16 ;  /* 0x0044e01001007387 */ /* 0x0003e80000100a00 */
[----:B-1----:R0:W2:Y:S04]  /*c6920*/  LDL.64 R16, [R1+0x568] ;  /* 0x0005680001107983 */ /* 0x0020a80000100a00 */
[----:B------:R4:W-:Y:S02]  /*c6930*/  STL.64 [R1+0x488], R12 ;  /* 0x0004880c01007387 */ /* 0x0009e40000100a00 */
[----:B----4-:R-:W-:-:S02]  /*c6940*/  IADD3 R12, P2, PT, R9, R24, RZ ;  /* 0x00000018090c7210 */ /* 0x010fc40007f5e0ff */
[----:B------:R1:W-:Y:S04]  /*c6950*/  STL.64 [R1+0x44d0], R24 ;  /* 0x0044d01801007387 */ /* 0x0003e80000100a00 */
[----:B-1----:R0:W4:Y:S01]  /*c6960*/  LDL.64 R24, [R1+0x4c8] ;  /* 0x0004c80001187983 */ /* 0x0021220000100a00 */
[----:B------:R-:W-:Y:S01]  /*c6970*/  IADD3 R28, P4, PT, R29, R20, RZ ;  /* 0x000000141d1c7210 */ /* 0x000fe20007f9e0ff */
[----:B---3--:R-:W-:-:S04]  /*c6980*/  IMAD.X R11, R26, 0x1, R21, P3 ;  /* 0x000000011a0b7824 */ /* 0x008fc800018e0615 */
[C---:B------:R-:W-:Y:S01]  /*c6990*/  IMAD.X R29, R26.reuse, 0x1, R19, P4 ;  /* 0x000000011a1d7824 */ /* 0x040fe200020e0613 */
[----:B------:R-:W-:Y:S01]  /*c69a0*/  IADD3 R14, P4, PT, R9, R2, RZ ;  /* 0x00000002090e7210 */ /* 0x000fe20007f9e0ff */
[----:B----4-:R-:W-:-:S05]  /*c69b0*/  IMAD.X R25, R26, 0x1, R22, P1 ;  /* 0x000000011a197824 */ /* 0x010fca00008e0616 */
[----:B------:R-:W-:Y:S04]  /*c69c0*/  STL [R1+0x4cc], R25 ;  /* 0x0004cc1901007387 */ /* 0x000fe80000100800 */
[----:B------:R-:W-:Y:S04]  /*c69d0*/  STL [R1+0x4c4], R11 ;  /* 0x0004c40b01007387 */ /* 0x000fe80000100800 */
[----:B------:R1:W-:Y:S04]  /*c69e0*/  STL.64 [R1+0x518], R28 ;  /* 0x0005181c01007387 */ /* 0x0003e80000100a00 */
[----:B-1----:R-:W3:Y:S04]  /*c69f0*/  LDL.LU.64 R28, [R1+0x44f0] ;  /* 0x0044f000011c7983 */ /* 0x002ee80000300a00 */
[----:B------:R1:W-:Y:S04]  /*c6a00*/  STL [R1+0x638], R14 ;  /* 0x0006380e01007387 */ /* 0x0003e80000100800 */
[----:B-1----:R-:W4:Y:S01]  /*c6a10*/  LDL.LU R14, [R1+0x44e8] ;  /* 0x0044e800010e7983 */ /* 0x002f220000300800 */
[----:B------:R-:W-:-:S03]  /*c6a20*/  SHF.R.S32.HI R27, RZ, 0x1f, R9 ;  /* 0x0000001fff1b7819 */ /* 0x000fc60000011409 */
[----:B------:R-:W-:Y:S02]  /*c6a30*/  STL.64 [R1+0x44c8], R4 ;  /* 0x0044c80401007387 */ /* 0x000fe40000100a00 */
[C---:B--2---:R-:W-:Y:S02]  /*c6a40*/  IMAD.X R15, R27.reuse, 0x1, R5, P0 ;  /* 0x000000011b0f7824 */ /* 0x044fe400000e0605 */
[----:B------:R-:W-:-:S03]  /*c6a50*/  IMAD.X R17, R27, 0x1, R3, P5 ;  /* 0x000000011b117824 */ /* 0x000fc600028e0603 */
[----:B----4-:R-:W-:Y:S04]  /*c6a60*/  STL.64 [R1+0x510], R14 ;  /* 0x0005100e01007387 */ /* 0x010fe80000100a00 */
[----:B------:R1:W-:Y:S04]  /*c6a70*/  STL [R1+0x56c], R17 ;  /* 0x00056c1101007387 */ /* 0x0003e80000100800 */
[----:B-1----:R-:W3:Y:S01]  /*c6a80*/  LDL.LU.64 R16, [R1+0x44e0] ;  /* 0x0044e00001107983 */ /* 0x002ee20000300a00 */
[----:B------:R-:W-:Y:S01]  /*c6a90*/  IMAD.X R13, R27, 0x1, R0, P2 ;  /* 0x000000011b0d7824 */ /* 0x000fe200010e0600 */
[----:B------:R-:W-:-:S02]  /*c6aa0*/  IADD3 R24, P1, PT, R9, R6, RZ ;  /* 0x0000000609187210 */ /* 0x000fc40007f3e0ff */
[----:B------:R-:W-:Y:S04]  /*c6ab0*/  STL.64 [R1+0x44b8], R2 ;  /* 0x0044b80201007387 */ /* 0x000fe80000100a00 */
[----:B------:R1:W-:Y:S01]  /*c6ac0*/  STL.64 [R1+0x560], R12 ;  /* 0x0005600c01007387 */ /* 0x0003e20000100a00 */
[----:B------:R-:W-:-:S03]  /*c6ad0*/  IMAD.X R25, R27, 0x1, R23, P1 ;  /* 0x000000011b197824 */ /* 0x000fc600008e0617 */
[----:B-1----:R0:W2:Y:S01]  /*c6ae0*/  LDL.LU R13, [R1+0x44d8] ;  /* 0x0044d800010d7983 */ /* 0x0020a20000300800 */
[----:B---3--:R-:W-:-:S05]  /*c6af0*/  IADD3 R12, P2, PT, R28, R16, RZ ;  /* 0x000000101c0c7210 */ /* 0x008fca0007f5e0ff */
[----:B------:R-:W-:Y:S04]  /*c6b00*/  STL [R1+0x44b0], R12 ;  /* 0x0044b00c01007387 */ /* 0x000fe80000100800 */
[----:B------:R1:W-:Y:S04]  /*c6b10*/  STL.64 [R1+0x600], R24 ;  /* 0x0006001801007387 */ /* 0x0003e80000100a00 */
[----:B-1----:R-:W3:Y:S01]  /*c6b20*/  LDL.LU.64 R24, [R1+0x44d0] ;  /* 0x0044d00001187983 */ /* 0x002ee20000300a00 */
[----:B------:R-:W-:Y:S02]  /*c6b30*/  IADD3 R10, P3, PT, R9, R4, RZ ;  /* 0x00000004090a7210 */ /* 0x000fe40007f7e0ff */
[----:B------:R-:W-:Y:S01]  /*c6b40*/  IADD3 R4, P1, PT, R28, R17, RZ ;  /* 0x000000111c047210 */ /* 0x000fe20007f3e0ff */
[----:B------:R1:W-:Y:S02]  /*c6b50*/  STL.64 [R1+0x44a8], R16 ;  /* 0x0044a81001007387 */ /* 0x0003e40000100a00 */
[----:B------:R-:W-:-:S02]  /*c6b60*/  IMAD.X R11, R27, 0x1, R7, P3 ;  /* 0x000000011b0b7824 */ /* 0x000fc400018e0607 */
[----:B------:R4:W-:Y:S01]  /*c6b70*/  STL [R1+0x650], R4 ;  /* 0x0006500401007387 */ /* 0x0009e20000100800 */
[----:B-1----:R-:W-:Y:S02]  /*c6b80*/  IMAD.MOV.U32 R16, RZ, RZ, R4 ;  /* 0x000000ffff107224 */ /* 0x002fe400078e0004 */
[----:B------:R-:W-:Y:S02]  /*c6b90*/  IMAD.MOV.U32 R17, RZ, RZ, R5 ;  /* 0x000000ffff117224 */ /* 0x000fe400078e0005 */
[----:B----4-:R-:W2:Y:S04]  /*c6ba0*/  LDL.LU.64 R4, [R1+0x44c8] ;  /* 0x0044c80001047983 */ /* 0x010ea80000300a00 */
[----:B------:R1:W-:Y:S04]  /*c6bb0*/  STL.64 [R1+0x668], R10 ;  /* 0x0006680a01007387 */ /* 0x0003e80000100a00 */
[----:B-1----:R-:W4:Y:S01]  /*c6bc0*/  LDL.LU R11, [R1+0x44c4] ;  /* 0x0044c400010b7983 */ /* 0x002f220000300800 */
[----:B------:R-:W-:Y:S01]  /*c6bd0*/  IMAD.MOV.U32 R10, RZ, RZ, R8 ;  /* 0x000000ffff0a7224 */ /* 0x000fe200078e0008 */
[----:B---3--:R-:W-:-:S02]  /*c6be0*/  IADD3 R8, P3, PT, R28, R24, RZ ;  /* 0x000000181c087210 */ /* 0x008fc40007f7e0ff */
[----:B------:R1:W-:Y:S04]  /*c6bf0*/  STL.64 [R1+0x4498], R24 ;  /* 0x0044981801007387 */ /* 0x0003e80000100a00 */
[----:B-1----:R0:W3:Y:S01]  /*c6c00*/  LDL.64 R24, [R1+0x638] ;  /* 0x0006380001187983 */ /* 0x0020e20000100a00 */
[C---:B------:R-:W-:Y:S02]  /*c6c10*/  IADD3 R14, P0, PT, R9.reuse, R18, RZ ;  /* 0x00000012090e7210 */ /* 0x040fe40007f1e0ff */
[----:B------:R-:W-:-:S03]  /*c6c20*/  IADD3 R2, P5, PT, R9, R20, RZ ;  /* 0x0000001409027210 */ /* 0x000fc60007fbe0ff */
[C---:B------:R-:W-:Y:S02]  /*c6c30*/  IMAD.X R15, R27.reuse, 0x1, R21, P0 ;  /* 0x000000011b0f7824 */ /* 0x040fe400000e0615 */
[C---:B------:R-:W-:Y:S02]  /*c6c40*/  IMAD.X R3, R27.reuse, 0x1, R19, P5 ;  /* 0x000000011b037824 */ /* 0x040fe400028e0613 */
[----:B---3--:R-:W-:-:S05]  /*c6c50*/  IMAD.X R25, R27, 0x1, R22, P4 ;  /* 0x000000011b197824 */ /* 0x008fca00020e0616 */
[----:B------:R-:W-:Y:S04]  /*c6c60*/  STL [R1+0x63c], R25 ;  /* 0x00063c1901007387 */ /* 0x000fe80000100800 */
[----:B------:R1:W-:Y:S04]  /*c6c70*/  STL.64 [R1+0x6a8], R14 ;  /* 0x0006a80e01007387 */ /* 0x0003e80000100a00 */
[----:B-1----:R-:W3:Y:S04]  /*c6c80*/  LDL.LU R14, [R1+0x44c0] ;  /* 0x0044c000010e7983 */ /* 0x002ee80000300800 */
[----:B------:R1:W-:Y:S04]  /*c6c90*/  STL.64 [R1+0x660], R2 ;  /* 0x0006600201007387 */ /* 0x0003e80000100a00 */
[----:B-1----:R-:W2:Y:S01]  /*c6ca0*/  LDL.LU.64 R2, [R1+0x44b8] ;  /* 0x0044b80001027983 */ /* 0x002ea20000300a00 */
[--C-:B------:R-:W-:Y:S01]  /*c6cb0*/  IMAD.MOV.U32 R9, RZ, RZ, R28.reuse ;  /* 0x000000ffff097224 */ /* 0x100fe200078e001c */
[----:B------:R-:W-:-:S04]  /*c6cc0*/  SHF.R.S32.HI R26, RZ, 0x1f, R28 ;  /* 0x0000001fff1a7819 */ /* 0x000fc8000001141c */
[----:B--2---:R-:W-:-:S05]  /*c6cd0*/  IADD3 R12, P5, PT, R9, R2, RZ ;  /* 0x00000002090c7210 */ /* 0x004fca0007fbe0ff */
[----:B------:R1:W-:Y:S04]  /*c6ce0*/  STL [R1+0x6c0], R12 ;  /* 0x0006c00c01007387 */ /* 0x0003e80000100800 */
[----:B-1----:R-:W2:Y:S01]  /*c6cf0*/  LDL.LU R12, [R1+0x44b0] ;  /* 0x0044b000010c7983 */ /* 0x002ea20000300800 */
[C---:B------:R-:W-:Y:S02]  /*c6d00*/  IMAD.X R13, R26.reuse, 0x1, R5, P2 ;  /* 0x000000011a0d7824 */ /* 0x040fe400010e0605 */
[----:B------:R-:W-:Y:S02]  /*c6d10*/  IMAD.X R17, R26, 0x1, R3, P1 ;  /* 0x000000011a117824 */ /* 0x000fe400008e0603 */
[----:B---3--:R-:W-:Y:S01]  /*c6d20*/  IMAD.MOV.U32 R28, RZ, RZ, R14 ;  /* 0x000000ffff1c7224 */ /* 0x008fe200078e000e */
[----:B------:R-:W-:-:S02]  /*c6d30*/  IADD3 R24, P4, PT, R9, R6, RZ ;  /* 0x0000000609187210 */ /* 0x000fc40007f9e0ff */
[C---:B------:R-:W-:Y:S01]  /*c6d40*/  IADD3 R14, P0, PT, R9.reuse, R4, RZ ;  /* 0x00000004090e7210 */ /* 0x040fe20007f1e0ff */
[----:B--2---:R-:W-:Y:S04]  /*c6d50*/  STL.64 [R1+0x658], R12 ;  /* 0x0006580c01007387 */ /* 0x004fe80000100a00 */
[----:B------:R1:W-:Y:S04]  /*c6d60*/  STL [R1+0x654], R17 ;  /* 0x0006541101007387 */ /* 0x0003e80000100800 */
[----:B-1----:R-:W4:Y:S04]  /*c6d70*/  LDL.LU.64 R16, [R1+0x44a8] ;  /* 0x0044a80001107983 */ /* 0x002f280000300a00 */
[----:B------:R1:W-:Y:S01]  /*c6d80*/  STL.64 [R1+0x4488], R2 ;  /* 0x0044880201007387 */ /* 0x0003e20000100a00 */
[----:B------:R-:W-:-:S02]  /*c6d90*/  IADD3 R12, P2, PT, R9, R18, RZ ;  /* 0x00000012090c7210 */ /* 0x000fc40007f5e0ff */
[----:B-1----:R-:W-:Y:S01]  /*c6da0*/  IADD3 R2, P1, PT, R9, R20, RZ ;  /* 0x0000001409027210 */ /* 0x002fe20007f3e0ff */
[----:B------:R-:W-:-:S05]  /*c6db0*/  IMAD.X R9, R26, 0x1, R0, P3 ;  /* 0x000000011a097824 */ /* 0x000fca00018e0600 */
[----:B------:R1:W-:Y:S04]  /*c6dc0*/  STL.64 [R1+0x6a0], R8 ;  /* 0x0006a00801007387 */ /* 0x0003e80000100a00 */
[----:B-1----:R-:W2:Y:S01]  /*c6dd0*/  LDL.LU R9, [R1+0x44a0] ;  /* 0x0044a00001097983 */ /* 0x002ea20000300800 */
[----:B------:R-:W-:Y:S01]  /*c6de0*/  IMAD.X R25, R26, 0x1, R23, P4 ;  /* 0x000000011a197824 */ /* 0x000fe200020e0617 */
[----:B----4-:R-:W-:-:S05]  /*c6df0*/  IADD3 R8, P3, PT, R11, R16, RZ ;  /* 0x000000100b087210 */ /* 0x010fca0007f7e0ff */
[----:B------:R-:W-:Y:S04]  /*c6e00*/  STL [R1+0x4480], R8 ;  /* 0x0044800801007387 */ /* 0x000fe80000100800 */
[----:B--2---:R-:W-:Y:S04]  /*c6e10*/  STL [R1+0x4490], R9 ;  /* 0x0044900901007387 */ /* 0x004fe80000100800 */
[----:B------:R1:W-:Y:S04]  /*c6e20*/  STL.64 [R1+0x68], R24 ;  /* 0x0000681801007387 */ /* 0x0003e80000100a00 */
[----:B-1----:R-:W2:Y:S04]  /*c6e30*/  LDL.LU.64 R24, [R1+0x4498] ;  /* 0x0044980001187983 */ /* 0x002ea80000300a00 */
[----:B------:R1:W-:Y:S04]  /*c6e40*/  STL.64 [R1+0x4470], R28 ;  /* 0x0044701c01007387 */ /* 0x0003e80000100a00 */
[----:B-1----:R0:W3:Y:S01]  /*c6e50*/  LDL.64 R28, [R1+0x6c0] ;  /* 0x0006c000011c7983 */ /* 0x0020e20000100a00 */
[----:B------:R-:W-:Y:S01]  /*c6e60*/  IADD3 R8, P4, PT, R11, R17, RZ ;  /* 0x000000110b087210 */ /* 0x000fe20007f9e0ff */
[----:B------:R-:W-:-:S02]  /*c6e70*/  IMAD.X R15, R26, 0x1, R7, P0 ;  /* 0x000000011a0f7824 */ /* 0x000fc400000e0607 */
[----:B------:R1:W-:Y:S01]  /*c6e80*/  STL.64 [R1+0x4478], R16 ;  /* 0x0044781001007387 */ /* 0x0003e20000100a00 */
[C---:B------:R-:W-:Y:S02]  /*c6e90*/  IMAD.X R13, R26.reuse, 0x1, R21, P2 ;  /* 0x000000011a0d7824 */ /* 0x040fe400010e0615 */
[----:B------:R-:W-:Y:S01]  /*c6ea0*/  IMAD.X R3, R26, 0x1, R19, P1 ;  /* 0x000000011a037824 */ /* 0x000fe200008e0613 */
[----:B------:R-:W-:Y:S01]  /*c6eb0*/  STL [R1+0x7b8], R8 ;  /* 0x0007b80801007387 */ /* 0x000fe20000100800 */
[----:B-1----:R-:W-:-:S03]  /*c6ec0*/  IMAD.MOV.U32 R17, RZ, RZ, R9 ;  /* 0x000000ffff117224 */ /* 0x002fc600078e0009 */
[----:B------:R0:W4:Y:S04]  /*c6ed0*/  LDL.LU R9, [R1+0x4490] ;  /* 0x0044900001097983 */ /* 0x0001280000300800 */
[----:B------:R-:W-:Y:S01]  /*c6ee0*/  STL.64 [R1+0x6f8], R14 ;  /* 0x0006f80e01007387 */ /* 0x000fe20000100a00 */
[----:B---3--:R-:W-:-:S05]  /*c6ef0*/  IMAD.X R29, R26, 0x1, R22, P5 ;  /* 0x000000011a1d7824 */ /* 0x008fca00028e0616 */
[----:B------:R-:W-:Y:S04]  /*c6f00*/  STL [R1+0x6c4], R29 ;  /* 0x0006c41d01007387 */ /* 0x000fe80000100800 */
[----:B------:R-:W-:Y:S04]  /*c6f10*/  STL.64 [R1+0x750], R12 ;  /* 0x0007500c01007387 */ /* 0x000fe80000100a00 */
[----:B------:R1:W-:Y:S04]  /*c6f20*/  STL.64 [R1+0x748], R2 ;  /* 0x0007480201007387 */ /* 0x0003e80000100a00 */
[----:B-1----:R-:W3:Y:S01]  /*c6f30*/  LDL.LU.64 R2, [R1+0x4488] ;  /* 0x0044880001027983 */ /* 0x002ee20000300a00 */
[----:B------:R-:W-:Y:S01]  /*c6f40*/  IMAD.MOV.U32 R16, RZ, RZ, R8 ;  /* 0x000000ffff107224 */ /* 0x000fe200078e0008 */
[----:B------:R-:W-:-:S02]  /*c6f50*/  SHF.R.S32.HI R27, RZ, 0x1f, R11 ;  /* 0x0000001fff1b7819 */ /* 0x000fc4000001140b */
[----:B---3--:R-:W-:-:S05]  /*c6f60*/  IADD3 R8, P1, PT, R11, R2, RZ ;  /* 0x000000020b087210 */ /* 0x008fca0007f3e0ff */
[----:B------:R1:W-:Y:S04]  /*c6f70*/  STL [R1+0x840], R8 ;  /* 0x0008400801007387 */ /* 0x0003e80000100800 */
[----:B-1----:R-:W3:Y:S01]  /*c6f80*/  LDL.LU R8, [R1+0x4480] ;  /* 0x0044800001087983 */ /* 0x002ee20000300800 */
[C---:B--2---:R-:W-:Y:S02]  /*c6f90*/  IADD3 R14, P0, PT, R11.reuse, R24, RZ ;  /* 0x000000180b0e7210 */ /* 0x044fe40007f1e0ff */
[----:B------:R-:W-:Y:S01]  /*c6fa0*/  IADD3 R28, P5, PT, R11, R6, RZ ;  /* 0x000000060b1c7210 */ /* 0x000fe20007fbe0ff */
[C---:B----4-:R-:W-:Y:S02]  /*c6fb0*/  IMAD.X R9, R27.reuse, 0x1, R5, P3 ;  /* 0x000000011b097824 */ /* 0x050fe400018e0605 */
[----:B------:R-:W-:-:S02]  /*c6fc0*/  IMAD.X R17, R27, 0x1, R3, P4 ;  /* 0x000000011b117824 */ /* 0x000fc400020e0603 */
[C---:B------:R-:W-:Y:S02]  /*c6fd0*/  IMAD.X R15, R27.reuse, 0x1, R0, P0 ;  /* 0x000000011b0f7824 */ /* 0x040fe400000e0600 */
[----:B------:R-:W-:Y:S01]  /*c6fe0*/  IMAD.X R29, R27, 0x1, R23, P5 ;  /* 0x000000011b1d7824 */ /* 0x000fe200028e0617 */
[----:B---3--:R-:W-:Y:S04]  /*c6ff0*/  STL.64 [R1+0x740], R8 ;  /* 0x0007400801007387 */ /* 0x008fe80000100a00 */
[----:B------:R1:W-:Y:S04]  /*c7000*/  STL [R1+0x7bc], R17 ;  /* 0x0007bc1101007387 */ /* 0x0003e80000100800 */
[----:B-1----:R-:W2:Y:S04]  /*c7010*/  LDL.LU.64 R16, [R1+0x4478] ;  /* 0x0044780001107983 */ /* 0x002ea80000300a00 */
[----:B------:R-:W-:Y:S04]  /*c7020*/  STL.64 [R1+0x7b0], R14 ;  /* 0x0007b00e01007387 */ /* 0x000fe80000100a00 */
[----:B------:R1:W-:Y:S04]  /*c7030*/  STL.64 [R1+0x7a8], R28 ;  /* 0x0007a81c01007387 */ /* 0x0003e80000100a00 */
[----:B-1----:R-:W3:Y:S01]  /*c7040*/  LDL.LU.64 R28, [R1+0x4470] ;  /* 0x00447000011c7983 */ /* 0x002ee20000300a00 */
[----:B------:R-:W-:Y:S01]  /*c7050*/  IADD3 R12, P2, PT, R11, R4, RZ ;  /* 0x000000040b0c7210 */ /* 0x000fe20007f5e0ff */
[----:B------:R-:W-:-:S04]  /*c7060*/  IMAD.MOV.U32 R9, RZ, RZ, R10 ;  /* 0x000000ffff097224 */ /* 0x000fc800078e000a */
[----:B------:R-:W-:Y:S01]  /*c7070*/  IMAD.X R13, R27, 0x1, R7, P2 ;  /* 0x000000011b0d7824 */ /* 0x000fe200010e0607 */
[----:B---3--:R-:W-:Y:S04]  /*c7080*/  STL.64 [R1+0x4468], R28 ;  /* 0x0044681c01007387 */ /* 0x008fe80000100a00 */
[----:B------:R1:W-:Y:S04]  /*c7090*/  STL.64 [R1+0x868], R12 ;  /* 0x0008680c01007387 */ /* 0x0003e80000100a00 */
[----:B------:R3:W-:Y:S01]  /*c70a0*/  STL.64 [R1+0x4458], R24 ;  /* 0x0044581801007387 */ /* 0x0007e20000100a00 */
[----:B-1----:R-:W-:-:S03]  /*c70b0*/  IADD3 R12, P2, PT, R9, R24, RZ ;  /* 0x00000018090c7210 */ /* 0x002fc60007f5e0ff */
[----:B---3--:R0:W3:Y:S01]  /*c70c0*/  LDL.64 R24, [R1+0x840] ;  /* 0x0008400001187983 */ /* 0x0080e20000100a00 */
[C---:B------:R-:W-:Y:S02]  /*c70d0*/  IADD3 R8, P3, PT, R11.reuse, R18, RZ ;  /* 0x000000120b087210 */ /* 0x040fe40007f7e0ff */
[----:B------:R-:W-:Y:S02]  /*c70e0*/  IADD3 R10, P4, PT, R11, R20, RZ ;  /* 0x000000140b0a7210 */ /* 0x000fe40007f9e0ff */
[--C-:B------:R-:W-:Y:S02]  /*c70f0*/  SHF.R.S32.HI R26, RZ, 0x1f, R9.reuse ;  /* 0x0000001fff1a7819 */ /* 0x100fe40000011409 */
[C---:B--2---:R-:W-:Y:S02]  /*c7100*/  IADD3 R14, P0, PT, R9.reuse, R16, RZ ;  /* 0x00000010090e7210 */ /* 0x044fe40007f1e0ff */
[----:B------:R-:W-:Y:S01]  /*c7110*/  IADD3 R28, P5, PT, R9, R17, RZ ;  /* 0x00000011091c7210 */ /* 0x000fe20007fbe0ff */
[----:B------:R-:W-:-:S02]  /*c7120*/  IMAD.MOV.U32 R13, RZ, RZ, R9 ;  /* 0x000000ffff0d7224 */ /* 0x000fc400078e0009 */
[C---:B------:R-:W-:Y:S02]  /*c7130*/  IMAD.X R9, R27.reuse, 0x1, R21, P3 ;  /* 0x000000011b097824 */ /* 0x040fe400018e0615 */
[C---:B------:R-:W-:Y:S02]  /*c7140*/  IMAD.X R11, R27.reuse, 0x1, R19, P4 ;  /* 0x000000011b0b7824 */ /* 0x040fe400020e0613 */
[C---:B------:R-:W-:Y:S02]  /*c7150*/  IMAD.X R15, R26.reuse, 0x1, R5, P0 ;  /* 0x000000011a0f7824 */ /* 0x040fe400000e0605 */
[----:B------:R-:W-:Y:S02]  /*c7160*/  IMAD.X R29, R26, 0x1, R3, P5 ;  /* 0x000000011a1d7824 */ /* 0x000fe400028e0603 */
[----:B---3--:R-:W-:-:S05]  /*c7170*/  IMAD.X R25, R27, 0x1, R22, P1 ;  /* 0x000000011b197824 */ /* 0x008fca00008e0616 */
[----:B------:R-:W-:Y:S04]  /*c7180*/  STL [R1+0x844], R25 ;  /* 0x0008441901007387 */ /* 0x000fe80000100800 */
[----:B------:R1:W-:Y:S04]  /*c7190*/  STL.64 [R1+0x838], R8 ;  /* 0x0008380801007387 */ /* 0x0003e80000100a00 */
[----:B------:R2:W-:Y:S04]  /*c71a0*/  STL.64 [R1+0x800], R10 ;  /* 0x0008000a01007387 */ /* 0x0005e80000100a00 */
[----:B------:R-:W-:Y:S04]  /*c71b0*/  STL.64 [R1+0x860], R14 ;  /* 0x0008600e01007387 */ /* 0x000fe80000100a00 */
[----:B------:R3:W-:Y:S01]  /*c71c0*/  STL.64 [R1+0x858], R28 ;  /* 0x0008581c01007387 */ /* 0x0007e20000100a00 */
[----:B------:R-:W-:-:S02]  /*c71d0*/  IADD3 R24, P1, PT, R13, R6, RZ ;  /* 0x000000060d187210 */ /* 0x000fc40007f3e0ff */
[C---:B-1----:R-:W-:Y:S02]  /*c71e0*/  IADD3 R8, P3, PT, R13.reuse, R4, RZ ;  /* 0x000000040d087210 */ /* 0x042fe40007f7e0ff */
[C---:B--2---:R-:W-:Y:S01]  /*c71f0*/  IADD3 R10, P4, PT, R13.reuse, R2, RZ ;  /* 0x000000020d0a7210 */ /* 0x044fe20007f9e0ff */
[----:B---3--:R-:W2:Y:S04]  /*c7200*/  LDL.LU.64 R28, [R1+0x4468] ;  /* 0x00446800011c7983 */ /* 0x008ea80000300a00 */
[----:B------:R1:W-:Y:S01]  /*c7210*/  STL.64 [R1+0x4448], R2 ;  /* 0x0044480201007387 */ /* 0x0003e20000100a00 */
[C---:B------:R-:W-:Y:S02]  /*c7220*/  IADD3 R14, P0, PT, R13.reuse, R18, RZ ;  /* 0x000000120d0e7210 */ /* 0x040fe40007f1e0ff */
[----:B-1----:R-:W-:Y:S01]  /*c7230*/  IADD3 R2, P5, PT, R13, R20, RZ ;  /* 0x000000140d027210 */ /* 0x002fe20007fbe0ff */
[----:B------:R-:W-:-:S05]  /*c7240*/  IMAD.X R13, R26, 0x1, R0, P2 ;  /* 0x000000011a0d7824 */ /* 0x000fca00010e0600 */
[----:B------:R1:W-:Y:S04]  /*c7250*/  STL.64 [R1+0x8b0], R12 ;  /* 0x0008b00c01007387 */ /* 0x0003e80000100a00 */
[----:B-1----:R-:W3:Y:S01]  /*c7260*/  LDL.LU R13, [R1+0x4460] ;  /* 0x00446000010d7983 */ /* 0x002ee20000300800 */
[C---:B------:R-:W-:Y:S02]  /*c7270*/  IMAD.X R25, R26.reuse, 0x1, R23, P1 ;  /* 0x000000011a197824 */ /* 0x040fe400008e0617 */
[C---:B------:R-:W-:Y:S02]  /*c7280*/  IMAD.X R9, R26.reuse, 0x1, R7, P3 ;  /* 0x000000011a097824 */ /* 0x040fe400018e0607 */
[C---:B------:R-:W-:Y:S02]  /*c7290*/  IMAD.X R11, R26.reuse, 0x1, R22, P4 ;  /* 0x000000011a0b7824 */ /* 0x040fe400020e0616 */
[----:B------:R-:W-:-:S02]  /*c72a0*/  IMAD.X R15, R26, 0x1, R21, P0 ;  /* 0x000000011a0f7824 */ /* 0x000fc400000e0615 */
[----:B------:R-:W-:Y:S01]  /*c72b0*/  IMAD.X R3, R26, 0x1, R19, P5 ;  /* 0x000000011a037824 */ /* 0x000fe200028e0613 */
[----:B--2---:R-:W-:-:S05]  /*c72c0*/  IADD3 R12, P2, PT, R29, R16, RZ ;  /* 0x000000101d0c7210 */ /* 0x004fca0007f5e0ff */
[----:B------:R1:W-:Y:S02]  /*c72d0*/  STL [R1+0x4440], R12 ;  /* 0x0044400c01007387 */ /* 0x0003e40000100800 */
[----:B-1----:R-:W-:Y:S02]  /*c72e0*/  IADD3 R12, P1, PT, R29, R17, RZ ;  /* 0x000000111d0c7210 */ /* 0x002fe40007f3e0ff */
[----:B---3--:R-:W-:Y:S04]  /*c72f0*/  STL [R1+0x4450], R13 ;  /* 0x0044500d01007387 */ /* 0x008fe80000100800 */
[----:B------:R1:W-:Y:S04]  /*c7300*/  STL.64 [R1+0x70], R24 ;  /* 0x0000701801007387 */ /* 0x0003e80000100a00 */
[----:B-1----:R-:W2:Y:S04]  /*c7310*/  LDL.LU.64 R24, [R1+0x4458] ;  /* 0x0044580001187983 */ /* 0x002ea80000300a00 */
[----:B------:R1:W-:Y:S04]  /*c7320*/  STL.64 [R1+0x4438], R16 ;  /* 0x0044381001007387 */ /* 0x0003e80000100a00 */
[----:B------:R-:W-:Y:S01]  /*c7330*/  STL [R1+0x9a8], R12 ;  /* 0x0009a80c01007387 */ /* 0x000fe20000100800 */
[----:B-1----:R-:W-:-:S03]  /*c7340*/  IMAD.MOV.U32 R17, RZ, RZ, R13 ;  /* 0x000000ffff117224 */ /* 0x002fc600078e000d */
[----:B------:R0:W3:Y:S04]  /*c7350*/  LDL.LU R13, [R1+0x4450] ;  /* 0x00445000010d7983 */ /* 0x0000e80000300800 */
[----:B------:R-:W-:Y:S04]  /*c7360*/  STL.64 [R1+0x8f8], R8 ;  /* 0x0008f80801007387 */ /* 0x000fe80000100a00 */
[----:B------:R-:W-:Y:S04]  /*c7370*/  STL.64 [R1+0x938], R10 ;  /* 0x0009380a01007387 */ /* 0x000fe80000100a00 */
[----:B------:R-:W-:Y:S04]  /*c7380*/  STL.64 [R1+0x930], R14 ;  /* 0x0009300e01007387 */ /* 0x000fe80000100a00 */
[----:B------:R1:W-:Y:S04]  /*c7390*/  STL.64 [R1+0x958], R2 ;  /* 0x0009580201007387 */ /* 0x0003e80000100a00 */
[----:B-1----:R-:W4:Y:S01]  /*c73a0*/  LDL.LU.64 R2, [R1+0x4448] ;  /* 0x0044480001027983 */ /* 0x002f220000300a00 */
[----:B------:R-:W-:Y:S01]  /*c73b0*/  IMAD.MOV.U32 R16, RZ, RZ, R12 ;  /* 0x000000ffff107224 */ /* 0x000fe200078e000c */
[----:B------:R-:W-:-:S02]  /*c73c0*/  SHF.R.S32.HI R27, RZ, 0x1f, R29 ;  /* 0x0000001fff1b7819 */ /* 0x000fc4000001141d */
[----:B----4-:R-:W-:-:S05]  /*c73d0*/  IADD3 R12, P5, PT, R29, R2, RZ ;  /* 0x000000021d0c7210 */ /* 0x010fca0007fbe0ff */
[----:B------:R1:W-:Y:S04]  /*c73e0*/  STL [R1+0xa18], R12 ;  /* 0x000a180c01007387 */ /* 0x0003e80000100800 */
[----:B-1----:R-:W4:Y:S01]  /*c73f0*/  LDL.LU R12, [R1+0x4440] ;  /* 0x00444000010c7983 */ /* 0x002f220000300800 */
[C---:B--2---:R-:W-:Y:S02]  /*c7400*/  IADD3 R8, P3, PT, R29.reuse, R24, RZ ;  /* 0x000000181d087210 */ /* 0x044fe40007f7e0ff */
[C---:B------:R-:W-:Y:S02]  /*c7410*/  IADD3 R10, P4, PT, R29.reuse, R6, RZ ;  /* 0x000000061d0a7210 */ /* 0x040fe40007f9e0ff */
[----:B------:R-:W-:Y:S01]  /*c7420*/  IADD3 R14, P0, PT, R29, R4, RZ ;  /* 0x000000041d0e7210 */ /* 0x000fe20007f1e0ff */
[----:B---3--:R-:W-:-:S02]  /*c7430*/  IMAD.X R13, R27, 0x1, R5, P2 ;  /* 0x000000011b0d7824 */ /* 0x008fc400010e0605 */
[C---:B------:R-:W-:Y:S02]  /*c7440*/  IMAD.X R17, R27.reuse, 0x1, R3, P1 ;  /* 0x000000011b117824 */ /* 0x040fe400008e0603 */
[C---:B------:R-:W-:Y:S02]  /*c7450*/  IMAD.X R9, R27.reuse, 0x1, R0, P3 ;  /* 0x000000011b097824 */ /* 0x040fe400018e0600 */
[C---:B------:R-:W-:Y:S02]  /*c7460*/  IMAD.X R11, R27.reuse, 0x1, R23, P4 ;  /* 0x000000011b0b7824 */ /* 0x040fe400020e0617 */
[----:B------:R-:W-:Y:S01]  /*c7470*/  IMAD.X R15, R27, 0x1, R7, P0 ;  /* 0x000000011b0f7824 */ /* 0x000fe200000e0607 */
[----:B----4-:R-:W-:Y:S04]  /*c7480*/  STL.64 [R1+0x950], R12 ;  /* 0x0009500c01007387 */ /* 0x010fe80000100a00 */
[----:B------:R1:W-:Y:S04]  /*c7490*/  STL [R1+0x9ac], R17 ;  /* 0x0009ac1101007387 */ /* 0x0003e80000100800 */
[----:B-1----:R-:W2:Y:S01]  /*c74a0*/  LDL.LU.64 R16, [R1+0x4438] ;  /* 0x0044380001107983 */ /* 0x002ea20000300a00 */
[----:B------:R-:W-:-:S03]  /*c74b0*/  IMAD.MOV.U32 R13, RZ, RZ, R28 ;  /* 0x000000ffff0d7224 */ /* 0x000fc600078e001c */
[----:B------:R-:W-:Y:S04]  /*c74c0*/  STL.64 [R1+0x9a0], R8 ;  /* 0x0009a00801007387 */ /* 0x000fe80000100a00 */
[----:B------:R-:W-:Y:S04]  /*c74d0*/  STL.64 [R1+0xa00], R10 ;  /* 0x000a000a01007387 */ /* 0x000fe80000100a00 */
[----:B------:R1:W-:Y:S04]  /*c74e0*/  STL.64 [R1+0x9f8], R14 ;  /* 0x0009f80e01007387 */ /* 0x0003e80000100a00 */
[----:B------:R3:W-:Y:S01]  /*c74f0*/  STL.64 [R1+0x4420], R24 ;  /* 0x0044201801007387 */ /* 0x0007e20000100a00 */
[----:B-1----:R-:W-:-:S03]  /*c7500*/  IADD3 R14, P0, PT, R13, R24, RZ ;  /* 0x000000180d0e7210 */ /* 0x002fc60007f1e0ff */
[----:B---3--:R0:W3:Y:S01]  /*c7510*/  LDL.64 R24, [R1+0xa18] ;  /* 0x000a180001187983 */ /* 0x0080e20000100a00 */
[C---:B------:R-:W-:Y:S02]  /*c7520*/  IADD3 R12, P2, PT, R29.reuse, R18, RZ ;  /* 0x000000121d0c7210 */ /* 0x040fe40007f5e0ff */
[----:B------:R-:W-:Y:S02]  /*c7530*/  IADD3 R28, P1, PT, R29, R20, RZ ;  /* 0x000000141d1c7210 */ /* 0x000fe40007f3e0ff */
[--C-:B------:R-:W-:Y:S01]  /*c7540*/  SHF.R.S32.HI R26, RZ, 0x1f, R13.reuse ;  /* 0x0000001fff1a7819 */ /* 0x100fe2000001140d */
[----:B------:R-:W-:Y:S02]  /*c7550*/  IMAD.MOV.U32 R15, RZ, RZ, R13 ;  /* 0x000000ffff0f7224 */ /* 0x000fe400078e000d */
[----:B------:R-:W-:Y:S01]  /*c7560*/  IMAD.X R29, R27, 0x1, R19, P1 ;  /* 0x000000011b1d7824 */ /* 0x000fe200008e0613 */
[C---:B--2---:R-:W-:Y:S02]  /*c7570*/  IADD3 R8, P3, PT, R13.reuse, R16, RZ ;  /* 0x000000100d087210 */ /* 0x044fe40007f7e0ff */
[----:B------:R-:W-:Y:S01]  /*c7580*/  IADD3 R10, P4, PT, R13, R17, RZ ;  /* 0x000000110d0a7210 */ /* 0x000fe20007f9e0ff */
[----:B------:R-:W-:-:S02]  /*c7590*/  IMAD.X R13, R27, 0x1, R21, P2 ;  /* 0x000000011b0d7824 */ /* 0x000fc400010e0615 */
        /* <DEDUP_REMOVED lines=43> */
[C---:B---3--:R-:W-:Y:S02]  /*c7850*/  IMAD.X R15, R27.reuse, 0x1, R5, P0 ;  /* 0x000000011b0f7824 */ /* 0x048fe400000e0605 */
[----:B------:R-:W-:Y:S01]  /*c7860*/  IMAD.X R17, R27, 0x1, R3, P5 ;  /* 0x000000011b117824 */ /* 0x000fe200028e0603 */
[----:B--2---:R-:W-:Y:S02]  /*c7870*/  IADD3 R12, P2, PT, R11, R24, RZ ;  /* 0x000000180b0c7210 */ /* 0x004fe40007f5e0ff */
[----:B----4-:R-:W-:Y:S04]  /*c7880*/  STL.64 [R1+0xb40], R14 ;  /* 0x000b400e01007387 */ /* 0x010fe80000100a00 */
[----:B------:R1:W-:Y:S04]  /*c7890*/  STL [R1+0xb3c], R17 ;  /* 0x000b3c1101007387 */ /* 0x0003e80000100800 */
[----:B-1----:R-:W2:Y:S01]  /*c78a0*/  LDL.LU.64 R16, [R1+0x4400] ;  /* 0x0044000001107983 */ /* 0x002ea20000300a00 */
[----:B------:R-:W-:Y:S01]  /*c78b0*/  IMAD.X R13, R27, 0x1, R0, P2 ;  /* 0x000000011b0d7824 */ /* 0x000fe200010e0600 */
[----:B------:R-:W-:-:S02]  /*c78c0*/  IADD3 R28, P1, PT, R11, R6, RZ ;  /* 0x000000060b1c7210 */ /* 0x000fc40007f3e0ff */
[----:B------:R-:W-:Y:S01]  /*c78d0*/  IADD3 R8, P3, PT, R11, R4, RZ ;  /* 0x000000040b087210 */ /* 0x000fe20007f7e0ff */
[----:B------:R-:W-:Y:S04]  /*c78e0*/  STL.64 [R1+0x43f0], R2 ;  /* 0x0043f00201007387 */ /* 0x000fe80000100a00 */
[----:B------:R1:W-:Y:S01]  /*c78f0*/  STL.64 [R1+0xb50], R12 ;  /* 0x000b500c01007387 */ /* 0x0003e20000100a00 */
[C---:B------:R-:W-:Y:S02]  /*c7900*/  IMAD.X R29, R27.reuse, 0x1, R23, P1 ;  /* 0x000000011b1d7824 */ /* 0x040fe400008e0617 */
[----:B------:R-:W-:Y:S01]  /*c7910*/  IMAD.X R9, R27, 0x1, R7, P3 ;  /* 0x000000011b097824 */ /* 0x000fe200018e0607 */
[----:B-1----:R0:W3:Y:S01]  /*c7920*/  LDL.LU R13, [R1+0x43f8] ;  /* 0x0043f800010d7983 */ /* 0x0020e20000300800 */
[----:B--2---:R-:W-:-:S05]  /*c7930*/  IADD3 R12, P2, PT, R10, R16, RZ ;  /* 0x000000100a0c7210 */ /* 0x004fca0007f5e0ff */
[----:B------:R-:W-:Y:S04]  /*c7940*/  STL [R1+0x43e8], R12 ;  /* 0x0043e80c01007387 */ /* 0x000fe80000100800 */
[----:B------:R-:W-:Y:S04]  /*c7950*/  STL.64 [R1+0xb48], R28 ;  /* 0x000b481c01007387 */ /* 0x000fe80000100a00 */
[----:B------:R1:W-:Y:S04]  /*c7960*/  STL.64 [R1+0xb68], R8 ;  /* 0x000b680801007387 */ /* 0x0003e80000100a00 */
[----:B------:R2:W-:Y:S01]  /*c7970*/  STL.64 [R1+0x43d8], R24 ;  /* 0x0043d81801007387 */ /* 0x0005e20000100a00 */
[----:B-1----:R-:W-:-:S03]  /*c7980*/  IADD3 R8, P3, PT, R10, R24, RZ ;  /* 0x000000180a087210 */ /* 0x002fc60007f7e0ff */
[----:B--2---:R0:W2:Y:S01]  /*c7990*/  LDL.64 R24, [R1+0xb58] ;  /* 0x000b580001187983 */ /* 0x0040a20000100a00 */
[C---:B------:R-:W-:Y:S02]  /*c79a0*/  IADD3 R14, P0, PT, R11.reuse, R18, RZ ;  /* 0x000000120b0e7210 */ /* 0x040fe40007f1e0ff */
[----:B------:R-:W-:-:S03]  /*c79b0*/  IADD3 R2, P5, PT, R11, R20, RZ ;  /* 0x000000140b027210 */ /* 0x000fc60007fbe0ff */
[C---:B------:R-:W-:Y:S02]  /*c79c0*/  IMAD.X R15, R27.reuse, 0x1, R21, P0 ;  /* 0x000000011b0f7824 */ /* 0x040fe400000e0615 */
[C---:B------:R-:W-:Y:S02]  /*c79d0*/  IMAD.X R3, R27.reuse, 0x1, R19, P5 ;  /* 0x000000011b037824 */ /* 0x040fe400028e0613 */
[----:B--2---:R-:W-:-:S05]  /*c79e0*/  IMAD.X R25, R27, 0x1, R22, P4 ;  /* 0x000000011b197824 */ /* 0x004fca00020e0616 */
[----:B------:R-:W-:Y:S04]  /*c79f0*/  STL [R1+0xb5c], R25 ;  /* 0x000b5c1901007387 */ /* 0x000fe80000100800 */
[----:B------:R-:W-:Y:S04]  /*c7a00*/  STL.64 [R1+0xb70], R14 ;  /* 0x000b700e01007387 */ /* 0x000fe80000100a00 */
[----:B------:R1:W-:Y:S04]  /*c7a10*/  STL.64 [R1+0xb60], R2 ;  /* 0x000b600201007387 */ /* 0x0003e80000100a00 */
[----:B-1----:R-:W2:Y:S01]  /*c7a20*/  LDL.LU.64 R2, [R1+0x43f0] ;  /* 0x0043f00001027983 */ /* 0x002ea20000300a00 */
[----:B------:R-:W-:-:S02]  /*c7a30*/  SHF.R.S32.HI R26, RZ, 0x1f, R10 ;  /* 0x0000001fff1a7819 */ /* 0x000fc4000001140a */
[C---:B------:R-:W-:Y:S02]  /*c7a40*/  IADD3 R28, P1, PT, R10.reuse, R17, RZ ;  /* 0x000000110a1c7210 */ /* 0x040fe40007f3e0ff */
[----:B--2---:R-:W-:-:S05]  /*c7a50*/  IADD3 R12, P5, PT, R10, R2, RZ ;  /* 0x000000020a0c7210 */ /* 0x004fca0007fbe0ff */
[----:B------:R1:W-:Y:S04]  /*c7a60*/  STL [R1+0xba0], R12 ;  /* 0x000ba00c01007387 */ /* 0x0003e80000100800 */
[----:B-1----:R-:W2:Y:S01]  /*c7a70*/  LDL.LU R12, [R1+0x43e8] ;  /* 0x0043e800010c7983 */ /* 0x002ea20000300800 */
[C---:B---3--:R-:W-:Y:S02]  /*c7a80*/  IMAD.X R13, R26.reuse, 0x1, R5, P2 ;  /* 0x000000011a0d7824 */ /* 0x048fe400010e0605 */
[----:B------:R-:W-:Y:S01]  /*c7a90*/  IMAD.X R29, R26, 0x1, R3, P1 ;  /* 0x000000011a1d7824 */ /* 0x000fe200008e0603 */
[----:B------:R-:W-:Y:S01]  /*c7aa0*/  IADD3 R24, P4, PT, R10, R6, RZ ;  /* 0x000000060a187210 */ /* 0x000fe20007f9e0ff */
[----:B------:R-:W-:Y:S01]  /*c7ab0*/  STL.64 [R1+0x43d0], R4 ;  /* 0x0043d00401007387 */ /* 0x000fe20000100a00 */
[----:B------:R-:W-:-:S03]  /*c7ac0*/  IMAD.X R9, R26, 0x1, R0, P3 ;  /* 0x000000011a097824 */ /* 0x000fc600018e0600 */
[----:B------:R-:W-:Y:S01]  /*c7ad0*/  IMAD.X R25, R26, 0x1, R23, P4 ;  /* 0x000000011a197824 */ /* 0x000fe200020e0617 */
[----:B--2---:R-:W-:Y:S04]  /*c7ae0*/  STL.64 [R1+0xb80], R12 ;  /* 0x000b800c01007387 */ /* 0x004fe80000100a00 */
[----:B------:R1:W-:Y:S04]  /*c7af0*/  STL.64 [R1+0xb78], R28 ;  /* 0x000b781c01007387 */ /* 0x0003e80000100a00 */
[----:B-1----:R-:W2:Y:S04]  /*c7b00*/  LDL.LU.64 R28, [R1+0x43e0] ;  /* 0x0043e000011c7983 */ /* 0x002ea80000300a00 */
[----:B------:R-:W-:Y:S04]  /*c7b10*/  STL.64 [R1+0xb88], R8 ;  /* 0x000b880801007387 */ /* 0x000fe80000100a00 */
[----:B------:R1:W-:Y:S04]  /*c7b20*/  STL.64 [R1+0x80], R24 ;  /* 0x0000801801007387 */ /* 0x0003e80000100a00 */
[----:B-1----:R-:W3:Y:S01]  /*c7b30*/  LDL.LU.64 R24, [R1+0x43d8] ;  /* 0x0043d80001187983 */ /* 0x002ee20000300a00 */
[----:B------:R-:W-:-:S03]  /*c7b40*/  IADD3 R14, P0, PT, R10, R4, RZ ;  /* 0x000000040a0e7210 */ /* 0x000fc60007f1e0ff */
[----:B------:R1:W-:Y:S02]  /*c7b50*/  STL.64 [R1+0x43c8], R16 ;  /* 0x0043c81001007387 */ /* 0x0003e40000100a00 */
[----:B------:R-:W-:Y:S01]  /*c7b60*/  IMAD.X R15, R26, 0x1, R7, P0 ;  /* 0x000000011a0f7824 */ /* 0x000fe200000e0607 */
[C---:B--2---:R-:W-:Y:S02]  /*c7b70*/  IADD3 R4, P4, PT, R28.reuse, R17, RZ ;  /* 0x000000111c047210 */ /* 0x044fe40007f9e0ff */
[----:B------:R-:W-:Y:S01]  /*c7b80*/  IADD3 R8, P3, PT, R28, R16, RZ ;  /* 0x000000101c087210 */ /* 0x000fe20007f7e0ff */
[----:B-1----:R-:W-:Y:S02]  /*c7b90*/  IMAD.MOV.U32 R17, RZ, RZ, R5 ;  /* 0x000000ffff117224 */ /* 0x002fe400078e0005 */
[----:B------:R1:W-:Y:S01]  /*c7ba0*/  STL [R1+0xbc0], R4 ;  /* 0x000bc00401007387 */ /* 0x0003e20000100800 */
[----:B------:R-:W-:-:S03]  /*c7bb0*/  IMAD.MOV.U32 R16, RZ, RZ, R4 ;  /* 0x000000ffff107224 */ /* 0x000fc600078e0004 */
[----:B-1----:R-:W2:Y:S04]  /*c7bc0*/  LDL.LU.64 R4, [R1+0x43d0] ;  /* 0x0043d00001047983 */ /* 0x002ea80000300a00 */
[----:B------:R1:W-:Y:S04]  /*c7bd0*/  STL.64 [R1+0xb90], R14 ;  /* 0x000b900e01007387 */ /* 0x0003e80000100a00 */
[----:B---3--:R3:W-:Y:S01]  /*c7be0*/  STL.64 [R1+0x43b8], R24 ;  /* 0x0043b81801007387 */ /* 0x0087e20000100a00 */
[----:B-1----:R-:W-:-:S03]  /*c7bf0*/  IADD3 R14, P0, PT, R28, R24, RZ ;  /* 0x000000181c0e7210 */ /* 0x002fc60007f1e0ff */
[----:B---3--:R0:W3:Y:S01]  /*c7c00*/  LDL.64 R24, [R1+0xba0] ;  /* 0x000ba00001187983 */ /* 0x0080e20000100a00 */
[C---:B------:R-:W-:Y:S02]  /*c7c10*/  IADD3 R12, P2, PT, R10.reuse, R18, RZ ;  /* 0x000000120a0c7210 */ /* 0x040fe40007f5e0ff */
[----:B------:R-:W-:Y:S02]  /*c7c20*/  IADD3 R10, P1, PT, R10, R20, RZ ;  /* 0x000000140a0a7210 */ /* 0x000fe40007f3e0ff */
[----:B------:R-:W-:Y:S01]  /*c7c30*/  SHF.R.S32.HI R27, RZ, 0x1f, R28 ;  /* 0x0000001fff1b7819 */ /* 0x000fe2000001141c */
[C---:B------:R-:W-:Y:S02]  /*c7c40*/  IMAD.X R13, R26.reuse, 0x1, R21, P2 ;  /* 0x000000011a0d7824 */ /* 0x040fe400010e0615 */
[----:B------:R-:W-:Y:S02]  /*c7c50*/  IMAD.X R11, R26, 0x1, R19, P1 ;  /* 0x000000011a0b7824 */ /* 0x000fe400008e0613 */
[----:B------:R-:W-:-:S02]  /*c7c60*/  IMAD.X R17, R27, 0x1, R3, P4 ;  /* 0x000000011b117824 */ /* 0x000fc400020e0603 */
[C---:B------:R-:W-:Y:S02]  /*c7c70*/  IMAD.X R15, R27.reuse, 0x1, R0, P0 ;  /* 0x000000011b0f7824 */ /* 0x040fe400000e0600 */
[----:B--2---:R-:W-:Y:S02]  /*c7c80*/  IMAD.X R9, R27, 0x1, R5, P3 ;  /* 0x000000011b097824 */ /* 0x004fe400018e0605 */
[----:B---3--:R-:W-:-:S05]  /*c7c90*/  IMAD.X R25, R26, 0x1, R22, P5 ;  /* 0x000000011a197824 */ /* 0x008fca00028e0616 */
[----:B------:R-:W-:Y:S04]  /*c7ca0*/  STL [R1+0xba4], R25 ;  /* 0x000ba41901007387 */ /* 0x000fe80000100800 */
[----:B------:R-:W-:Y:S04]  /*c7cb0*/  STL.64 [R1+0xb98], R12 ;  /* 0x000b980c01007387 */ /* 0x000fe80000100a00 */
[----:B------:R-:W-:Y:S04]  /*c7cc0*/  STL.64 [R1+0xbb0], R10 ;  /* 0x000bb00a01007387 */ /* 0x000fe80000100a00 */
[----:B------:R-:W-:Y:S04]  /*c7cd0*/  STL.64 [R1+0xba8], R8 ;  /* 0x000ba80801007387 */ /* 0x000fe80000100a00 */
[----:B------:R1:W-:Y:S04]  /*c7ce0*/  STL [R1+0xbc4], R17 ;  /* 0x000bc41101007387 */ /* 0x0003e80000100800 */
[----:B-1----:R-:W2:Y:S04]  /*c7cf0*/  LDL.LU.64 R16, [R1+0x43c8] ;  /* 0x0043c80001107983 */ /* 0x002ea80000300a00 */
[----:B------:R-:W-:Y:S04]  /*c7d00*/  STL.64 [R1+0x43a8], R2 ;  /* 0x0043a80201007387 */ /* 0x000fe80000100a00 */
[----:B------:R1:W-:Y:S04]  /*c7d10*/  STL.64 [R1+0xbb8], R14 ;  /* 0x000bb80e01007387 */ /* 0x0003e80000100a00 */
[----:B-1----:R-:W3:Y:S01]  /*c7d20*/  LDL.LU R15, [R1+0x43c0] ;  /* 0x0043c000010f7983 */ /* 0x002ee20000300800 */
[----:B------:R-:W-:-:S02]  /*c7d30*/  IADD3 R24, P5, PT, R28, R6, RZ ;  /* 0x000000061c187210 */ /* 0x000fc40007fbe0ff */
[C---:B------:R-:W-:Y:S02]  /*c7d40*/  IADD3 R12, P2, PT, R28.reuse, R4, RZ ;  /* 0x000000041c0c7210 */ /* 0x040fe40007f5e0ff */
[C---:B------:R-:W-:Y:S02]  /*c7d50*/  IADD3 R10, P1, PT, R28.reuse, R2, RZ ;  /* 0x000000021c0a7210 */ /* 0x040fe40007f3e0ff */
[C---:B------:R-:W-:Y:S01]  /*c7d60*/  IADD3 R8, P3, PT, R28.reuse, R18, RZ ;  /* 0x000000121c087210 */ /* 0x040fe20007f7e0ff */
[C---:B------:R-:W-:Y:S01]  /*c7d70*/  IMAD.X R25, R27.reuse, 0x1, R23, P5 ;  /* 0x000000011b197824 */ /* 0x040fe200028e0617 */
[----:B------:R-:W-:Y:S01]  /*c7d80*/  IADD3 R2, P4, PT, R28, R20, RZ ;  /* 0x000000141c027210 */ /* 0x000fe20007f9e0ff */
[C---:B------:R-:W-:Y:S02]  /*c7d90*/  IMAD.X R13, R27.reuse, 0x1, R7, P2 ;  /* 0x000000011b0d7824 */ /* 0x040fe400010e0607 */
[C---:B------:R-:W-:Y:S02]  /*c7da0*/  IMAD.X R11, R27.reuse, 0x1, R22, P1 ;  /* 0x000000011b0b7824 */ /* 0x040fe400008e0616 */
[----:B------:R-:W-:-:S02]  /*c7db0*/  IMAD.X R9, R27, 0x1, R21, P3 ;  /* 0x000000011b097824 */ /* 0x000fc400018e0615 */
[----:B------:R-:W-:Y:S01]  /*c7dc0*/  IMAD.X R3, R27, 0x1, R19, P4 ;  /* 0x000000011b037824 */ /* 0x000fe200020e0613 */
[----:B--2---:R-:W-:-:S05]  /*c7dd0*/  IADD3 R14, P0, PT, R29, R16, RZ ;  /* 0x000000101d0e7210 */ /* 0x004fca0007f1e0ff */
[----:B------:R1:W-:Y:S04]  /*c7de0*/  STL [R1+0x43a0], R14 ;  /* 0x0043a00e01007387 */ /* 0x0003e80000100800 */
[----:B---3--:R-:W-:Y:S01]  /*c7df0*/  STL [R1+0x43b0], R15 ;  /* 0x0043b00f01007387 */ /* 0x008fe20000100800 */
[----:B-1----:R-:W-:-:S03]  /*c7e00*/  IADD3 R14, P5, PT, R29, R17, RZ ;  /* 0x000000111d0e7210 */ /* 0x002fc60007fbe0ff */
        /* <DEDUP_REMOVED lines=17> */
[C---:B------:R-:W-:Y:S01]  /*c7f20*/  IMAD.X R17, R26.reuse, 0x1, R3, P5 ;  /* 0x000000011a117824 */ /* 0x040fe200028e0603 */
[----:B--2---:R-:W-:Y:S02]  /*c7f30*/  IADD3 R12, P2, PT, R29, R24, RZ ;  /* 0x000000181d0c7210 */ /* 0x004fe40007f5e0ff */
[----:B----4-:R-:W-:Y:S04]  /*c7f40*/  STL.64 [R1+0xbe0], R14 ;  /* 0x000be00e01007387 */ /* 0x010fe80000100a00 */
[----:B------:R1:W-:Y:S04]  /*c7f50*/  STL [R1+0xbdc], R17 ;  /* 0x000bdc1101007387 */ /* 0x0003e80000100800 */
[----:B-1----:R-:W2:Y:S01]  /*c7f60*/  LDL.LU.64 R16, [R1+0x4398] ;  /* 0x0043980001107983 */ /* 0x002ea20000300a00 */
[----:B------:R-:W-:-:S02]  /*c7f70*/  IMAD.X R13, R26, 0x1, R0, P2 ;  /* 0x000000011a0d7824 */ /* 0x000fc400010e0600 */
[C---:B------:R-:W-:Y:S01]  /*c7f80*/  VIADD R28, R29.reuse, UR58 ;  /* 0x0000003a1d1c7c36 */ /* 0x040fe20008000000 */
[C---:B------:R-:W-:Y:S02]  /*c7f90*/  IADD3 R10, P1, PT, R29.reuse, R6, RZ ;  /* 0x000000061d0a7210 */ /* 0x040fe40007f3e0ff */
        /* <DEDUP_REMOVED lines=27> */
[----:B------:R-:W-:Y:S01]  /*c8150*/  IADD3 R24, P4, PT, R28, R6, RZ ;  /* 0x000000061c187210 */ /* 0x000fe20007f9e0ff */
[C---:B---3--:R-:W-:Y:S02]  /*c8160*/  IMAD.X R13, R29.reuse, 0x1, R5, P2 ;  /* 0x000000011d0d7824 */ /* 0x048fe400010e0605 */
[C---:B------:R-:W-:Y:S02]  /*c8170*/  IMAD.X R11, R29.reuse, 0x1, R3, P1 ;  /* 0x000000011d0b7824 */ /* 0x040fe400008e0603 */
[C---:B------:R-:W-:Y:S01]  /*c8180*/  IMAD.X R9, R29.reuse, 0x1, R0, P3 ;  /* 0x000000011d097824 */ /* 0x040fe200018e0600 */
[----:B------:R-:W-:Y:S01]  /*c8190*/  STL.64 [R1+0x4370], R4 ;  /* 0x0043700401007387 */ /* 0x000fe20000100a00 */
[----:B------:R-:W-:-:S02]  /*c81a0*/  IMAD.X R25, R29, 0x1, R23, P4 ;  /* 0x000000011d197824 */ /* 0x000fc400020e0617 */
[C---:B------:R-:W-:Y:S01]  /*c81b0*/  VIADD R27, R28.reuse, UR59 ;  /* 0x0000003b1c1b7c36 */ /* 0x040fe20008000000 */
[----:B--2---:R-:W-:Y:S04]  /*c81c0*/  STL.64 [R1+0xc20], R12 ;  /* 0x000c200c01007387 */ /* 0x004fe80000100a00 */
[----:B------:R-:W-:Y:S04]  /*c81d0*/  STL.64 [R1+0xc48], R10 ;  /* 0x000c480a01007387 */ /* 0x000fe80000100a00 */
[----:B------:R-:W-:Y:S04]  /*c81e0*/  STL.64 [R1+0xc40], R8 ;  /* 0x000c400801007387 */ /* 0x000fe80000100a00 */
[----:B------:R1:W-:Y:S04]  /*c81f0*/  STL.64 [R1+0xc38], R24 ;  /* 0x000c381801007387 */ /* 0x0003e80000100a00 */
[----:B-1----:R-:W2:Y:S01]  /*c8200*/  LDL.LU.64 R24, [R1+0x4378] ;  /* 0x0043780001187983 */ /* 0x002ea20000300a00 */
[----:B------:R-:W-:-:S02]  /*c8210*/  IADD3 R14, P0, PT, R28, R4, RZ ;  /* 0x000000041c0e7210 */ /* 0x000fc40007f1e0ff */
[C---:B------:R-:W-:Y:S02]  /*c8220*/  IADD3 R4, P4, PT, R27.reuse, R17, RZ ;  /* 0x000000111b047210 */ /* 0x040fe40007f9e0ff */
[----:B------:R-:W-:Y:S01]  /*c8230*/  IADD3 R8, P3, PT, R27, R16, RZ ;  /* 0x000000101b087210 */ /* 0x000fe20007f7e0ff */
[----:B------:R1:W-:Y:S01]  /*c8240*/  STL.64 [R1+0x4368], R16 ;  /* 0x0043681001007387 */ /* 0x0003e20000100a00 */
[----:B------:R-:W-:-:S03]  /*c8250*/  IMAD.X R15, R29, 0x1, R7, P0 ;  /* 0x000000011d0f7824 */ /* 0x000fc600000e0607 */
[----:B------:R3:W-:Y:S01]  /*c8260*/  STL [R1+0xc68], R4 ;  /* 0x000c680401007387 */ /* 0x0007e20000100800 */
[----:B-1----:R-:W-:Y:S02]  /*c8270*/  IMAD.MOV.U32 R16, RZ, RZ, R4 ;  /* 0x000000ffff107224 */ /* 0x002fe400078e0004 */
[----:B------:R-:W-:Y:S02]  /*c8280*/  IMAD.MOV.U32 R17, RZ, RZ, R5 ;  /* 0x000000ffff117224 */ /* 0x000fe400078e0005 */
[----:B---3--:R-:W3:Y:S04]  /*c8290*/  LDL.LU.64 R4, [R1+0x4370] ;  /* 0x0043700001047983 */ /* 0x008ee80000300a00 */
[----:B------:R2:W-:Y:S02]  /*c82a0*/  STL.64 [R1+0xc78], R14 ;  /* 0x000c780e01007387 */ /* 0x0005e40000100a00 */
[----:B--2---:R-:W-:-:S02]  /*c82b0*/  IADD3 R14, P0, PT, R27, R24, RZ ;  /* 0x000000181b0e7210 */ /* 0x004fc40007f1e0ff */
[----:B------:R1:W-:Y:S04]  /*c82c0*/  STL.64 [R1+0x4358], R24 ;  /* 0x0043581801007387 */ /* 0x0003e80000100a00 */
[----:B-1----:R0:W2:Y:S01]  /*c82d0*/  LDL.64 R24, [R1+0xc60] ;  /* 0x000c600001187983 */ /* 0x0020a20000100a00 */
[C---:B------:R-:W-:Y:S02]  /*c82e0*/  IADD3 R12, P2, PT, R28.reuse, R18, RZ ;  /* 0x000000121c0c7210 */ /* 0x040fe40007f5e0ff */
[----:B------:R-:W-:Y:S02]  /*c82f0*/  IADD3 R10, P1, PT, R28, R20, RZ ;  /* 0x000000141c0a7210 */ /* 0x000fe40007f3e0ff */
[----:B------:R-:W-:Y:S01]  /*c8300*/  SHF.R.S32.HI R28, RZ, 0x1f, R27 ;  /* 0x0000001fff1c7819 */ /* 0x000fe2000001141b */
[----:B------:R-:W-:-:S02]  /*c8310*/  IMAD.X R13, R29, 0x1, R21, P2 ;  /* 0x000000011d0d7824 */ /* 0x000fc400010e0615 */
[C---:B------:R-:W-:Y:S02]  /*c8320*/  IMAD.X R11, R29.reuse, 0x1, R19, P1 ;  /* 0x000000011d0b7824 */ /* 0x040fe400008e0613 */
[C---:B---3--:R-:W-:Y:S02]  /*c8330*/  IMAD.X R9, R28.reuse, 0x1, R5, P3 ;  /* 0x000000011c097824 */ /* 0x048fe400018e0605 */
[C---:B------:R-:W-:Y:S02]  /*c8340*/  IMAD.X R17, R28.reuse, 0x1, R3, P4 ;  /* 0x000000011c117824 */ /* 0x040fe400020e0603 */
[----:B------:R-:W-:Y:S02]  /*c8350*/  IMAD.X R15, R28, 0x1, R0, P0 ;  /* 0x000000011c0f7824 */ /* 0x000fe400000e0600 */
[----:B--2---:R-:W-:-:S05]  /*c8360*/  IMAD.X R25, R29, 0x1, R22, P5 ;  /* 0x000000011d197824 */ /* 0x004fca00028e0616 */
        /* <DEDUP_REMOVED lines=9> */
[C---:B------:R-:W-:Y:S01]  /*c8400*/  VIADD R26, R27.reuse, UR60 ;  /* 0x0000003c1b1a7c36 */ /* 0x040fe20008000000 */
        /* <DEDUP_REMOVED lines=73> */
[----:B------:R-:W-:Y:S01]  /*c88a0*/  IADD3 R14, P0, PT, R27, R4, RZ ;  /* 0x000000041b0e7210 */ /* 0x000fe20007f1e0ff */
[----:B------:R-:W1:Y:S01]  /*c88b0*/  LDCU UR33, c[0x0][0x398] ;  /* 0x00007300ff2177ac */ /* 0x000e620008000800 */
[----:B--2---:R-:W-:Y:S04]  /*c88c0*/  STL.64 [R1+0xce8], R12 ;  /* 0x000ce80c01007387 */ /* 0x004fe80000100a00 */
[----:B------:R-:W-:Y:S04]  /*c88d0*/  STL.64 [R1+0xd00], R10 ;  /* 0x000d000a01007387 */ /* 0x000fe80000100a00 */
[----:B------:R-:W-:Y:S04]  /*c88e0*/  STL.64 [R1+0xcf8], R8 ;  /* 0x000cf80801007387 */ /* 0x000fe80000100a00 */
[----:B------:R2:W-:Y:S04]  /*c88f0*/  STL.64 [R1+0xd08], R24 ;  /* 0x000d081801007387 */ /* 0x0005e80000100a00 */
[----:B--2---:R-:W2:Y:S01]  /*c8900*/  LDL.LU.64 R24, [R1+0x4318] ;  /* 0x0043180001187983 */ /* 0x004ea20000300a00 */
[----:B------:R-:W-:Y:S01]  /*c8910*/  IADD3 R4, P4, PT, R26, R17, RZ ;  /* 0x000000111a047210 */ /* 0x000fe20007f9e0ff */
[----:B------:R-:W-:Y:S01]  /*c8920*/  IMAD.X R15, R28, 0x1, R7, P0 ;  /* 0x000000011c0f7824 */ /* 0x000fe200000e0607 */
[----:B------:R-:W-:Y:S01]  /*c8930*/  IADD3 R8, P3, PT, R26, R16, RZ ;  /* 0x000000101a087210 */ /* 0x000fe20007f7e0ff */
[----:B------:R3:W-:Y:S04]  /*c8940*/  STL.64 [R1+0x4308], R16 ;  /* 0x0043081001007387 */ /* 0x0007e80000100a00 */
[----:B------:R4:W-:Y:S01]  /*c8950*/  STL [R1+0xd30], R4 ;  /* 0x000d300401007387 */ /* 0x0009e20000100800 */
[----:B---3--:R-:W-:-:S02]  /*c8960*/  IMAD.MOV.U32 R16, RZ, RZ, R4 ;  /* 0x000000ffff107224 */ /* 0x008fc400078e0004 */
[----:B------:R-:W-:Y:S02]  /*c8970*/  IMAD.MOV.U32 R17, RZ, RZ, R5 ;  /* 0x000000ffff117224 */ /* 0x000fe400078e0005 */
[----:B----4-:R-:W3:Y:S04]  /*c8980*/  LDL.LU.64 R4, [R1+0x4310] ;  /* 0x0043100001047983 */ /* 0x010ee80000300a00 */
[----:B------:R2:W-:Y:S02]  /*c8990*/  STL.64 [R1+0xd20], R14 ;  /* 0x000d200e01007387 */ /* 0x0005e40000100a00 */
[----:B--2---:R-:W-:Y:S02]  /*c89a0*/  IADD3 R14, P0, PT, R26, R24, RZ ;  /* 0x000000181a0e7210 */ /* 0x004fe40007f1e0ff */
[----:B------:R2:W-:Y:S04]  /*c89b0*/  STL.64 [R1+0x42f8], R24 ;  /* 0x0042f81801007387 */ /* 0x0005e80000100a00 */
[----:B--2---:R0:W2:Y:S01]  /*c89c0*/  LDL.64 R24, [R1+0xd10] ;  /* 0x000d100001187983 */ /* 0x0040a20000100a00 */
[----:B------:R-:W-:-:S02]  /*c89d0*/  IADD3 R12, P2, PT, R27, R18, RZ ;  /* 0x000000121b0c7210 */ /* 0x000fc40007f5e0ff */
[----:B------:R-:W-:Y:S02]  /*c89e0*/  IADD3 R10, P1, PT, R27, R20, RZ ;  /* 0x000000141b0a7210 */ /* 0x000fe40007f3e0ff */
[----:B------:R-:W-:Y:S01]  /*c89f0*/  SHF.R.S32.HI R29, RZ, 0x1f, R26 ;  /* 0x0000001fff1d7819 */ /* 0x000fe2000001141a */
[C---:B------:R-:W-:Y:S02]  /*c8a00*/  IMAD.X R13, R28.reuse, 0x1, R21, P2 ;  /* 0x000000011c0d7824 */ /* 0x040fe400010e0615 */
[----:B------:R-:W-:Y:S02]  /*c8a10*/  IMAD.X R11, R28, 0x1, R19, P1 ;  /* 0x000000011c0b7824 */ /* 0x000fe400008e0613 */
[C---:B---3--:R-:W-:Y:S02]  /*c8a20*/  IMAD.X R9, R29.reuse, 0x1, R5, P3 ;  /* 0x000000011d097824 */ /* 0x048fe400018e0605 */
[C---:B------:R-:W-:Y:S02]  /*c8a30*/  IMAD.X R17, R29.reuse, 0x1, R3, P4 ;  /* 0x000000011d117824 */ /* 0x040fe400020e0603 */
[----:B------:R-:W-:-:S02]  /*c8a40*/  IMAD.X R15, R29, 0x1, R0, P0 ;  /* 0x000000011d0f7824 */ /* 0x000fc400000e0600 */
[----:B--2---:R-:W-:-:S05]  /*c8a50*/  IMAD.X R25, R28, 0x1, R22, P5 ;  /* 0x000000011c197824 */ /* 0x004fca00028e0616 */
[----:B------:R-:W-:Y:S04]  /*c8a60*/  STL [R1+0xd14], R25 ;  /* 0x000d141901007387 */ /* 0x000fe80000100800 */
[----:B------:R-:W-:Y:S04]  /*c8a70*/  STL.64 [R1+0xd28], R12 ;  /* 0x000d280c01007387 */ /* 0x000fe80000100a00 */
[----:B------:R-:W-:Y:S04]  /*c8a80*/  STL.64 [R1+0xd18], R10 ;  /* 0x000d180a01007387 */ /* 0x000fe80000100a00 */
[----:B------:R-:W-:Y:S04]  /*c8a90*/  STL.64 [R1+0xd38], R8 ;  /* 0x000d380801007387 */ /* 0x000fe80000100a00 */
[----:B------:R2:W-:Y:S04]  /*c8aa0*/  STL [R1+0xd34], R17 ;  /* 0x000d341101007387 */ /* 0x0005e80000100800 */
[----:B--2---:R-:W2:Y:S04]  /*c8ab0*/  LDL.LU.64 R16, [R1+0x4308] ;  /* 0x0043080001107983 */ /* 0x004ea80000300a00 */
[----:B------:R-:W-:Y:S04]  /*c8ac0*/  STL.64 [R1+0x42e8], R2 ;  /* 0x0042e80201007387 */ /* 0x000fe80000100a00 */
[----:B------:R3:W-:Y:S04]  /*c8ad0*/  STL.64 [R1+0xd48], R14 ;  /* 0x000d480e01007387 */ /* 0x0007e80000100a00 */
[----:B---3--:R-:W3:Y:S01]  /*c8ae0*/  LDL.LU R15, [R1+0x4300] ;  /* 0x00430000010f7983 */ /* 0x008ee20000300800 */
[C---:B------:R-:W-:Y:S01]  /*c8af0*/  VIADD R27, R26.reuse, UR34 ;  /* 0x000000221a1b7c36 */ /* 0x040fe20008000000 */
[----:B------:R-:W-:-:S02]  /*c8b00*/  IADD3 R24, P5, PT, R26, R6, RZ ;  /* 0x000000061a187210 */ /* 0x000fc40007fbe0ff */
[C---:B------:R-:W-:Y:S02]  /*c8b10*/  IADD3 R12, P2, PT, R26.reuse, R4, RZ ;  /* 0x000000041a0c7210 */ /* 0x040fe40007f5e0ff */
[C---:B------:R-:W-:Y:S02]  /*c8b20*/  IADD3 R10, P1, PT, R26.reuse, R2, RZ ;  /* 0x000000021a0a7210 */ /* 0x040fe40007f3e0ff */
[C---:B------:R-:W-:Y:S01]  /*c8b30*/  IADD3 R8, P3, PT, R26.reuse, R18, RZ ;  /* 0x000000121a087210 */ /* 0x040fe20007f7e0ff */
[----:B------:R-:W4:Y:S01]  /*c8b40*/  LDCU UR34, c[0x0][0x398] ;  /* 0x00007300ff2277ac */ /* 0x000f220008000800 */
[C---:B------:R-:W-:Y:S01]  /*c8b50*/  IMAD.X R25, R29.reuse, 0x1, R23, P5 ;  /* 0x000000011d197824 */ /* 0x040fe200028e0617 */
[----:B------:R-:W-:Y:S01]  /*c8b60*/  IADD3 R2, P4, PT, R26, R20, RZ ;  /* 0x000000141a027210 */ /* 0x000fe20007f9e0ff */
[C---:B------:R-:W-:Y:S02]  /*c8b70*/  IMAD.X R13, R29.reuse, 0x1, R7, P2 ;  /* 0x000000011d0d7824 */ /* 0x040fe400010e0607 */
[----:B------:R-:W-:-:S02]  /*c8b80*/  IMAD.X R11, R29, 0x1, R22, P1 ;  /* 0x000000011d0b7824 */ /* 0x000fc400008e0616 */
[C---:B------:R-:W-:Y:S02]  /*c8b90*/  IMAD.X R9, R29.reuse, 0x1, R21, P3 ;  /* 0x000000011d097824 */ /* 0x040fe400018e0615 */
[----:B------:R-:W-:Y:S01]  /*c8ba0*/  IMAD.X R3, R29, 0x1, R19, P4 ;  /* 0x000000011d037824 */ /* 0x000fe200020e0613 */
[----:B--2---:R-:W-:-:S05]  /*c8bb0*/  IADD3 R14, P0, PT, R27, R16, RZ ;  /* 0x000000101b0e7210 */ /* 0x004fca0007f1e0ff */
[----:B------:R2:W-:Y:S04]  /*c8bc0*/  STL [R1+0x42e0], R14 ;  /* 0x0042e00e01007387 */ /* 0x0005e80000100800 */
[----:B---3--:R-:W-:Y:S01]  /*c8bd0*/  STL [R1+0x42f0], R15 ;  /* 0x0042f00f01007387 */ /* 0x008fe20000100800 */
[----:B--2---:R-:W-:-:S03]  /*c8be0*/  IADD3 R14, P5, PT, R27, R17, RZ ;  /* 0x000000111b0e7210 */ /* 0x004fc60007fbe0ff */
[----:B------:R2:W-:Y:S04]  /*c8bf0*/  STL.64 [R1+0xd40], R24 ;  /* 0x000d401801007387 */ /* 0x0005e80000100a00 */
[----:B--2---:R-:W2:Y:S04]  /*c8c00*/  LDL.LU.64 R24, [R1+0x42f8] ;  /* 0x0042f80001187983 */ /* 0x004ea80000300a00 */
[----:B------:R3:W-:Y:S04]  /*c8c10*/  STL.64 [R1+0x42d8], R16 ;  /* 0x0042d81001007387 */ /* 0x0007e80000100a00 */
[----:B------:R-:W-:Y:S01]  /*c8c20*/  STL [R1+0xd70], R14 ;  /* 0x000d700e01007387 */ /* 0x000fe20000100800 */
[----:B---3--:R-:W-:-:S03]  /*c8c30*/  IMAD.MOV.U32 R17, RZ, RZ, R15 ;  /* 0x000000ffff117224 */ /* 0x008fc600078e000f */
[----:B------:R0:W3:Y:S04]  /*c8c40*/  LDL.LU R15, [R1+0x42f0] ;  /* 0x0042f000010f7983 */ /* 0x0000e80000300800 */
[----:B------:R-:W-:Y:S04]  /*c8c50*/  STL.64 [R1+0xd60], R12 ;  /* 0x000d600c01007387 */ /* 0x000fe80000100a00 */
[----:B------:R-:W-:Y:S04]  /*c8c60*/  STL.64 [R1+0xd50], R10 ;  /* 0x000d500a01007387 */ /* 0x000fe80000100a00 */
[----:B------:R-:W-:Y:S04]  /*c8c70*/  STL.64 [R1+0xd68], R8 ;  /* 0x000d680801007387 */ /* 0x000fe80000100a00 */
[----:B------:R0:W-:Y:S04]  /*c8c80*/  STL.64 [R1+0xd58], R2 ;  /* 0x000d580201007387 */ /* 0x0001e80000100a00 */
[----:B0-----:R-:W2:Y:S01]  /*c8c90*/  LDL.LU.64 R2, [R1+0x42e8] ;  /* 0x0042e80001027983 */ /* 0x001ea20000300a00 */
[----:B------:R-:W-:Y:S01]  /*c8ca0*/  IMAD.MOV.U32 R16, RZ, RZ, R14 ;  /* 0x000000ffff107224 */ /* 0x000fe200078e000e */
[----:B------:R-:W-:-:S02]  /*c8cb0*/  SHF.R.S32.HI R28, RZ, 0x1f, R27 ;  /* 0x0000001fff1c7819 */ /* 0x000fc4000001141b */
[----:B--2---:R-:W-:-:S05]  /*c8cc0*/  IADD3 R14, P4, PT, R27, R2, RZ ;  /* 0x000000021b0e7210 */ /* 0x004fca0007f9e0ff */
[----:B------:R0:W-:Y:S04]  /*c8cd0*/  STL [R1+0xda8], R14 ;  /* 0x000da80e01007387 */ /* 0x0001e80000100800 */
[----:B0-----:R-:W2:Y:S01]  /*c8ce0*/  LDL.LU R14, [R1+0x42e0] ;  /* 0x0042e000010e7983 */ /* 0x001ea20000300800 */
[C---:B---3--:R-:W-:Y:S02]  /*c8cf0*/  IMAD.X R15, R28.reuse, 0x1, R5, P0 ;  /* 0x000000011c0f7824 */ /* 0x048fe400000e0605 */
[C---:B------:R-:W-:Y:S01]  /*c8d00*/  IMAD.X R17, R28.reuse, 0x1, R3, P5 ;  /* 0x000000011c117824 */ /* 0x040fe200028e0603 */
[----:B------:R-:W-:Y:S02]  /*c8d10*/  IADD3 R12, P2, PT, R27, R24, RZ ;  /* 0x000000181b0c7210 */ /* 0x000fe40007f5e0ff */
[----:B--2---:R-:W-:Y:S04]  /*c8d20*/  STL.64 [R1+0xd78], R14 ;  /* 0x000d780e01007387 */ /* 0x004fe80000100a00 */
[----:B------:R0:W-:Y:S04]  /*c8d30*/  STL [R1+0xd74], R17 ;  /* 0x000d741101007387 */ /* 0x0001e80000100800 */
[----:B0-----:R-:W2:Y:S01]  /*c8d40*/  LDL.LU.64 R16, [R1+0x42d8] ;  /* 0x0042d80001107983 */ /* 0x001ea20000300a00 */
[----:B------:R-:W-:-:S02]  /*c8d50*/  IMAD.X R13, R28, 0x1, R0, P2 ;  /* 0x000000011c0d7824 */ /* 0x000fc400010e0600 */
[C---:B------:R-:W-:Y:S01]  /*c8d60*/  VIADD R26, R27.reuse, UR32 ;  /* 0x000000201b1a7c36 */ /* 0x040fe20008000000 */
[C---:B------:R-:W-:Y:S02]  /*c8d70*/  IADD3 R10, P1, PT, R27.reuse, R6, RZ ;  /* 0x000000061b0a7210 */ /* 0x040fe40007f3e0ff */
[C---:B------:R-:W-:Y:S01]  /*c8d80*/  IADD3 R8, P3, PT, R27.reuse, R4, RZ ;  /* 0x000000041b087210 */ /* 0x040fe20007f7e0ff */
[----:B------:R-:W-:Y:S04]  /*c8d90*/  STL.64 [R1+0x42c8], R2 ;  /* 0x0042c80201007387 */ /* 0x000fe80000100a00 */
[----:B------:R0:W-:Y:S01]  /*c8da0*/  STL.64 [R1+0xd88], R12 ;  /* 0x000d880c01007387 */ /* 0x0001e20000100a00 */
[C---:B------:R-:W-:Y:S01]  /*c8db0*/  IMAD.X R11, R28.reuse, 0x1, R23, P1 ;  /* 0x000000011c0b7824 */ /* 0x040fe200008e0617 */
[----:B------:R-:W-:Y:S01]  /*c8dc0*/  IADD3 R14, P0, PT, R27, R18, RZ ;  /* 0x000000121b0e7210 */ /* 0x000fe20007f1e0ff */
[----:B------:R-:W-:Y:S01]  /*c8dd0*/  IMAD.X R9, R28, 0x1, R7, P3 ;  /* 0x000000011c097824 */ /* 0x000fe200018e0607 */
[----:B------:R-:W3:Y:S01]  /*c8de0*/  LDCU UR32, c[0x0][0x398] ;  /* 0x00007300ff2077ac */ /* 0x000ee20008000800 */
[----:B0-----:R0:W3:Y:S01]  /*c8df0*/  LDL.LU R13, [R1+0x42d0] ;  /* 0x0042d000010d7983 */ /* 0x0010e20000300800 */
[----:B--2---:R-:W-:-:S05]  /*c8e00*/  IADD3 R12, P2, PT, R26, R16, RZ ;  /* 0x000000101a0c7210 */ /* 0x004fca0007f5e0ff */
[----:B------:R-:W-:Y:S04]  /*c8e10*/  STL [R1+0x42c0], R12 ;  /* 0x0042c00c01007387 */ /* 0x000fe80000100800 */
[----:B------:R-:W-:Y:S04]  /*c8e20*/  STL.64 [R1+0xd80], R10 ;  /* 0x000d800a01007387 */ /* 0x000fe80000100a00 */
[----:B------:R2:W-:Y:S04]  /*c8e30*/  STL.64 [R1+0xd90], R8 ;  /* 0x000d900801007387 */ /* 0x0005e80000100a00 */
[----:B------:R0:W-:Y:S01]  /*c8e40*/  STL.64 [R1+0x42b8], R24 ;  /* 0x0042b81801007387 */ /* 0x0001e20000100a00 */
[----:B--2---:R-:W-:-:S03]  /*c8e50*/  IADD3 R8, P3, PT, R26, R24, RZ ;  /* 0x000000181a087210 */ /* 0x004fc60007f7e0ff */
[----:B0-----:R0:W2:Y:S01]  /*c8e60*/  LDL.64 R24, [R1+0xda8] ;  /* 0x000da80001187983 */ /* 0x0010a20000100a00 */
[----:B------:R-:W-:Y:S01]  /*c8e70*/  IADD3 R2, P5, PT, R27, R20, RZ ;  /* 0x000000141b027210 */ /* 0x000fe20007fbe0ff */
[----:B------:R-:W-:-:S04]  /*c8e80*/  IMAD.X R15, R28, 0x1, R21, P0 ;  /* 0x000000011c0f7824 */ /* 0x000fc800000e0615 */
[C---:B------:R-:W-:Y:S02]  /*c8e90*/  IMAD.X R3, R28.reuse, 0x1, R19, P5 ;  /* 0x000000011c037824 */ /* 0x040fe400028e0613 */
[----:B--2---:R-:W-:-:S05]  /*c8ea0*/  IMAD.X R25, R28, 0x1, R22, P4 ;  /* 0x000000011c197824 */ /* 0x004fca00020e0616 */
[----:B------:R-:W-:Y:S04]  /*c8eb0*/  STL [R1+0xdac], R25 ;  /* 0x000dac1901007387 */ /* 0x000fe80000100800 */
[----:B------:R-:W-:Y:S04]  /*c8ec0*/  STL.64 [R1+0xda0], R14 ;  /* 0x000da00e01007387 */ /* 0x000fe80000100a00 */
[----:B------:R2:W-:Y:S04]  /*c8ed0*/  STL.64 [R1+0xdb8], R2 ;  /* 0x000db80201007387 */ /* 0x0005e80000100a00 */
[----:B--2---:R-:W2:Y:S01]  /*c8ee0*/  LDL.LU.64 R2, [R1+0x42c8] ;  /* 0x0042c80001027983 */ /* 0x004ea20000300a00 */
[----:B------:R-:W-:-:S02]  /*c8ef0*/  SHF.R.S32.HI R27, RZ, 0x1f, R26 ;  /* 0x0000001fff1b7819 */ /* 0x000fc4000001141a */
[C---:B------:R-:W-:Y:S02]  /*c8f00*/  IADD3 R10, P1, PT, R26.reuse, R17, RZ ;  /* 0x000000111a0a7210 */ /* 0x040fe40007f3e0ff */
[----:B--2---:R-:W-:-:S05]  /*c8f10*/  IADD3 R12, P5, PT, R26, R2, RZ ;  /* 0x000000021a0c7210 */ /* 0x004fca0007fbe0ff */
[----:B------:R2:W-:Y:S04]  /*c8f20*/  STL [R1+0xdd8], R12 ;  /* 0x000dd80c01007387 */ /* 0x0005e80000100800 */
[----:B--2---:R-:W2:Y:S01]  /*c8f30*/  LDL.LU R12, [R1+0x42c0] ;  /* 0x0042c000010c7983 */ /* 0x004ea20000300800 */
        /* <DEDUP_REMOVED lines=11> */
[----:B--2---:R-:W2:Y:S01]  /*c8ff0*/  LDL.LU.64 R24, [R1+0x42b8] ;  /* 0x0042b80001187983 */ /* 0x004ea20000300a00 */
[----:B------:R-:W-:-:S02]  /*c9000*/  IADD3 R14, P0, PT, R26, R4, RZ ;  /* 0x000000041a0e7210 */ /* 0x000fc40007f1e0ff */
[C---:B------:R-:W-:Y:S02]  /*c9010*/  IADD3 R4, P4, PT, R29.reuse, R17, RZ ;  /* 0x000000111d047210 */ /* 0x040fe40007f9e0ff */
[----:B------:R-:W-:Y:S01]  /*c9020*/  IADD3 R8, P3, PT, R29, R16, RZ ;  /* 0x000000101d087210 */ /* 0x000fe20007f7e0ff */
[----:B------:R3:W-:Y:S01]  /*c9030*/  STL.64 [R1+0x42a8], R16 ;  /* 0x0042a81001007387 */ /* 0x0007e20000100a00 */
[----:B------:R-:W-:-:S03]  /*c9040*/  IMAD.X R15, R27, 0x1, R7, P0 ;  /* 0x000000011b0f7824 */ /* 0x000fc600000e0607 */
[----:B------:R0:W-:Y:S01]  /*c9050*/  STL [R1+0xe18], R4 ;  /* 0x000e180401007387 */ /* 0x0001e20000100800 */
[----:B---3--:R-:W-:Y:S02]  /*c9060*/  IMAD.MOV.U32 R16, RZ, RZ, R4 ;  /* 0x000000ffff107224 */ /* 0x008fe400078e0004 */
[----:B------:R-:W-:Y:S02]  /*c9070*/  IMAD.MOV.U32 R17, RZ, RZ, R5 ;  /* 0x000000ffff117224 */ /* 0x000fe400078e0005 */
[----:B0-----:R-:W3:Y:S04]  /*c9080*/  LDL.LU.64 R4, [R1+0x42b0] ;  /* 0x0042b00001047983 */ /* 0x001ee80000300a00 */
[----:B------:R2:W-:Y:S02]  /*c9090*/  STL.64 [R1+0xde0], R14 ;  /* 0x000de00e01007387 */ /* 0x0005e40000100a00 */
[----:B--2---:R-:W-:-:S02]  /*c90a0*/  IADD3 R14, P0, PT, R29, R24, RZ ;  /* 0x000000181d0e7210 */ /* 0x004fc40007f1e0ff */
[----:B------:R0:W-:Y:S04]  /*c90b0*/  STL.64 [R1+0x4298], R24 ;  /* 0x0042981801007387 */ /* 0x0001e80000100a00 */
[----:B0-----:R0:W2:Y:S01]  /*c90c0*/  LDL.64 R24, [R1+0xdd8] ;  /* 0x000dd80001187983 */ /* 0x0010a20000100a00 */
        /* <DEDUP_REMOVED lines=63> */
[----:B0-----:R0:W3:Y:S01]  /*c94c0*/  LDL.LU R13, [R1+0x4270] ;  /* 0x00427000010d7983 */ /* 0x0010e20000300800 */
[----:B--2---:R-:W-:-:S05]  /*c94d0*/  IADD3 R12, P2, PT, R27, R16, RZ ;  /* 0x000000101b0c7210 */ /* 0x004fca0007f5e0ff */
[----:B------:R-:W-:Y:S04]  /*c94e0*/  STL [R1+0x4260], R12 ;  /* 0x0042600c01007387 */ /* 0x000fe80000100800 */
[----:B------:R-:W-:Y:S04]  /*c94f0*/  STL.64 [R1+0xe48], R10 ;  /* 0x000e480a01007387 */ /* 0x000fe80000100a00 */
[----:B------:R2:W-:Y:S04]  /*c9500*/  STL.64 [R1+0xe80], R8 ;  /* 0x000e800801007387 */ /* 0x0005e80000100a00 */
[----:B------:R-:W-:Y:S04]  /*c9510*/  STL.64 [R1+0x4250], R24 ;  /* 0x0042501801007387 */ /* 0x000fe80000100a00 */
[----:B------:R0:W-:Y:S01]  /*c9520*/  STL [R1+0x4258], R25 ;  /* 0x0042581901007387 */ /* 0x0001e20000100800 */
[----:B--2---:R-:W-:-:S03]  /*c9530*/  IADD3 R8, P3, PT, R27, R24, RZ ;  /* 0x000000181b087210 */ /* 0x004fc60007f7e0ff */
[----:B0-----:R0:W2:Y:S01]  /*c9540*/  LDL.64 R24, [R1+0xe78] ;  /* 0x000e780001187983 */ /* 0x0010a20000100a00 */
        /* <DEDUP_REMOVED lines=14> */
[C---:B---3--:R-:W-:Y:S02]  /*c9630*/  IMAD.X R13, R26.reuse, 0x1, R5, P2 ;  /* 0x000000011a0d7824 */ /* 0x048fe400010e0605 */
[C---:B------:R-:W-:Y:S02]  /*c9640*/  IMAD.X R11, R26.reuse, 0x1, R3, P1 ;  /* 0x000000011a0b7824 */ /* 0x040fe400008e0603 */
[C---:B------:R-:W-:Y:S01]  /*c9650*/  VIADD R28, R27.reuse, UR42 ;  /* 0x0000002a1b1c7c36 */ /* 0x040fe20008000000 */
[----:B------:R-:W-:Y:S01]  /*c9660*/  IADD3 R24, P4, PT, R27, R6, RZ ;  /* 0x000000061b187210 */ /* 0x000fe20007f9e0ff */
[----:B------:R-:W-:-:S04]  /*c9670*/  IMAD.X R9, R26, 0x1, R0, P3 ;  /* 0x000000011a097824 */ /* 0x000fc800018e0600 */
[----:B------:R-:W-:Y:S01]  /*c9680*/  IMAD.X R25, R26, 0x1, R23, P4 ;  /* 0x000000011a197824 */ /* 0x000fe200020e0617 */
[----:B--2---:R-:W-:Y:S04]  /*c9690*/  STL.64 [R1+0xe60], R12 ;  /* 0x000e600c01007387 */ /* 0x004fe80000100a00 */
[----:B------:R-:W-:Y:S04]  /*c96a0*/  STL.64 [R1+0x4248], R18 ;  /* 0x0042481201007387 */ /* 0x000fe80000100a00 */
[----:B------:R2:W-:Y:S04]  /*c96b0*/  STL.64 [R1+0xe98], R10 ;  /* 0x000e980a01007387 */ /* 0x0005e80000100a00 */
[----:B--2---:R0:W2:Y:S04]  /*c96c0*/  LDL.LU R11, [R1+0x425c] ;  /* 0x00425c00010b7983 */ /* 0x0040a80000300800 */
[----:B------:R-:W-:Y:S01]  /*c96d0*/  STL.64 [R1+0x4240], R2 ;  /* 0x0042400201007387 */ /* 0x000fe20000100a00 */
[----:B------:R-:W-:-:S03]  /*c96e0*/  IADD3 R10, P3, PT, R28, R16, RZ ;  /* 0x000000101c0a7210 */ /* 0x000fc60007f7e0ff */
[----:B------:R-:W-:Y:S04]  /*c96f0*/  STL.64 [R1+0x4040], R8 ;  /* 0x0040400801007387 */ /* 0x000fe80000100a00 */
[----:B------:R-:W-:Y:S04]  /*c9700*/  STL [R1+0x4198], R9 ;  /* 0x0041980901007387 */ /* 0x000fe80000100800 */
[----:B------:R3:W-:Y:S04]  /*c9710*/  STL [R1+0x41bc], R9 ;  /* 0x0041bc0901007387 */ /* 0x0007e80000100800 */
[----:B---3--:R0:W3:Y:S04]  /*c9720*/  LDL.64 R8, [R1+0xeb0] ;  /* 0x000eb00001087983 */ /* 0x0080e80000100a00 */
[----:B------:R-:W-:Y:S04]  /*c9730*/  STL [R1+0x4238], R10 ;  /* 0x0042380a01007387 */ /* 0x000fe80000100800 */
[----:B------:R0:W-:Y:S04]  /*c9740*/  STL.64 [R1+0xea0], R24 ;  /* 0x000ea01801007387 */ /* 0x0001e80000100a00 */
[----:B0-----:R0:W2:Y:S01]  /*c9750*/  LDL.LU R25, [R1+0x4258] ;  /* 0x0042580001197983 */ /* 0x0010a20000300800 */
[----:B------:R-:W-:-:S02]  /*c9760*/  IADD3 R14, P0, PT, R27, R4, RZ ;  /* 0x000000041b0e7210 */ /* 0x000fc40007f1e0ff */
[C---:B------:R-:W-:Y:S02]  /*c9770*/  IADD3 R12, P2, PT, R27.reuse, R18, RZ ;  /* 0x000000121b0c7210 */ /* 0x040fe40007f5e0ff */
[----:B------:R-:W-:Y:S01]  /*c9780*/  IADD3 R24, P4, PT, R28, R17, RZ ;  /* 0x000000111c187210 */ /* 0x000fe20007f9e0ff */
[C---:B------:R-:W-:Y:S02]  /*c9790*/  IMAD.X R15, R26.reuse, 0x1, R7, P0 ;  /* 0x000000011a0f7824 */ /* 0x040fe400000e0607 */
[----:B------:R-:W-:Y:S02]  /*c97a0*/  IMAD.X R13, R26, 0x1, R21, P2 ;  /* 0x000000011a0d7824 */ /* 0x000fe400010e0615 */
[----:B------:R2:W-:Y:S01]  /*c97b0*/  STL [R1+0xed0], R24 ;  /* 0x000ed01801007387 */ /* 0x0005e20000100800 */
[----:B------:R-:W-:Y:S01]  /*c97c0*/  IADD3 R18, P2, PT, R28, R4, RZ ;  /* 0x000000041c127210 */ /* 0x000fe20007f5e0ff */
[----:B---3--:R-:W-:Y:S02]  /*c97d0*/  IMAD.X R9, R26, 0x1, R22, P5 ;  /* 0x000000011a097824 */ /* 0x008fe400028e0616 */
[----:B--2---:R-:W2:Y:S04]  /*c97e0*/  LDL.LU.64 R24, [R1+0x4250] ;  /* 0x0042500001187983 */ /* 0x004ea80000300a00 */
[----:B------:R-:W-:Y:S04]  /*c97f0*/  STL.64 [R1+0xeb8], R14 ;  /* 0x000eb80e01007387 */ /* 0x000fe80000100a00 */
[----:B------:R-:W-:Y:S04]  /*c9800*/  STL [R1+0xeb4], R9 ;  /* 0x000eb40901007387 */ /* 0x000fe80000100800 */
[----:B------:R3:W-:Y:S04]  /*c9810*/  STL.64 [R1+0x4048], R12 ;  /* 0x0040480c01007387 */ /* 0x0007e80000100a00 */
[----:B---3--:R0:W3:Y:S04]  /*c9820*/  LDL.64 R12, [R1+0xed0] ;  /* 0x000ed000010c7983 */ /* 0x0080e80000100a00 */
[----:B------:R0:W-:Y:S04]  /*c9830*/  STL [R1+0xef8], R18 ;  /* 0x000ef81201007387 */ /* 0x0001e80000100800 */
[----:B0-----:R-:W2:Y:S01]  /*c9840*/  LDL.LU.64 R18, [R1+0x4248] ;  /* 0x0042480001127983 */ /* 0x001ea20000300a00 */
[----:B------:R-:W-:-:S05]  /*c9850*/  IADD3 R2, P1, PT, R27, R20, RZ ;  /* 0x000000141b027210 */ /* 0x000fca0007f3e0ff */
[----:B--2---:R-:W-:-:S05]  /*c9860*/  IMAD.X R3, R26, 0x1, R19, P1 ;  /* 0x000000011a037824 */ /* 0x004fca00008e0613 */
[----:B------:R0:W-:Y:S04]  /*c9870*/  STL.64 [R1+0xec0], R2 ;  /* 0x000ec00201007387 */ /* 0x0001e80000100a00 */
[----:B0-----:R-:W2:Y:S01]  /*c9880*/  LDL.LU.64 R2, [R1+0x4240] ;  /* 0x0042400001027983 */ /* 0x001ea20000300a00 */
[----:B------:R-:W-:Y:S02]  /*c9890*/  SHF.R.S32.HI R29, RZ, 0x1f, R28 ;  /* 0x0000001fff1d7819 */ /* 0x000fe4000001141c */
[C---:B------:R-:W-:Y:S02]  /*c98a0*/  IADD3 R14, P0, PT, R28.reuse, R24, RZ ;  /* 0x000000181c0e7210 */ /* 0x040fe40007f1e0ff */
[----:B--2---:R-:W-:-:S05]  /*c98b0*/  IADD3 R10, P1, PT, R28, R2, RZ ;  /* 0x000000021c0a7210 */ /* 0x004fca0007f3e0ff */
[----:B------:R0:W-:Y:S04]  /*c98c0*/  STL [R1+0xef0], R10 ;  /* 0x000ef00a01007387 */ /* 0x0001e80000100800 */
[----:B0-----:R-:W2:Y:S01]  /*c98d0*/  LDL.LU R10, [R1+0x4238] ;  /* 0x00423800010a7983 */ /* 0x001ea20000300800 */
[----:B------:R-:W-:Y:S01]  /*c98e0*/  IADD3 R8, P5, PT, R28, R6, RZ ;  /* 0x000000061c087210 */ /* 0x000fe20007fbe0ff */
[C---:B------:R-:W-:Y:S02]  /*c98f0*/  IMAD.X R11, R29.reuse, 0x1, R5, P3 ;  /* 0x000000011d0b7824 */ /* 0x040fe400018e0605 */
[C---:B---3--:R-:W-:Y:S02]  /*c9900*/  IMAD.X R13, R29.reuse, 0x1, R3, P4 ;  /* 0x000000011d0d7824 */ /* 0x048fe400020e0603 */
[----:B------:R-:W-:-:S02]  /*c9910*/  IMAD.X R15, R29, 0x1, R0, P0 ;  /* 0x000000011d0f7824 */ /* 0x000fc400000e0600 */
[C---:B------:R-:W-:Y:S02]  /*c9920*/  VIADD R27, R28.reuse, UR30 ;  /* 0x0000001e1c1b7c36 */ /* 0x040fe40008000000 */
[----:B------:R-:W-:Y:S01]  /*c9930*/  IMAD.X R9, R29, 0x1, R23, P5 ;  /* 0x000000011d097824 */ /* 0x000fe200028e0617 */
[----:B--2---:R-:W-:Y:S04]  /*c9940*/  STL.64 [R1+0xed8], R10 ;  /* 0x000ed80a01007387 */ /* 0x004fe80000100a00 */
[----:B------:R-:W-:Y:S04]  /*c9950*/  STL [R1+0xed4], R13 ;  /* 0x000ed40d01007387 */ /* 0x000fe80000100800 */
[----:B------:R0:W-:Y:S04]  /*c9960*/  STL.64 [R1+0xee0], R14 ;  /* 0x000ee00e01007387 */ /* 0x0001e80000100a00 */
[----:B------:R2:W-:Y:S04]  /*c9970*/  STL.64 [R1+0xee8], R8 ;  /* 0x000ee80801007387 */ /* 0x0005e80000100a00 */
[----:B------:R3:W-:Y:S01]  /*c9980*/  STL.64 [R1+0x4230], R16 ;  /* 0x0042301001007387 */ /* 0x0007e20000100a00 */
[----:B------:R-:W-:Y:S01]  /*c9990*/  IADD3 R12, P4, PT, R28, R20, RZ ;  /* 0x000000141c0c7210 */ /* 0x000fe20007f9e0ff */
[----:B------:R-:W1:Y:S01]  /*c99a0*/  LDCU UR30, c[0x0][0x398] ;  /* 0x00007300ff1e77ac */ /* 0x000e620008000800 */
[----:B0-----:R-:W-:-:S02]  /*c99b0*/  IADD3 R14, P0, PT, R27, R16, RZ ;  /* 0x000000101b0e7210 */ /* 0x001fc40007f1e0ff */
[----:B--2---:R-:W-:Y:S02]  /*c99c0*/  IADD3 R8, P5, PT, R27, R17, RZ ;  /* 0x000000111b087210 */ /* 0x004fe40007fbe0ff */
[----:B---3--:R0:W2:Y:S02]  /*c99d0*/  LDL.64 R16, [R1+0xef8] ;  /* 0x000ef80001107983 */ /* 0x0080a40000100a00 */
[----:B--2---:R-:W-:Y:S01]  /*c99e0*/  IMAD.X R17, R29, 0x1, R7, P2 ;  /* 0x000000011d117824 */ /* 0x004fe200010e0607 */
[----:B------:R-:W-:-:S04]  /*c99f0*/  IADD3 R16, P2, PT, R27, R24, RZ ;  /* 0x000000181b107210 */ /* 0x000fc80007f5e0ff */
[----:B------:R-:W-:Y:S04]  /*c9a00*/  STL [R1+0xefc], R17 ;  /* 0x000efc1101007387 */ /* 0x000fe80000100800 */
[----:B------:R2:W-:Y:S04]  /*c9a10*/  STL.64 [R1+0x4228], R24 ;  /* 0x0042281801007387 */ /* 0x0005e80000100a00 */
[----:B--2---:R0:W2:Y:S01]  /*c9a20*/  LDL.64 R24, [R1+0xef0] ;  /* 0x000ef00001187983 */ /* 0x0040a20000100a00 */
[----:B------:R-:W-:Y:S02]  /*c9a30*/  IADD3 R10, P3, PT, R28, R18, RZ ;  /* 0x000000121c0a7210 */ /* 0x000fe40007f7e0ff */
[----:B------:R-:W-:Y:S01]  /*c9a40*/  SHF.R.S32.HI R28, RZ, 0x1f, R27 ;  /* 0x0000001fff1c7819 */ /* 0x000fe2000001141b */
[----:B------:R-:W-:-:S02]  /*c9a50*/  IMAD.X R13, R29, 0x1, R19, P4 ;  /* 0x000000011d0d7824 */ /* 0x000fc400020e0613 */
[C---:B------:R-:W-:Y:S02]  /*c9a60*/  IMAD.X R11, R29.reuse, 0x1, R21, P3 ;  /* 0x000000011d0b7824 */ /* 0x040fe400018e0615 */
[C---:B------:R-:W-:Y:S02]  /*c9a70*/  IMAD.X R15, R28.reuse, 0x1, R5, P0 ;  /* 0x000000011c0f7824 */ /* 0x040fe400000e0605 */
[C---:B------:R-:W-:Y:S02]  /*c9a80*/  IMAD.X R9, R28.reuse, 0x1, R3, P5 ;  /* 0x000000011c097824 */ /* 0x040fe400028e0603 */
[----:B------:R-:W-:Y:S02]  /*c9a90*/  IMAD.X R17, R28, 0x1, R0, P2 ;  /* 0x000000011c117824 */ /* 0x000fe400010e0600 */
[----:B--2---:R-:W-:-:S05]  /*c9aa0*/  IMAD.X R25, R29, 0x1, R22, P1 ;  /* 0x000000011d197824 */ /* 0x004fca00008e0616 */
[----:B------:R-:W-:Y:S04]  /*c9ab0*/  STL [R1+0xef4], R25 ;  /* 0x000ef41901007387 */ /* 0x000fe80000100800 */
[----:B------:R-:W-:Y:S04]  /*c9ac0*/  STL.64 [R1+0xf08], R10 ;  /* 0x000f080a01007387 */ /* 0x000fe80000100a00 */
[----:B------:R-:W-:Y:S04]  /*c9ad0*/  STL.64 [R1+0xf00], R12 ;  /* 0x000f000c01007387 */ /* 0x000fe80000100a00 */
[----:B------:R-:W-:Y:S04]  /*c9ae0*/  STL.64 [R1+0x4220], R4 ;  /* 0x0042200401007387 */ /* 0x000fe80000100a00 */
[----:B------:R-:W-:Y:S04]  /*c9af0*/  STL.64 [R1+0xf10], R14 ;  /* 0x000f100e01007387 */ /* 0x000fe80000100a00 */
[----:B------:R-:W-:Y:S04]  /*c9b00*/  STL.64 [R1+0x4218], R2 ;  /* 0x0042180201007387 */ /* 0x000fe80000100a00 */
[----:B------:R-:W-:Y:S04]  /*c9b10*/  STL.64 [R1+0xf18], R8 ;  /* 0x000f180801007387 */ /* 0x000fe80000100a00 */
[----:B------:R2:W-:Y:S04]  /*c9b20*/  STL.64 [R1+0xf20], R16 ;  /* 0x000f201001007387 */ /* 0x0005e80000100a00 */
[----:B--2---:R-:W2:Y:S01]  /*c9b30*/  LDL.LU.64 R16, [R1+0x4230] ;  /* 0x0042300001107983 */ /* 0x004ea20000300a00 */
[C---:B------:R-:W-:Y:S01]  /*c9b40*/  IADD3 R24, P1, PT, R27.reuse, R6, RZ ;  /* 0x000000061b187210 */ /* 0x040fe20007f3e0ff */
[C---:B------:R-:W-:Y:S01]  /*c9b50*/  VIADD R26, R27.reuse, UR4 ;  /* 0x000000041b1a7c36 */ /* 0x040fe20008000000 */
[----:B------:R-:W-:-:S02]  /*c9b60*/  IADD3 R12, P4, PT, R27, R2, RZ ;  /* 0x000000021b0c7210 */ /* 0x000fc40007f9e0ff */
[C---:B------:R-:W-:Y:S02]  /*c9b70*/  IADD3 R10, P3, PT, R27.reuse, R4, RZ ;  /* 0x000000041b0a7210 */ /* 0x040fe40007f7e0ff */
[C---:B------:R-:W-:Y:S01]  /*c9b80*/  IADD3 R14, P0, PT, R27.reuse, R18, RZ ;  /* 0x000000121b0e7210 */ /* 0x040fe20007f1e0ff */
[----:B------:R-:W-:Y:S01]  /*c9b90*/  IMAD.X R25, R28, 0x1, R23, P1 ;  /* 0x000000011c197824 */ /* 0x000fe200008e0617 */
[----:B------:R-:W-:Y:S01]  /*c9ba0*/  IADD3 R8, P5, PT, R27, R20, RZ ;  /* 0x000000141b087210 */ /* 0x000fe20007fbe0ff */
[----:B------:R-:W3:Y:S03]  /*c9bb0*/  LDCU UR4, c[0x0][0x398] ;  /* 0x00007300ff0477ac */ /* 0x000ee60008000800 */
[----:B------:R0:W-:Y:S04]  /*c9bc0*/  STL.64 [R1+0xf28], R24 ;  /* 0x000f281801007387 */ /* 0x0001e80000100a00 */
[----:B0-----:R-:W3:Y:S01]  /*c9bd0*/  LDL.LU.64 R24, [R1+0x4228] ;  /* 0x0042280001187983 */ /* 0x001ee20000300a00 */
[----:B--2---:R-:W-:-:S02]  /*c9be0*/  IADD3 R2, P2, PT, R26, R16, RZ ;  /* 0x000000101a027210 */ /* 0x004fc40007f5e0ff */
[----:B------:R-:W-:Y:S01]  /*c9bf0*/  IADD3 R4, P1, PT, R26, R17, RZ ;  /* 0x000000111a047210 */ /* 0x000fe20007f3e0ff */
[----:B------:R0:W-:Y:S04]  /*c9c00*/  STL.64 [R1+0x4208], R16 ;  /* 0x0042081001007387 */ /* 0x0001e80000100a00 */
[----:B------:R-:W-:Y:S04]  /*c9c10*/  STL [R1+0xf50], R2 ;  /* 0x000f500201007387 */ /* 0x000fe80000100800 */
[----:B------:R2:W-:Y:S01]  /*c9c20*/  STL [R1+0xf60], R4 ;  /* 0x000f600401007387 */ /* 0x0005e20000100800 */
[----:B0-----:R-:W-:-:S02]  /*c9c30*/  IMAD.MOV.U32 R16, RZ, RZ, R4 ;  /* 0x000000ffff107224 */ /* 0x001fc400078e0004 */
[----:B------:R-:W-:Y:S02]  /*c9c40*/  IMAD.MOV.U32 R17, RZ, RZ, R5 ;  /* 0x000000ffff117224 */ /* 0x000fe400078e0005 */
[----:B--2---:R-:W2:Y:S01]  /*c9c50*/  LDL.LU.64 R4, [R1+0x4220] ;  /* 0x0042200001047983 */ /* 0x004ea20000300a00 */
[----:B------:R-:W-:Y:S01]  /*c9c60*/  SHF.R.S32.HI R27, RZ, 0x1f, R26 ;  /* 0x0000001fff1b7819 */ /* 0x000fe2000001141a */
[C---:B------:R-:W-:Y:S02]  /*c9c70*/  IMAD.X R11, R28.reuse, 0x1, R7, P3 ;  /* 0x000000011c0b7824 */ /* 0x040fe400018e0607 */
[C---:B------:R-:W-:Y:S01]  /*c9c80*/  IMAD.X R13, R28.reuse, 0x1, R22, P4 ;  /* 0x000000011c0d7824 */ /* 0x040fe200020e0616 */
[----:B------:R0:W-:Y:S01]  /*c9c90*/  STL [R1+0x4210], R16 ;  /* 0x0042101001007387 */ /* 0x0001e20000100800 */
[----:B------:R-:W-:Y:S02]  /*c9ca0*/  IMAD.X R15, R28, 0x1, R21, P0 ;  /* 0x000000011c0f7824 */ /* 0x000fe400000e0615 */
[----:B------:R-:W-:-:S02]  /*c9cb0*/  IMAD.MOV.U32 R17, RZ, RZ, R3 ;  /* 0x000000ffff117224 */ /* 0x000fc400078e0003 */
[----:B------:R-:W-:Y:S02]  /*c9cc0*/  IMAD.X R9, R28, 0x1, R19, P5 ;  /* 0x000000011c097824 */ /* 0x000fe400028e0613 */
[----:B0-----:R-:W-:Y:S02]  /*c9cd0*/  IMAD.MOV.U32 R16, RZ, RZ, R2 ;  /* 0x000000ffff107224 */ /* 0x001fe400078e0002 */
[----:B------:R-:W3:Y:S04]  /*c9ce0*/  LDL.LU.64 R2, [R1+0x4218] ;  /* 0x0042180001027983 */ /* 0x000ee80000300a00 */
[----:B------:R-:W-:Y:S04]  /*c9cf0*/  STL.64 [R1+0xf38], R10 ;  /* 0x000f380a01007387 */ /* 0x000fe80000100a00 */
[----:B------:R-:W-:Y:S04]  /*c9d00*/  STL.64 [R1+0xf30], R12 ;  /* 0x000f300c01007387 */ /* 0x000fe80000100a00 */
[----:B------:R-:W-:Y:S04]  /*c9d10*/  STL.64 [R1+0xf48], R14 ;  /* 0x000f480e01007387 */ /* 0x000fe80000100a00 */
[----:B------:R-:W-:Y:S01]  /*c9d20*/  STL.64 [R1+0xf40], R8 ;  /* 0x000f400801007387 */ /* 0x000fe20000100a00 */
[----:B--2---:R-:W-:-:S05]  /*c9d30*/  IMAD.X R17, R27, 0x1, R5, P2 ;  /* 0x000000011b117824 */ /* 0x004fca00010e0605 */
[----:B------:R3:W-:Y:S04]  /*c9d40*/  STL [R1+0xf54], R17 ;  /* 0x000f541101007387 */ /* 0x0007e80000100800 */
[----:B------:R0:W2:Y:S04]  /*c9d50*/  LDL.LU R16, [R1+0x4210] ;  /* 0x0042100001107983 */ /* 0x0000a80000300800 */
[----:B------:R-:W-:Y:S04]  /*c9d60*/  STL.64 [R1+0x41f8], R4 ;  /* 0x0041f80401007387 */ /* 0x000fe80000100a00 */
[----:B------:R-:W-:Y:S01]  /*c9d70*/  STL.64 [R1+0x41f0], R18 ;  /* 0x0041f01201007387 */ /* 0x000fe20000100a00 */
[----:B---3--:R-:W-:-:S05]  /*c9d80*/  IMAD.X R17, R27, 0x1, R3, P1 ;  /* 0x000000011b117824 */ /* 0x008fca00008e0603 */
[----:B------:R2:W-:Y:S04]  /*c9d90*/  STL [R1+0xf64], R17 ;  /* 0x000f641101007387 */ /* 0x0005e80000100800 */
[----:B--2---:R-:W2:Y:S01]  /*c9da0*/  LDL.LU.64 R16, [R1+0x4208] ;  /* 0x0042080001107983 */ /* 0x004ea20000300a00 */
[C---:B------:R-:W-:Y:S01]  /*c9db0*/  IADD3 R10, P3, PT, R26.reuse, R24, RZ ;  /* 0x000000181a0a7210 */ /* 0x040fe20007f7e0ff */
[C---:B------:R-:W-:Y:S01]  /*c9dc0*/  VIADD R29, R26.reuse, UR44 ;  /* 0x0000002c1a1d7c36 */ /* 0x040fe20008000000 */
[----:B------:R-:W-:-:S03]  /*c9dd0*/  IADD3 R12, P4, PT, R26, R6, RZ ;  /* 0x000000061a0c7210 */ /* 0x000fc60007f9e0ff */
[----:B------:R-:W-:Y:S01]  /*c9de0*/  IMAD.X R11, R27, 0x1, R0, P3 ;  /* 0x000000011b0b7824 */ /* 0x000fe200018e0600 */
[C---:B------:R-:W-:Y:S02]  /*c9df0*/  IADD3 R14, P0, PT, R26.reuse, R4, RZ ;  /* 0x000000041a0e7210 */ /* 0x040fe40007f1e0ff */
[C---:B------:R-:W-:Y:S01]  /*c9e00*/  IADD3 R8, P5, PT, R26.reuse, R2, RZ ;  /* 0x000000021a087210 */ /* 0x040fe20007fbe0ff */
[----:B------:R-:W-:Y:S01]  /*c9e10*/  STL.64 [R1+0x41e8], R2 ;  /* 0x0041e80201007387 */ /* 0x000fe20000100a00 */
[----:B------:R-:W-:-:S03]  /*c9e20*/  IADD3 R4, P2, PT, R26, R18, RZ ;  /* 0x000000121a047210 */ /* 0x000fc60007f5e0ff */
[----:B------:R3:W-:Y:S01]  /*c9e30*/  STL.64 [R1+0xf68], R10 ;  /* 0x000f680a01007387 */ /* 0x0007e20000100a00 */
[C---:B------:R-:W-:Y:S02]  /*c9e40*/  IMAD.X R13, R27.reuse, 0x1, R23, P4 ;  /* 0x000000011b0d7824 */ /* 0x040fe400020e0617 */
[C---:B------:R-:W-:Y:S02]  /*c9e50*/  IMAD.X R15, R27.reuse, 0x1, R7, P0 ;  /* 0x000000011b0f7824 */ /* 0x040fe400000e0607 */
[C---:B------:R-:W-:Y:S02]  /*c9e60*/  IMAD.X R9, R27.reuse, 0x1, R22, P5 ;  /* 0x000000011b097824 */ /* 0x040fe400028e0616 */
[----:B------:R-:W-:Y:S01]  /*c9e70*/  IMAD.X R5, R27, 0x1, R21, P2 ;  /* 0x000000011b057824 */ /* 0x000fe200010e0615 */
[----:B---3--:R0:W3:Y:S01]  /*c9e80*/  LDL.LU R11, [R1+0x4200] ;  /* 0x00420000010b7983 */ /* 0x0080e20000300800 */
[----:B--2---:R-:W-:-:S05]  /*c9e90*/  IADD3 R10, P3, PT, R29, R16, RZ ;  /* 0x000000101d0a7210 */ /* 0x004fca0007f7e0ff */
[----:B------:R-:W-:Y:S04]  /*c9ea0*/  STL [R1+0x41e0], R10 ;  /* 0x0041e00a01007387 */ /* 0x000fe80000100800 */
[----:B------:R-:W-:Y:S04]  /*c9eb0*/  STL.64 [R1+0xf70], R12 ;  /* 0x000f700c01007387 */ /* 0x000fe80000100a00 */
[----:B------:R-:W-:Y:S04]  /*c9ec0*/  STL.64 [R1+0xf88], R14 ;  /* 0x000f880e01007387 */ /* 0x000fe80000100a00 */
[----:B------:R-:W-:Y:S04]  /*c9ed0*/  STL.64 [R1+0xf80], R8 ;  /* 0x000f800801007387 */ /* 0x000fe80000100a00 */
[----:B------:R2:W-:Y:S04]  /*c9ee0*/  STL.64 [R1+0xfa0], R4 ;  /* 0x000fa00401007387 */ /* 0x0005e80000100a00 */
[----:B--2---:R-:W2:Y:S02]  /*c9ef0*/  LDL.LU.64 R4, [R1+0x41f8] ;  /* 0x0041f80001047983 */ /* 0x004ea40000300a00 */
[----:B--2---:R-:W-:-:S05]  /*c9f00*/  IADD3 R18, P2, PT, R29, R4, RZ ;  /* 0x000000041d127210 */ /* 0x004fca0007f5e0ff */
[----:B------:R2:W-:Y:S04]  /*c9f10*/  STL [R1+0xfe0], R18 ;  /* 0x000fe01201007387 */ /* 0x0005e80000100800 */
[----:B--2---:R-:W2:Y:S01]  /*c9f20*/  LDL.LU.64 R18, [R1+0x41f0] ;  /* 0x0041f00001127983 */ /* 0x004ea20000300a00 */
[----:B------:R-:W-:-:S05]  /*c9f30*/  IADD3 R2, P1, PT, R26, R20, RZ ;  /* 0x000000141a027210 */ /* 0x000fca0007f3e0ff */
[----:B--2---:R-:W-:-:S05]  /*c9f40*/  IMAD.X R3, R27, 0x1, R19, P1 ;  /* 0x000000011b037824 */ /* 0x004fca00008e0613 */
[----:B------:R2:W-:Y:S04]  /*c9f50*/  STL.64 [R1+0xf90], R2 ;  /* 0x000f900201007387 */ /* 0x0005e80000100a00 */
[----:B--2---:R-:W2:Y:S01]  /*c9f60*/  LDL.LU.64 R2, [R1+0x41e8] ;  /* 0x0041e80001027983 */ /* 0x004ea20000300a00 */
[----:B------:R-:W-:Y:S02]  /*c9f70*/  SHF.R.S32.HI R28, RZ, 0x1f, R29 ;  /* 0x0000001fff1c7819 */ /* 0x000fe4000001141d */
[C---:B------:R-:W-:Y:S02]  /*c9f80*/  IADD3 R12, P4, PT, R29.reuse, R17, RZ ;  /* 0x000000111d0c7210 */ /* 0x040fe40007f9e0ff */
[----:B--2---:R-:W-:-:S05]  /*c9f90*/  IADD3 R10, P1, PT, R29, R2, RZ ;  /* 0x000000021d0a7210 */ /* 0x004fca0007f3e0ff */
[----:B------:R2:W-:Y:S04]  /*c9fa0*/  STL [R1+0xfd0], R10 ;  /* 0x000fd00a01007387 */ /* 0x0005e80000100800 */
[----:B--2---:R-:W2:Y:S01]  /*c9fb0*/  LDL.LU R10, [R1+0x41e0] ;  /* 0x0041e000010a7983 */ /* 0x004ea20000300800 */
[C---:B------:R-:W-:Y:S02]  /*c9fc0*/  IADD3 R14, P0, PT, R29.reuse, R24, RZ ;  /* 0x000000181d0e7210 */ /* 0x040fe40007f1e0ff */
[----:B------:R-:W-:Y:S01]  /*c9fd0*/  IADD3 R8, P5, PT, R29, R6, RZ ;  /* 0x000000061d087210 */ /* 0x000fe20007fbe0ff */
[C---:B---3--:R-:W-:Y:S02]  /*c9fe0*/  IMAD.X R11, R28.reuse, 0x1, R5, P3 ;  /* 0x000000011c0b7824 */ /* 0x048fe400018e0605 */
[----:B------:R-:W-:-:S02]  /*c9ff0*/  IMAD.X R13, R28, 0x1, R3, P4 ;  /* 0x000000011c0d7824 */ /* 0x000fc400020e0603 */
[C---:B------:R-:W-:Y:S02]  /*ca000*/  IMAD.X R15, R28.reuse, 0x1, R0, P0 ;  /* 0x000000011c0f7824 */ /* 0x040fe400000e0600 */
[----:B------:R-:W-:Y:S02]  /*ca010*/  IMAD.X R9, R28, 0x1, R23, P5 ;  /* 0x000000011c097824 */ /* 0x000fe400028e0617 */
[----:B------:R-:W-:Y:S01]  /*ca020*/  VIADD R26, R29, UR5 ;  /* 0x000000051d1a7c36 */ /* 0x000fe20008000000 */
[----:B------:R-:W3:Y:S01]  /*ca030*/  LDCU UR5, c[0x0][0x398] ;  /* 0x00007300ff0577ac */ /* 0x000ee20008000800 */
[----:B--2---:R-:W-:Y:S04]  /*ca040*/  STL.64 [R1+0xf98], R10 ;  /* 0x000f980a01007387 */ /* 0x004fe80000100a00 */
[----:B------:R-:W-:Y:S04]  /*ca050*/  STL.64 [R1+0xfa8], R12 ;  /* 0x000fa80c01007387 */ /* 0x000fe80000100a00 */
[----:B------:R2:W-:Y:S04]  /*ca060*/  STL.64 [R1+0xfb8], R14 ;  /* 0x000fb80e01007387 */ /* 0x0005e80000100a00 */
[----:B------:R0:W-:Y:S04]  /*ca070*/  STL.64 [R1+0xfb0], R8 ;  /* 0x000fb00801007387 */ /* 0x0001e80000100a00 */
[----:B------:R1:W-:Y:S01]  /*ca080*/  STL.64 [R1+0x41d8], R16 ;  /* 0x0041d81001007387 */ /* 0x0003e20000100a00 */
[----:B--2---:R-:W-:-:S02]  /*ca090*/  IADD3 R14, P0, PT, R26, R16, RZ ;  /* 0x000000101a0e7210 */ /* 0x004fc40007f1e0ff */
[----:B0-----:R-:W-:Y:S02]  /*ca0a0*/  IADD3 R8, P5, PT, R26, R17, RZ ;  /* 0x000000111a087210 */ /* 0x001fe40007fbe0ff */
[----:B-1----:R0:W2:Y:S02]  /*ca0b0*/  LDL.64 R16, [R1+0xfe0] ;  /* 0x000fe00001107983 */ /* 0x0020a40000100a00 */
[----:B--2---:R-:W-:Y:S01]  /*ca0c0*/  IMAD.X R17, R28, 0x1, R7, P2 ;  /* 0x000000011c117824 */ /* 0x004fe200010e0607 */
[----:B------:R-:W-:-:S04]  /*ca0d0*/  IADD3 R16, P2, PT, R26, R24, RZ ;  /* 0x000000181a107210 */ /* 0x000fc80007f5e0ff */
[----:B------:R-:W-:Y:S04]  /*ca0e0*/  STL [R1+0xfe4], R17 ;  /* 0x000fe41101007387 */ /* 0x000fe80000100800 */
[----:B------:R1:W-:Y:S04]  /*ca0f0*/  STL.64 [R1+0x41d0], R24 ;  /* 0x0041d01801007387 */ /* 0x0003e80000100a00 */
[----:B-1----:R0:W2:Y:S01]  /*ca100*/  LDL.64 R24, [R1+0xfd0] ;  /* 0x000fd00001187983 */ /* 0x0020a20000100a00 */
[C---:B------:R-:W-:Y:S02]  /*ca110*/  IADD3 R10, P3, PT, R29.reuse, R18, RZ ;  /* 0x000000121d0a7210 */ /* 0x040fe40007f7e0ff */
[----:B------:R-:W-:-:S02]  /*ca120*/  IADD3 R12, P4, PT, R29, R20, RZ ;  /* 0x000000141d0c7210 */ /* 0x000fc40007f9e0ff */
[----:B------:R-:W-:Y:S01]  /*ca130*/  SHF.R.S32.HI R29, RZ, 0x1f, R26 ;  /* 0x0000001fff1d7819 */ /* 0x000fe2000001141a */
[C---:B------:R-:W-:Y:S02]  /*ca140*/  IMAD.X R11, R28.reuse, 0x1, R21, P3 ;  /* 0x000000011c0b7824 */ /* 0x040fe400018e0615 */
        /* <DEDUP_REMOVED lines=13> */
[----:B-1----:R-:W2:Y:S01]  /*ca220*/  LDL.LU.64 R16, [R1+0x41d8] ;  /* 0x0041d80001107983 */ /* 0x002ea20000300a00 */
[C---:B------:R-:W-:Y:S01]  /*ca230*/  IADD3 R24, P1, PT, R26.reuse, R6, RZ ;  /* 0x000000061a187210 */ /* 0x040fe20007f3e0ff */
[C---:B------:R-:W-:Y:S01]  /*ca240*/  VIADD R27, R26.reuse, UR6 ;  /* 0x000000061a1b7c36 */ /* 0x040fe20008000000 */
[----:B------:R-:W-:-:S02]  /*ca250*/  IADD3 R12, P4, PT, R26, R2, RZ ;  /* 0x000000021a0c7210 */ /* 0x000fc40007f9e0ff */
[C---:B------:R-:W-:Y:S02]  /*ca260*/  IADD3 R10, P3, PT, R26.reuse, R4, RZ ;  /* 0x000000041a0a7210 */ /* 0x040fe40007f7e0ff */
[C---:B------:R-:W-:Y:S01]  /*ca270*/  IADD3 R14, P0, PT, R26.reuse, R18, RZ ;  /* 0x000000121a0e7210 */ /* 0x040fe20007f1e0ff */
[----:B------:R-:W-:Y:S01]  /*ca280*/  IMAD.X R25, R29, 0x1, R23, P1 ;  /* 0x000000011d197824 */ /* 0x000fe200008e0617 */
[----:B------:R-:W-:Y:S01]  /*ca290*/  IADD3 R8, P5, PT, R26, R20, RZ ;  /* 0x000000141a087210 */ /* 0x000fe20007fbe0ff */
[----:B------:R-:W1:Y:S03]  /*ca2a0*/  LDCU UR6, c[0x0][0x398] ;  /* 0x00007300ff0677ac */ /* 0x000e660008000800 */
        /* <DEDUP_REMOVED lines=18> */
[----:B------:R-:W4:Y:S04]  /*ca3d0*/  LDL.LU.64 R2, [R1+0x41c0] ;  /* 0x0041c00001027983 */ /* 0x000f280000300a00 */
[----:B------:R-:W-:Y:S04]  /*ca3e0*/  STL.64 [R1+0xff8], R10 ;  /* 0x000ff80a01007387 */ /* 0x000fe80000100a00 */
[----:B------:R-:W-:Y:S04]  /*ca3f0*/  STL.64 [R1+0x1010], R12 ;  /* 0x0010100c01007387 */ /* 0x000fe80000100a00 */
[----:B------:R-:W-:Y:S04]  /*ca400*/  STL.64 [R1+0x1008], R14 ;  /* 0x0010080e01007387 */ /* 0x000fe80000100a00 */
[----:B------:R0:W-:Y:S04]  /*ca410*/  STL.64 [R1+0x1048], R8 ;  /* 0x0010480801007387 */ /* 0x0001e80000100a00 */
[----:B0-----:R-:W4:Y:S01]  /*ca420*/  LDL.LU R9, [R1+0x41bc] ;  /* 0x0041bc0001097983 */ /* 0x001f220000300800 */
[----:B--2---:R-:W-:-:S05]  /*ca430*/  IMAD.X R17, R26, 0x1, R5, P2 ;  /* 0x000000011a117824 */ /* 0x004fca00010e0605 */
[----:B------:R0:W-:Y:S04]  /*ca440*/  STL [R1+0x1044], R17 ;  /* 0x0010441101007387 */ /* 0x0001e80000100800 */
[----:B------:R2:W2:Y:S01]  /*ca450*/  LDL.LU R16, [R1+0x41b8] ;  /* 0x0041b80001107983 */ /* 0x0004a20000300800 */
[C---:B---3--:R-:W-:Y:S02]  /*ca460*/  IADD3 R10, P3, PT, R27.reuse, R24, RZ ;  /* 0x000000181b0a7210 */ /* 0x048fe40007f7e0ff */
[C---:B------:R-:W-:Y:S02]  /*ca470*/  IADD3 R12, P4, PT, R27.reuse, R6, RZ ;  /* 0x000000061b0c7210 */ /* 0x040fe40007f9e0ff */
[C---:B------:R-:W-:Y:S01]  /*ca480*/  IADD3 R14, P0, PT, R27.reuse, R4, RZ ;  /* 0x000000041b0e7210 */ /* 0x040fe20007f1e0ff */
[----:B------:R3:W-:Y:S01]  /*ca490*/  STL.64 [R1+0x41a0], R4 ;  /* 0x0041a00401007387 */ /* 0x0007e20000100a00 */
[C---:B------:R-:W-:Y:S01]  /*ca4a0*/  IMAD.X R11, R26.reuse, 0x1, R0, P3 ;  /* 0x000000011a0b7824 */ /* 0x040fe200018e0600 */
[----:B----4-:R-:W-:Y:S01]  /*ca4b0*/  IADD3 R8, P5, PT, R27, R2, RZ ;  /* 0x000000021b087210 */ /* 0x010fe20007fbe0ff */
[----:B0-----:R-:W-:-:S02]  /*ca4c0*/  IMAD.X R17, R26, 0x1, R3, P1 ;  /* 0x000000011a117824 */ /* 0x001fc400008e0603 */
[C---:B------:R-:W-:Y:S02]  /*ca4d0*/  IMAD.X R13, R26.reuse, 0x1, R23, P4 ;  /* 0x000000011a0d7824 */ /* 0x040fe400020e0617 */
[----:B------:R-:W-:Y:S01]  /*ca4e0*/  IMAD.X R15, R26, 0x1, R7, P0 ;  /* 0x000000011a0f7824 */ /* 0x000fe200000e0607 */
[----:B------:R-:W-:Y:S04]  /*ca4f0*/  STL [R1+0x1058], R8 ;  /* 0x0010580801007387 */ /* 0x000fe80000100800 */
[----:B------:R2:W-:Y:S01]  /*ca500*/  STL [R1+0x103c], R17 ;  /* 0x00103c1101007387 */ /* 0x0005e20000100800 */
[----:B------:R-:W-:Y:S02]  /*ca510*/  VIADD R28, R27, UR7 ;  /* 0x000000071b1c7c36 */ /* 0x000fe40008000000 */
[----:B---3--:R-:W-:Y:S01]  /*ca520*/  IMAD.MOV.U32 R4, RZ, RZ, R8 ;  /* 0x000000ffff047224 */ /* 0x008fe200078e0008 */
[----:B------:R-:W0:Y:S01]  /*ca530*/  LDCU UR7, c[0x0][0x398] ;  /* 0x00007300ff0777ac */ /* 0x000e220008000800 */
[----:B------:R-:W-:-:S02]  /*ca540*/  IMAD.MOV.U32 R5, RZ, RZ, R9 ;  /* 0x000000ffff057224 */ /* 0x000fc400078e0009 */
[----:B------:R-:W-:Y:S01]  /*ca550*/  IMAD.X R5, R26, 0x1, R22, P5 ;  /* 0x000000011a057824 */ /* 0x000fe200028e0616 */
[----:B--2---:R-:W2:Y:S04]  /*ca560*/  LDL.LU.64 R16, [R1+0x41b0] ;  /* 0x0041b00001107983 */ /* 0x004ea80000300a00 */
[----:B------:R-:W-:Y:S04]  /*ca570*/  STL.64 [R1+0x4190], R2 ;  /* 0x0041900201007387 */ /* 0x000fe80000100a00 */
[----:B------:R-:W-:Y:S04]  /*ca580*/  STL.64 [R1+0x1030], R10 ;  /* 0x0010300a01007387 */ /* 0x000fe80000100a00 */
[----:B------:R-:W-:Y:S04]  /*ca590*/  STL.64 [R1+0x1028], R12 ;  /* 0x0010280c01007387 */ /* 0x000fe80000100a00 */
[----:B------:R3:W-:Y:S02]  /*ca5a0*/  STL.64 [R1+0x1060], R14 ;  /* 0x0010600e01007387 */ /* 0x0007e40000100a00 */
[----:B---3--:R-:W-:-:S02]  /*ca5b0*/  IADD3 R14, P0, PT, R28, R24, RZ ;  /* 0x000000181c0e7210 */ /* 0x008fc40007f1e0ff */
[----:B------:R-:W3:Y:S04]  /*ca5c0*/  LDL.LU R15, [R1+0x41a8] ;  /* 0x0041a800010f7983 */ /* 0x000ee80000300800 */
[----:B------:R-:W-:Y:S04]  /*ca5d0*/  STL [R1+0x4188], R14 ;  /* 0x0041880e01007387 */ /* 0x000fe80000100800 */
[----:B------:R4:W-:Y:S04]  /*ca5e0*/  STL [R1+0x4050], R25 ;  /* 0x0040501901007387 */ /* 0x0009e80000100800 */
[----:B----4-:R-:W4:Y:S04]  /*ca5f0*/  LDL.LU.64 R24, [R1+0xb08] ;  /* 0x000b080001187983 */ /* 0x010f280000300a00 */
[----:B------:R0:W-:Y:S04]  /*ca600*/  STL [R1+0x105c], R5 ;  /* 0x00105c0501007387 */ /* 0x0001e80000100800 */
[----:B0-----:R-:W3:Y:S01]  /*ca610*/  LDL.LU.64 R4, [R1+0x41a0] ;  /* 0x0041a00001047983 */ /* 0x001ee20000300a00 */
[----:B------:R-:W-:-:S02]  /*ca620*/  IADD3 R8, P2, PT, R27, R18, RZ ;  /* 0x000000121b087210 */ /* 0x000fc40007f5e0ff */
[----:B------:R-:W-:-:S03]  /*ca630*/  IADD3 R2, P1, PT, R27, R20, RZ ;  /* 0x000000141b027210 */ /* 0x000fc60007f3e0ff */
[C---:B------:R-:W-:Y:S02]  /*ca640*/  IMAD.X R9, R26.reuse, 0x1, R21, P2 ;  /* 0x000000011a097824 */ /* 0x040fe400010e0615 */
[----:B------:R-:W-:Y:S01]  /*ca650*/  IMAD.X R3, R26, 0x1, R19, P1 ;  /* 0x000000011a037824 */ /* 0x000fe200008e0613 */
[C---:B------:R-:W-:Y:S02]  /*ca660*/  IADD3 R14, P5, PT, R28.reuse, R6, RZ ;  /* 0x000000061c0e7210 */ /* 0x040fe40007fbe0ff */
[----:B------:R0:W-:Y:S04]  /*ca670*/  STL.64 [R1+0x1050], R8 ;  /* 0x0010500801007387 */ /* 0x0001e80000100a00 */
[----:B0-----:R-:W4:Y:S04]  /*ca680*/  LDL.LU R9, [R1+0x4198] ;  /* 0x0041980001097983 */ /* 0x001f280000300800 */
[----:B------:R0:W-:Y:S04]  /*ca690*/  STL.64 [R1+0x1020], R2 ;  /* 0x0010200201007387 */ /* 0x0001e80000100a00 */
[----:B0-----:R-:W4:Y:S04]  /*ca6a0*/  LDL.LU.64 R2, [R1+0x4190] ;  /* 0x0041900001027983 */ /* 0x001f280000300a00 */
[----:B------:R-:W-:Y:S01]  /*ca6b0*/  STL [R1+0xec8], R14 ;  /* 0x000ec80e01007387 */ /* 0x000fe20000100800 */
[----:B--2---:R-:W-:-:S02]  /*ca6c0*/  IADD3 R10, P3, PT, R28, R16, RZ ;  /* 0x000000101c0a7210 */ /* 0x004fc40007f7e0ff */
[----:B------:R-:W-:Y:S02]  /*ca6d0*/  SHF.R.S32.HI R16, RZ, 0x1f, R28 ;  /* 0x0000001fff107819 */ /* 0x000fe4000001141c */
[----:B---3--:R-:W-:-:S03]  /*ca6e0*/  IADD3 R8, P2, PT, R28, R4, RZ ;  /* 0x000000041c087210 */ /* 0x008fc60007f5e0ff */
[----:B------:R-:W-:Y:S02]  /*ca6f0*/  IMAD.X R11, R16, 0x1, R5, P3 ;  /* 0x00000001100b7824 */ /* 0x000fe400018e0605 */
[----:B------:R-:W-:Y:S04]  /*ca700*/  STL [R1+0xe88], R8 ;  /* 0x000e880801007387 */ /* 0x000fe80000100800 */
[----:B------:R0:W-:Y:S01]  /*ca710*/  STL.64 [R1+0x1018], R10 ;  /* 0x0010180a01007387 */ /* 0x0001e20000100a00 */
[----:B------:R-:W-:-:S03]  /*ca720*/  IMAD.MOV.U32 R4, RZ, RZ, R14 ;  /* 0x000000ffff047224 */ /* 0x000fc600078e000e */
[----:B0-----:R0:W2:Y:S04]  /*ca730*/  LDL.LU R11, [R1+0x418c] ;  /* 0x00418c00010b7983 */ /* 0x0010a80000300800 */
[----:B------:R-:W3:Y:S01]  /*ca740*/  LDL.LU R14, [R1+0x4188] ;  /* 0x00418800010e7983 */ /* 0x000ee20000300800 */
[C---:B------:R-:W-:Y:S02]  /*ca750*/  IADD3 R12, P4, PT, R28.reuse, R17, RZ ;  /* 0x000000111c0c7210 */ /* 0x040fe40007f9e0ff */
[----:B------:R-:W-:Y:S01]  /*ca760*/  IADD3 R10, P3, PT, R28, R18, RZ ;  /* 0x000000121c0a7210 */ /* 0x000fe20007f7e0ff */
[----:B------:R-:W-:-:S04]  /*ca770*/  IMAD.MOV.U32 R5, RZ, RZ, R15 ;  /* 0x000000ffff057224 */ /* 0x000fc800078e000f */
[----:B------:R2:W-:Y:S01]  /*ca780*/  STL [R1+0xd98], R10 ;  /* 0x000d980a01007387 */ /* 0x0005e20000100800 */
[C---:B------:R-:W-:Y:S02]  /*ca790*/  IMAD.X R15, R16.reuse, 0x1, R0, P0 ;  /* 0x00000001100f7824 */ /* 0x040fe400000e0600 */
[----:B------:R-:W-:Y:S02]  /*ca7a0*/  IMAD.MOV.U32 R26, RZ, RZ, R8 ;  /* 0x000000ffff1a7224 */ /* 0x000fe400078e0008 */
[----:B----4-:R-:W-:Y:S01]  /*ca7b0*/  IMAD.X R13, R16, 0x1, R3, P4 ;  /* 0x00000001100d7824 */ /* 0x010fe200020e0603 */
[C---:B------:R-:W-:Y:S02]  /*ca7c0*/  IADD3 R8, P1, PT, R28.reuse, R2, RZ ;  /* 0x000000021c087210 */ /* 0x040fe40007f3e0ff */
[----:B------:R-:W-:Y:S01]  /*ca7d0*/  IADD3 R20, P4, PT, R28, R20, RZ ;  /* 0x000000141c147210 */ /* 0x000fe20007f9e0ff */
[----:B--2---:R-:W2:Y:S04]  /*ca7e0*/  LDL.LU.64 R10, [R1+0x4180] ;  /* 0x00418000010a7983 */ /* 0x004ea80000300a00 */
[----:B------:R4:W-:Y:S04]  /*ca7f0*/  STL.64 [R1+0xf78], R12 ;  /* 0x000f780c01007387 */ /* 0x0009e80000100a00 */
[----:B----4-:R-:W4:Y:S04]  /*ca800*/  LDL.LU R13, [R1+0x88] ;  /* 0x00008800010d7983 */ /* 0x010f280000300800 */
[----:B------:R-:W4:Y:S04]  /*ca810*/  LDL R17, [R1+0x1844] ;  /* 0x0018440001117983 */ /* 0x000f280000100800 */
[----:B------:R-:W4:Y:S04]  /*ca820*/  LDL.LU.64 R28, [R1+0xd98] ;  /* 0x000d9800011c7983 */ /* 0x000f280000300a00 */
[----:B---3--:R3:W-:Y:S04]  /*ca830*/  STL.64 [R1+0xf58], R14 ;  /* 0x000f580e01007387 */ /* 0x0087e80000100a00 */
[----:B---3--:R-:W3:Y:S01]  /*ca840*/  LDL.LU.64 R14, [R1+0x4178] ;  /* 0x00417800010e7983 */ /* 0x008ee20000300a00 */
[----:B------:R-:W-:-:S02]  /*ca850*/  IMAD.X R5, R16, 0x1, R23, P5 ;  /* 0x0000000110057824 */ /* 0x000fc400028e0617 */
[----:B------:R-:W-:Y:S02]  /*ca860*/  IMAD.MOV.U32 R27, RZ, RZ, R9 ;  /* 0x000000ffff1b7224 */ /* 0x000fe400078e0009 */
[C---:B------:R-:W-:Y:S02]  /*ca870*/  IMAD.X R9, R16.reuse, 0x1, R22, P1 ;  /* 0x0000000110097824 */ /* 0x040fe400008e0616 */
[----:B------:R-:W-:Y:S01]  /*ca880*/  IMAD.X R27, R16, 0x1, R7, P2 ;  /* 0x00000001101b7824 */ /* 0x000fe200010e0607 */
[----:B------:R0:W-:Y:S04]  /*ca890*/  STL [R1+0xecc], R5 ;  /* 0x000ecc0501007387 */ /* 0x0001e80000100800 */
[----:B0-----:R-:W3:Y:S04]  /*ca8a0*/  LDL.LU.64 R4, [R1+0xaf8] ;  /* 0x000af80001047983 */ /* 0x001ee80000300a00 */
[----:B------:R-:W3:Y:S04]  /*ca8b0*/  LDL R18, [R1+0x183c] ;  /* 0x00183c0001127983 */ /* 0x000ee80000100800 */
[----:B------:R0:W-:Y:S04]  /*ca8c0*/  STL.64 [R1+0xdf0], R8 ;  /* 0x000df00801007387 */ /* 0x0001e80000100a00 */
[----:B------:R1:W-:Y:S04]  /*ca8d0*/  STL [R1+0xe8c], R27 ;  /* 0x000e8c1b01007387 */ /* 0x0003e80000100800 */
[----:B0-----:R-:W3:Y:S04]  /*ca8e0*/  LDL.LU R8, [R1+0x1cc] ;  /* 0x0001cc0001087983 */ /* 0x001ee80000300800 */
[----:B------:R-:W3:Y:S04]  /*ca8f0*/  LDL.LU.64 R22, [R1+0xaf0] ;  /* 0x000af00001167983 */ /* 0x000ee80000300a00 */
[----:B-1----:R-:W3:Y:S04]  /*ca900*/  LDL.LU.64 R26, [R1+0xae8] ;  /* 0x000ae800011a7983 */ /* 0x002ee80000300a00 */
[----:B------:R-:W3:Y:S04]  /*ca910*/  LDL R9, [R1+0x1838] ;  /* 0x0018380001097983 */ /* 0x000ee80000100800 */
[----:B------:R-:W3:Y:S01]  /*ca920*/  LDL.LU R7, [R1+0x1834] ;  /* 0x0018340001077983 */ /* 0x000ee20000300800 */
[----:B--2---:R-:W-:-:S05]  /*ca930*/  VIADD R0, R10, 0x5 ;  /* 0x000000050a007836 */ /* 0x004fca0000000000 */
[----:B------:R-:W-:Y:S01]  /*ca940*/  ISETP.GE.AND P5, PT, R0, UR47, PT ;  /* 0x0000002f00007c0c */ /* 0x000fe2000bfa6270 */
[C---:B------:R-:W-:Y:S02]  /*ca950*/  VIADD R2, R10.reuse, 0x3f ;  /* 0x0000003f0a027836 */ /* 0x040fe40000000000 */
[----:B------:R-:W-:-:S03]  /*ca960*/  VIADD R0, R10, 0x36 ;  /* 0x000000360a007836 */ /* 0x000fc60000000000 */
[----:B------:R-:W-:Y:S01]  /*ca970*/  ISETP.GE.AND P0, PT, R2, UR51, PT ;  /* 0x0000003302007c0c */ /* 0x000fe2000bf06270 */
[C---:B----4-:R-:W-:Y:S02]  /*ca980*/  IMAD.X R29, R16.reuse, 0x1, R21, P3 ;  /* 0x00000001101d7824 */ /* 0x050fe400018e0615 */
[----:B------:R-:W-:Y:S01]  /*ca990*/  IMAD.X R21, R16, 0x1, R19, P4 ;  /* 0x0000000110157824 */ /* 0x000fe200020e0613 */
[----:B------:R-:W-:Y:S02]  /*ca9a0*/  PRMT R2, R13, 0x7770, RZ ;  /* 0x000077700d027816 */ /* 0x000fe400000000ff */
[----:B------:R0:W-:Y:S01]  /*ca9b0*/  STL.64 [R1+0x3fe8], R28 ;  /* 0x003fe81c01007387 */ /* 0x0001e20000100a00 */
[----:B---3--:R-:W-:-:S03]  /*ca9c0*/  ISETP.LT.AND P2, PT, R14, UR56, !P5 ;  /* 0x000000380e007c0c */ /* 0x008fc6000ef41270 */
[----:B0-----:R-:W2:Y:S04]  /*ca9d0*/  LDL.LU.64 R28, [R1+0xb00] ;  /* 0x000b0000011c7983 */ /* 0x001ea80000300a00 */
[----:B------:R-:W3:Y:S04]  /*ca9e0*/  LDL.LU R19, [R1+0x1b8] ;  /* 0x0001b80001137983 */ /* 0x000ee80000300800 */
[----:B------:R-:W4:Y:S04]  /*ca9f0*/  LDL R16, [R1+0x1840] ;  /* 0x0018400001107983 */ /* 0x000f280000100800 */
[----:B------:R-:W-:Y:S01]  /*caa00*/  STL.64 [R1+0x3ff0], R20 ;  /* 0x003ff01401007387 */ /* 0x000fe20000100a00 */
[----:B------:R-:W-:-:S03]  /*caa10*/  ISETP.GE.AND P1, PT, R0, UR35, PT ;  /* 0x0000002300007c0c */ /* 0x000fc6000bf26270 */
[----:B------:R-:W-:Y:S01]  /*caa20*/  STL.64 [R1+0x4170], R10 ;  /* 0x0041700a01007387 */ /* 0x000fe20000100a00 */
[----:B------:R-:W-:Y:S01]  /*caa30*/  VIADD R0, R10, 0x6 ;  /* 0x000000060a007836 */ /* 0x000fe20000000000 */
[----:B------:R-:W-:Y:S02]  /*caa40*/  ISETP.LT.AND P4, PT, R11, UR4, !P5 ;  /* 0x000000040b007c0c */ /* 0x000fe4000ef81270 */
[----:B------:R-:W-:Y:S01]  /*caa50*/  ISETP.LT.AND P3, PT, R15, UR57, !P5 ;  /* 0x000000390f007c0c */ /* 0x000fe2000ef61270 */
[----:B------:R0:W-:Y:S01]  /*caa60*/  @P2 STG.E.U8 desc[UR28][R24.64], R2 ;  /* 0x0000000218002986 */ /* 0x0001e2000c10111c */
[----:B------:R-:W1:Y:S03]  /*caa70*/  LDCU UR4, c[0x0][0x398] ;  /* 0x00007300ff0477ac */ /* 0x000e660008000800 */
[----:B0-----:R-:W2:Y:S04]  /*caa80*/  LDL.LU.64 R24, [R1+0xae0] ;  /* 0x000ae00001187983 */ /* 0x001ea80000300a00 */
[----:B------:R-:W2:Y:S04]  /*caa90*/  LDL.LU.64 R10, [R1+0xad8] ;  /* 0x000ad800010a7983 */ /* 0x000ea80000300a00 */
[----:B------:R-:W2:Y:S01]  /*caaa0*/  LDL.LU.64 R20, [R1+0xad0] ;  /* 0x000ad00001147983 */ /* 0x000ea20000300a00 */
[----:B------:R-:W-:-:S02]  /*caab0*/  ISETP.LT.AND P2, PT, R17, UR5, !P5 ;  /* 0x0000000511007c0c */ /* 0x000fc4000ef41270 */
[----:B------:R-:W-:Y:S02]  /*caac0*/  ISETP.GE.AND P6, PT, R0, UR48, PT ;  /* 0x0000003000007c0c */ /* 0x000fe4000bfc6270 */
[C---:B------:R-:W-:Y:S02]  /*caad0*/  PRMT R2, R13.reuse, 0x7771, RZ ;  /* 0x000077710d027816 */ /* 0x040fe400000000ff */
[----:B------:R-:W-:Y:S02]  /*caae0*/  PRMT R0, R13, 0x7772, RZ ;  /* 0x000077720d007816 */ /* 0x000fe400000000ff */
[C---:B------:R-:W-:Y:S02]  /*caaf0*/  PRMT R6, R8.reuse, 0x7773, RZ ;  /* 0x0000777308067816 */ /* 0x040fe400000000ff */
[----:B------:R-:W-:Y:S01]  /*cab00*/  PRMT R3, R8, 0x7770, RZ ;  /* 0x0000777008037816 */ /* 0x000fe200000000ff */
[----:B------:R-:W0:Y:S01]  /*cab10*/  LDCU UR5, c[0x0][0x398] ;  /* 0x00007300ff0577ac */ /* 0x000e220008000800 */
[----:B--2---:R2:W-:Y:S04]  /*cab20*/  STL.64 [R1+0x4168], R20 ;  /* 0x0041681401007387 */ /* 0x0045e80000100a00 */
[----:B--2---:R-:W2:Y:S04]  /*cab30*/  LDL.LU.64 R20, [R1+0xa58] ;  /* 0x000a580001147983 */ /* 0x004ea80000300a00 */
[----:B------:R-:W-:Y:S04]  /*cab40*/  @P3 STG.E.U8 desc[UR28][R28.64], R2 ;  /* 0x000000021c003986 */ /* 0x000fe8000c10111c */
[----:B------:R0:W-:Y:S01]  /*cab50*/  @P4 STG.E.U8 desc[UR28][R4.64], R0 ;  /* 0x0000000004004986 */ /* 0x0001e2000c10111c */
[----:B----4-:R-:W-:-:S02]  /*cab60*/  ISETP.LT.AND P4, PT, R16, UR6, !P5 ;  /* 0x0000000610007c0c */ /* 0x010fc4000ef81270 */
[----:B------:R-:W-:Y:S01]  /*cab70*/  ISETP.LT.AND P3, PT, R18, UR7, !P5 ;  /* 0x0000000712007c0c */ /* 0x000fe2000ef61270 */
[----:B------:R-:W4:Y:S01]  /*cab80*/  LDCU UR6, c[0x0][0x398] ;  /* 0x00007300ff0677ac */ /* 0x000f220008000800 */
[----:B------:R-:W1:Y:S01]  /*cab90*/  LDCU UR7, c[0x0][0x398] ;  /* 0x00007300ff0777ac */ /* 0x000e620008000800 */
[----:B0-----:R-:W-:Y:S02]  /*caba0*/  PRMT R0, R13, 0x7773, RZ ;  /* 0x000077730d007816 */ /* 0x001fe400000000ff */
[----:B---3--:R-:W-:Y:S01]  /*cabb0*/  PRMT R2, R19, 0x7770, RZ ;  /* 0x0000777013027816 */ /* 0x008fe200000000ff */
[----:B------:R-:W3:Y:S04]  /*cabc0*/  LDL.LU.64 R12, [R1+0xac8] ;  /* 0x000ac800010c7983 */ /* 0x000ee80000300a00 */
[----:B------:R0:W-:Y:S01]  /*cabd0*/  @P2 STG.E.U8 desc[UR28][R22.64], R0 ;  /* 0x0000000016002986 */ /* 0x0001e2000c10111c */
[----:B------:R-:W-:-:S03]  /*cabe0*/  ISETP.LT.AND P2, PT, R9, UR30, !P5 ;  /* 0x0000001e09007c0c */ /* 0x000fc6000ef41270 */
[----:B------:R4:W-:Y:S04]  /*cabf0*/  @P4 STG.E.U8 desc[UR28][R26.64], R2 ;  /* 0x000000021a004986 */ /* 0x0009e8000c10111c */
[----:B------:R-:W3:Y:S01]  /*cac00*/  LDL.LU.64 R28, [R1+0xac0] ;  /* 0x000ac000011c7983 */ /* 0x000ee20000300a00 */
[C---:B------:R-:W-:Y:S02]  /*cac10*/  PRMT R5, R8.reuse, 0x7772, RZ ;  /* 0x0000777208057816 */ /* 0x040fe400000000ff */
[----:B------:R-:W-:Y:S02]  /*cac20*/  PRMT R4, R8, 0x7771, RZ ;  /* 0x0000777108047816 */ /* 0x000fe400000000ff */
[----:B-1----:R-:W-:Y:S01]  /*cac30*/  ISETP.LT.AND P5, PT, R7, UR4, !P5 ;  /* 0x0000000407007c0c */ /* 0x002fe2000efa1270 */
[----:B------:R-:W1:Y:S01]  /*cac40*/  LDCU UR30, c[0x0][0x398] ;  /* 0x00007300ff1e77ac */ /* 0x000e620008000800 */
[C---:B0-----:R-:W-:Y:S01]  /*cac50*/  PRMT R0, R19.reuse, 0x7771, RZ ;  /* 0x0000777113007816 */ /* 0x041fe200000000ff */
[----:B------:R-:W3:Y:S01]  /*cac60*/  LDL.LU.64 R22, [R1+0xab8] ;  /* 0x000ab80001167983 */ /* 0x000ee20000300a00 */
[----:B----4-:R-:W-:-:S03]  /*cac70*/  PRMT R2, R19, 0x7772, RZ ;  /* 0x0000777213027816 */ /* 0x010fc600000000ff */
[----:B------:R-:W4:Y:S04]  /*cac80*/  LDL.LU R8, [R1+0x18c] ;  /* 0x00018c0001087983 */ /* 0x000f280000300800 */
[----:B------:R-:W3:Y:S04]  /*cac90*/  LDL.LU.64 R26, [R1+0xab0] ;  /* 0x000ab000011a7983 */ /* 0x000ee80000300a00 */
[----:B------:R0:W-:Y:S04]  /*caca0*/  @P3 STG.E.U8 desc[UR28][R24.64], R0 ;  /* 0x0000000018003986 */ /* 0x0001e8000c10111c */
[----:B------:R1:W-:Y:S01]  /*cacb0*/  @P2 STG.E.U8 desc[UR28][R10.64], R2 ;  /* 0x000000020a002986 */ /* 0x0003e2000c10111c */
[----:B------:R-:W-:Y:S01]  /*cacc0*/  ISETP.LT.AND P4, PT, R15, UR5, !P6 ;  /* 0x000000050f007c0c */ /* 0x000fe2000f781270 */
[----:B------:R-:W2:Y:S02]  /*cacd0*/  LDCU UR4, c[0x0][0x39c] ;  /* 0x00007380ff0477ac */ /* 0x000ea40008000800 */
[----:B0-----:R-:W3:Y:S04]  /*cace0*/  LDL.LU.64 R24, [R1+0xaa8] ;  /* 0x000aa80001187983 */ /* 0x001ee80000300a00 */
[----:B-1----:R-:W3:Y:S01]  /*cacf0*/  LDL.LU.64 R10, [R1+0x4170] ;  /* 0x00417000010a7983 */ /* 0x002ee20000300a00 */
[----:B------:R-:W-:-:S02]  /*cad00*/  PRMT R0, R19, 0x7773, RZ ;  /* 0x0000777313007816 */ /* 0x000fc400000000ff */
[----:B------:R-:W-:Y:S01]  /*cad10*/  ISETP.LT.AND P3, PT, R14, UR32, !P6 ;  /* 0x000000200e007c0c */ /* 0x000fe2000f761270 */
[----:B------:R-:W0:Y:S01]  /*cad20*/  LDCU UR32, c[0x0][0x398] ;  /* 0x00007300ff2077ac */ /* 0x000e220008000800 */
[----:B------:R-:W1:Y:S01]  /*cad30*/  LDCU UR5, c[0x0][0x398] ;  /* 0x00007300ff0577ac */ /* 0x000e620008000800 */
[----:B--2---:R2:W-:Y:S04]  /*cad40*/  @P5 STG.E.U8 desc[UR28][R20.64], R0 ;  /* 0x0000000014005986 */ /* 0x0045e8000c10111c */
[----:B--2---:R-:W2:Y:S01]  /*cad50*/  LDL.LU.64 R20, [R1+0x4168] ;  /* 0x0041680001147983 */ /* 0x004ea20000300a00 */
[----:B---3--:R-:W-:Y:S02]  /*cad60*/  ISETP.LT.AND P2, PT, R11, UR6, !P6 ;  /* 0x000000060b007c0c */ /* 0x008fe4000f741270 */
[----:B------:R-:W-:Y:S01]  /*cad70*/  ISETP.LT.AND P5, PT, R17, UR7, !P6 ;  /* 0x0000000711007c0c */ /* 0x000fe2000f7a1270 */
[----:B------:R-:W3:Y:S01]  /*cad80*/  LDCU UR7, c[0x0][0x398] ;  /* 0x00007300ff0777ac */ /* 0x000ee20008000800 */
[----:B------:R-:W-:Y:S01]  /*cad90*/  VIADD R0, R10, 0x7 ;  /* 0x000000070a007836 */ /* 0x000fe20000000000 */
[----:B----4-:R-:W-:Y:S01]  /*cada0*/  PRMT R2, R8, 0x7770, RZ ;  /* 0x0000777008027816 */ /* 0x010fe200000000ff */
[----:B------:R-:W4:Y:S01]  /*cadb0*/  LDCU UR6, c[0x0][0x398] ;  /* 0x00007300ff0677ac */ /* 0x000f220008000800 */
[----:B--2---:R2:W-:Y:S04]  /*cadc0*/  @P3 STG.E.U8 desc[UR28][R20.64], R3 ;  /* 0x0000000314003986 */ /* 0x0045e8000c10111c */
[----:B------:R0:W-:Y:S04]  /*cadd0*/  @P4 STG.E.U8 desc[UR28][R12.64], R4 ;  /* 0x000000040c004986 */ /* 0x0001e8000c10111c */
[----:B------:R1:W-:Y:S04]  /*cade0*/  @P2 STG.E.U8 desc[UR28][R28.64], R5 ;  /* 0x000000051c002986 */ /* 0x0003e8000c10111c */
[----:B--2---:R-:W2:Y:S04]  /*cadf0*/  LDL.LU.64 R20, [R1+0xa50] ;  /* 0x000a500001147983 */ /* 0x004ea80000300a00 */
[----:B0-----:R-:W2:Y:S04]  /*cae00*/  LDL.LU R13, [R1+0x8c] ;  /* 0x00008c00010d7983 */ /* 0x001ea80000300800 */
[----:B-1----:R-:W2:Y:S01]  /*cae10*/  LDL.LU.64 R4, [R1+0xaa0] ;  /* 0x000aa00001047983 */ /* 0x002ea20000300a00 */
[----:B------:R-:W-:Y:S01]  /*cae20*/  ISETP.LT.AND P4, PT, R16, UR30, !P6 ;  /* 0x0000001e10007c0c */ /* 0x000fe2000f781270 */
[----:B------:R-:W0:Y:S01]  /*cae30*/  LDCU UR30, c[0x0][0x398] ;  /* 0x00007300ff1e77ac */ /* 0x000e220008000800 */
[----:B------:R-:W-:Y:S01]  /*cae40*/  ISETP.LT.AND P3, PT, R18, UR32, !P6 ;  /* 0x0000002012007c0c */ /* 0x000fe2000f761270 */
[----:B------:R1:W-:Y:S01]  /*cae50*/  @P5 STG.E.U8 desc[UR28][R22.64], R6 ;  /* 0x0000000616005986 */ /* 0x0003e2000c10111c */
[----:B------:R-:W-:-:S02]  /*cae60*/  ISETP.LT.AND P5, PT, R9, UR5, !P6 ;  /* 0x0000000509007c0c */ /* 0x000fc4000f7a1270 */
[----:B------:R-:W-:Y:S02]  /*cae70*/  ISETP.GE.AND P2, PT, R0, UR50, PT ;  /* 0x0000003200007c0c */ /* 0x000fe4000bf46270 */
[C---:B------:R-:W-:Y:S02]  /*cae80*/  PRMT R0, R8.reuse, 0x7771, RZ ;  /* 0x0000777108007816 */ /* 0x040fe400000000ff */
[----:B------:R-:W-:Y:S01]  /*cae90*/  PRMT R3, R8, 0x7772, RZ ;  /* 0x0000777208037816 */ /* 0x000fe200000000ff */
[----:B------:R-:W2:Y:S01]  /*caea0*/  LDL.LU.64 R28, [R1+0xa98] ;  /* 0x000a9800011c7983 */ /* 0x000ea20000300a00 */
[----:B------:R-:W0:Y:S01]  /*caeb0*/  LDCU UR32, c[0x0][0x398] ;  /* 0x00007300ff2077ac */ /* 0x000e220008000800 */
[----:B------:R-:W0:Y:S02]  /*caec0*/  LDCU UR5, c[0x0][0x398] ;  /* 0x00007300ff0577ac */ /* 0x000e240008000800 */
[----:B------:R4:W-:Y:S04]  /*caed0*/  @P4 STG.E.U8 desc[UR28][R26.64], R2 ;  /* 0x000000021a004986 */ /* 0x0009e8000c10111c */
[----:B-1----:R-:W2:Y:S04]  /*caee0*/  LDL.LU.64 R22, [R1+0xa90] ;  /* 0x000a900001167983 */ /* 0x002ea80000300a00 */
[----:B------:R1:W-:Y:S01]  /*caef0*/  @P3 STG.E.U8 desc[UR28][R24.64], R0 ;  /* 0x0000000018003986 */ /* 0x0003e2000c10111c */
[----:B---3--:R-:W-:-:S02]  /*caf00*/  ISETP.LT.AND P4, PT, R14, UR7, !P2 ;  /* 0x000000070e007c0c */ /* 0x008fc4000d781270 */
[----:B----4-:R-:W-:Y:S01]  /*caf10*/  ISETP.LT.AND P6, PT, R7, UR6, !P6 ;  /* 0x0000000607007c0c */ /* 0x010fe2000f7c1270 */
[----:B------:R-:W3:Y:S01]  /*caf20*/  LDCU UR6, c[0x0][0x398] ;  /* 0x00007300ff0677ac */ /* 0x000ee20008000800 */
[----:B------:R-:W4:Y:S01]  /*caf30*/  LDCU UR7, c[0x0][0x398] ;  /* 0x00007300ff0777ac */ /* 0x000f220008000800 */
[----:B------:R-:W3:Y:S04]  /*caf40*/  LDL.LU.64 R26, [R1+0xa88] ;  /* 0x000a8800011a7983 */ /* 0x000ee80000300a00 */
[----:B-1----:R-:W3:Y:S01]  /*caf50*/  LDL.LU.64 R24, [R1+0xa80] ;  /* 0x000a800001187983 */ /* 0x002ee20000300a00 */
[----:B------:R-:W-:-:S03]  /*caf60*/  PRMT R2, R8, 0x7773, RZ ;  /* 0x0000777308027816 */ /* 0x000fc600000000ff */
[----:B------:R-:W3:Y:S04]  /*caf70*/  LDL.LU R8, [R1+0x1bc] ;  /* 0x0001bc0001087983 */ /* 0x000ee80000300800 */
[----:B------:R1:W-:Y:S04]  /*caf80*/  STL.64 [R1+0x4158], R14 ;  /* 0x0041580e01007387 */ /* 0x0003e80000100a00 */
[----:B--2---:R-:W-:Y:S01]  /*caf90*/  @P5 STG.E.U8 desc[UR28][R4.64], R3 ;  /* 0x0000000304005986 */ /* 0x004fe2000c10111c */
[----:B0-----:R-:W-:-:S03]  /*cafa0*/  ISETP.LT.AND P5, PT, R15, UR30, !P2 ;  /* 0x0000001e0f007c0c */ /* 0x001fc6000d7a1270 */
[----:B-1----:R-:W2:Y:S01]  /*cafb0*/  LDL.LU.64 R14, [R1+0xa70] ;  /* 0x000a7000010e7983 */ /* 0x002ea20000300a00 */
[----:B------:R-:W-:-:S03]  /*cafc0*/  VIADD R0, R10, 0x8 ;  /* 0x000000080a007836 */ /* 0x000fc60000000000 */
[----:B------:R0:W-:Y:S01]  /*cafd0*/  @P6 STG.E.U8 desc[UR28][R20.64], R2 ;  /* 0x0000000214006986 */ /* 0x0001e2000c10111c */
[----:B------:R-:W1:Y:S01]  /*cafe0*/  LDCU UR30, c[0x0][0x398] ;  /* 0x00007300ff1e77ac */ /* 0x000e620008000800 */
[----:B------:R-:W-:Y:S02]  /*caff0*/  ISETP.GE.AND P3, PT, R0, UR52, PT ;  /* 0x0000003400007c0c */ /* 0x000fe4000bf66270 */
[----:B------:R-:W-:Y:S02]  /*cb000*/  PRMT R0, R13, 0x7770, RZ ;  /* 0x000077700d007816 */ /* 0x000fe400000000ff */
[----:B------:R-:W-:Y:S01]  /*cb010*/  ISETP.LT.AND P6, PT, R11, UR32, !P2 ;  /* 0x000000200b007c0c */ /* 0x000fe2000d7c1270 */
[----:B------:R-:W1:Y:S01]  /*cb020*/  LDCU UR32, c[0x0][0x398] ;  /* 0x00007300ff2077ac */ /* 0x000e620008000800 */
[----:B0-----:R-:W-:Y:S01]  /*cb030*/  PRMT R2, R13, 0x7771, RZ ;  /* 0x000077710d027816 */ /* 0x001fe200000000ff */
[----:B------:R-:W-:Y:S04]  /*cb040*/  @P4 STG.E.U8 desc[UR28][R28.64], R0 ;  /* 0x000000001c004986 */ /* 0x000fe8000c10111c */
[----:B--2---:R0:W-:Y:S04]  /*cb050*/  STL.64 [R1+0x4160], R14 ;  /* 0x0041600e01007387 */ /* 0x0041e80000100a00 */
[----:B0-----:R-:W2:Y:S01]  /*cb060*/  LDL.LU.64 R14, [R1+0xa78] ;  /* 0x000a7800010e7983 */ /* 0x001ea20000300a00 */
[----:B------:R-:W-:-:S03]  /*cb070*/  ISETP.LT.AND P4, PT, R17, UR5, !P2 ;  /* 0x0000000511007c0c */ /* 0x000fc6000d781270 */
[----:B------:R0:W-:Y:S01]  /*cb080*/  @P5 STG.E.U8 desc[UR28][R22.64], R2 ;  /* 0x0000000216005986 */ /* 0x0001e2000c10111c */
[----:B---3--:R-:W-:Y:S02]  /*cb090*/  ISETP.LT.AND P5, PT, R16, UR6, !P2 ;  /* 0x0000000610007c0c */ /* 0x008fe4000d7a1270 */
[C---:B------:R-:W-:Y:S02]  /*cb0a0*/  PRMT R0, R13.reuse, 0x7772, RZ ;  /* 0x000077720d007816 */ /* 0x040fe400000000ff */
[----:B------:R-:W-:Y:S01]  /*cb0b0*/  PRMT R3, R13, 0x7773, RZ ;  /* 0x000077730d037816 */ /* 0x000fe200000000ff */
[----:B------:R-:W3:Y:S04]  /*cb0c0*/  LDL.LU.64 R28, [R1+0xa68] ;  /* 0x000a6800011c7983 */ /* 0x000ee80000300a00 */
[----:B------:R-:W3:Y:S01]  /*cb0d0*/  LDL.LU R12, [R1+0x1a0] ;  /* 0x0001a000010c7983 */ /* 0x000ee20000300800 */
[----:B------:R-:W-:-:S03]  /*cb0e0*/  PRMT R4, R8, 0x7770, RZ ;  /* 0x0000777008047816 */ /* 0x000fc600000000ff */
[----:B------:R1:W-:Y:S01]  /*cb0f0*/  @P6 STG.E.U8 desc[UR28][R26.64], R0 ;  /* 0x000000001a006986 */ /* 0x0003e2000c10111c */
[----:B------:R-:W2:Y:S01]  /*cb100*/  LDCU UR5, c[0x0][0x398] ;  /* 0x00007300ff0577ac */ /* 0x000ea20008000800 */
[----:B------:R-:W2:Y:S02]  /*cb110*/  LDCU UR6, c[0x0][0x398] ;  /* 0x00007300ff0677ac */ /* 0x000ea40008000800 */
[----:B0-----:R-:W3:Y:S04]  /*cb120*/  LDL.LU.64 R22, [R1+0xa30] ;  /* 0x000a300001167983 */ /* 0x001ee80000300a00 */
[----:B------:R0:W-:Y:S04]  /*cb130*/  @P4 STG.E.U8 desc[UR28][R24.64], R3 ;  /* 0x0000000318004986 */ /* 0x0001e8000c10111c */
[----:B-1----:R-:W3:Y:S04]  /*cb140*/  LDL.LU.64 R26, [R1+0xa28] ;  /* 0x000a2800011a7983 */ /* 0x002ee80000300a00 */
[----:B------:R-:W3:Y:S04]  /*cb150*/  LDL.LU.64 R20, [R1+0xa20] ;  /* 0x000a200001147983 */ /* 0x000ee80000300a00 */
[----:B0-----:R-:W3:Y:S04]  /*cb160*/  LDL.LU.64 R24, [R1+0xa08] ;  /* 0x000a080001187983 */ /* 0x001ee80000300a00 */
[----:B------:R-:W3:Y:S04]  /*cb170*/  LDL.LU R13, [R1+0xb0] ;  /* 0x0000b000010d7983 */ /* 0x000ee80000300800 */
[----:B--2---:R0:W-:Y:S04]  /*cb180*/  @P5 STG.E.U8 desc[UR28][R14.64], R4 ;  /* 0x000000040e005986 */ /* 0x0041e8000c10111c */
[----:B0-----:R-:W2:Y:S04]  /*cb190*/  LDL.LU.64 R14, [R1+0x4160] ;  /* 0x00416000010e7983 */ /* 0x001ea80000300a00 */
[----:B------:R-:W3:Y:S01]  /*cb1a0*/  LDL.LU.64 R4, [R1+0xa38] ;  /* 0x000a380001047983 */ /* 0x000ee20000300a00 */
[----:B----4-:R-:W-:-:S02]  /*cb1b0*/  ISETP.LT.AND P6, PT, R18, UR7, !P2 ;  /* 0x0000000712007c0c */ /* 0x010fc4000d7c1270 */
[----:B------:R-:W-:Y:S02]  /*cb1c0*/  ISETP.LT.AND P4, PT, R9, UR33, !P2 ;  /* 0x0000002109007c0c */ /* 0x000fe4000d781270 */
[----:B------:R-:W-:Y:S02]  /*cb1d0*/  ISETP.LT.AND P2, PT, R7, UR30, !P2 ;  /* 0x0000001e07007c0c */ /* 0x000fe4000d741270 */
[C---:B------:R-:W-:Y:S02]  /*cb1e0*/  PRMT R3, R8.reuse, 0x7771, RZ ;  /* 0x0000777108037816 */ /* 0x040fe400000000ff */
[C---:B------:R-:W-:Y:S02]  /*cb1f0*/  PRMT R2, R8.reuse, 0x7772, RZ ;  /* 0x0000777208027816 */ /* 0x040fe400000000ff */
[----:B------:R-:W-:Y:S01]  /*cb200*/  PRMT R0, R8, 0x7773, RZ ;  /* 0x0000777308007816 */ /* 0x000fe200000000ff */
[----:B------:R-:W0:Y:S01]  /*cb210*/  LDCU UR7, c[0x0][0x398] ;  /* 0x00007300ff0777ac */ /* 0x000e220008000800 */
[----:B------:R-:W1:Y:S01]  /*cb220*/  LDCU UR30, c[0x0][0x398] ;  /* 0x00007300ff1e77ac */ /* 0x000e620008000800 */
[----:B------:R-:W4:Y:S01]  /*cb230*/  LDCU UR33, c[0x0][0x398] ;  /* 0x00007300ff2177ac */ /* 0x000f220008000800 */
[----:B--2---:R2:W-:Y:S04]  /*cb240*/  @P6 STG.E.U8 desc[UR28][R14.64], R3 ;  /* 0x000000030e006986 */ /* 0x0045e8000c10111c */
[----:B---3--:R3:W-:Y:S04]  /*cb250*/  @P4 STG.E.U8 desc[UR28][R28.64], R2 ;  /* 0x000000021c004986 */ /* 0x0087e8000c10111c */
[----:B------:R0:W-:Y:S04]  /*cb260*/  @P2 STG.E.U8 desc[UR28][R4.64], R0 ;  /* 0x0000000004002986 */ /* 0x0001e8000c10111c */
[----:B--2---:R-:W2:Y:S04]  /*cb270*/  LDL.LU.64 R14, [R1+0x4158] ;  /* 0x00415800010e7983 */ /* 0x004ea80000300a00 */
[----:B---3--:R-:W3:Y:S04]  /*cb280*/  LDL.LU.64 R28, [R1+0x9f0] ;  /* 0x0009f000011c7983 */ /* 0x008ee80000300a00 */
[----:B0-----:R-:W2:Y:S01]  /*cb290*/  LDL.LU.64 R4, [R1+0x9e0] ;  /* 0x0009e00001047983 */ /* 0x001ea20000300a00 */
[----:B------:R-:W-:-:S02]  /*cb2a0*/  ISETP.LT.AND P2, PT, R11, UR6, !P3 ;  /* 0x000000060b007c0c */ /* 0x000fc4000df41270 */
[----:B------:R-:W-:Y:S02]  /*cb2b0*/  ISETP.LT.AND P4, PT, R17, UR7, !P3 ;  /* 0x0000000711007c0c */ /* 0x000fe4000df81270 */
[C---:B------:R-:W-:Y:S02]  /*cb2c0*/  PRMT R2, R12.reuse, 0x7770, RZ ;  /* 0x000077700c027816 */ /* 0x040fe400000000ff */
[----:B------:R-:W-:Y:S01]  /*cb2d0*/  PRMT R0, R12, 0x7771, RZ ;  /* 0x000077710c007816 */ /* 0x000fe200000000ff */
[----:B------:R-:W0:Y:S01]  /*cb2e0*/  LDCU UR6, c[0x0][0x398] ;  /* 0x00007300ff0677ac */ /* 0x000e220008000800 */
[----:B------:R-:W0:Y:S01]  /*cb2f0*/  LDCU UR7, c[0x0][0x398] ;  /* 0x00007300ff0777ac */ /* 0x000e220008000800 */
[----:B--2---:R2:W-:Y:S04]  /*cb300*/  STL.64 [R1+0x4150], R4 ;  /* 0x0041500401007387 */ /* 0x0045e80000100a00 */
[----:B--2---:R-:W2:Y:S01]  /*cb310*/  LDL.LU.64 R4, [R1+0x9e8] ;  /* 0x0009e80001047983 */ /* 0x004ea20000300a00 */
[----:B------:R-:W-:-:S02]  /*cb320*/  ISETP.LT.AND P5, PT, R14, UR5, !P3 ;  /* 0x000000050e007c0c */ /* 0x000fc4000dfa1270 */
[----:B------:R-:W-:Y:S01]  /*cb330*/  ISETP.LT.AND P6, PT, R15, UR32, !P3 ;  /* 0x000000200f007c0c */ /* 0x000fe2000dfc1270 */
[----:B------:R-:W0:Y:S01]  /*cb340*/  LDCU UR5, c[0x0][0x398] ;  /* 0x00007300ff0577ac */ /* 0x000e220008000800 */
[----:B------:R-:W4:Y:S01]  /*cb350*/  LDL.LU R8, [R1+0x150] ;  /* 0x0001500001087983 */ /* 0x000f220000300800 */
[----:B------:R-:W0:Y:S08]  /*cb360*/  LDCU UR32, c[0x0][0x398] ;  /* 0x00007300ff2077ac */ /* 0x000e300008000800 */
[----:B------:R0:W-:Y:S04]  /*cb370*/  @P5 STG.E.U8 desc[UR28][R22.64], R2 ;  /* 0x0000000216005986 */ /* 0x0001e8000c10111c */
[----:B------:R3:W-:Y:S01]  /*cb380*/  @P6 STG.E.U8 desc[UR28][R26.64], R0 ;  /* 0x000000001a006986 */ /* 0x0007e2000c10111c */
[----:B-1----:R-:W-:Y:S01]  /*cb390*/  ISETP.LT.AND P6, PT, R16, UR30, !P3 ;  /* 0x0000001e10007c0c */ /* 0x002fe2000dfc1270 */
[----:B------:R-:W1:Y:S01]  /*cb3a0*/  LDCU UR30, c[0x0][0x398] ;  /* 0x00007300ff1e77ac */ /* 0x000e620008000800 */
[----:B0-----:R-:W-:-:S02]  /*cb3b0*/  PRMT R2, R12, 0x7772, RZ ;  /* 0x000077720c027816 */ /* 0x001fc400000000ff */
[----:B---3--:R-:W-:Y:S01]  /*cb3c0*/  PRMT R0, R12, 0x7773, RZ ;  /* 0x000077730c007816 */ /* 0x008fe200000000ff */
[----:B------:R-:W3:Y:S04]  /*cb3d0*/  LDL.LU.64 R22, [R1+0x9d8] ;  /* 0x0009d80001167983 */ /* 0x000ee80000300a00 */
[----:B------:R0:W-:Y:S04]  /*cb3e0*/  @P2 STG.E.U8 desc[UR28][R20.64], R2 ;  /* 0x0000000214002986 */ /* 0x0001e8000c10111c */
[----:B------:R1:W-:Y:S01]  /*cb3f0*/  @P4 STG.E.U8 desc[UR28][R24.64], R0 ;  /* 0x0000000018004986 */ /* 0x0003e2000c10111c */
[----:B------:R-:W-:-:S03]  /*cb400*/  ISETP.LT.AND P4, PT, R18, UR5, !P3 ;  /* 0x0000000512007c0c */ /* 0x000fc6000df81270 */
[----:B------:R-:W3:Y:S01]  /*cb410*/  LDL.LU.64 R26, [R1+0x9d0] ;  /* 0x0009d000011a7983 */ /* 0x000ee20000300a00 */
[----:B------:R-:W-:Y:S01]  /*cb420*/  ISETP.LT.AND P5, PT, R9, UR32, !P3 ;  /* 0x0000002009007c0c */ /* 0x000fe2000dfa1270 */
[----:B------:R-:W2:Y:S01]  /*cb430*/  LDCU UR5, c[0x0][0x398] ;  /* 0x00007300ff0577ac */ /* 0x000ea20008000800 */
[C---:B0-----:R-:W-:Y:S01]  /*cb440*/  PRMT R2, R13.reuse, 0x7770, RZ ;  /* 0x000077700d027816 */ /* 0x041fe200000000ff */
[----:B-1----:R-:W3:Y:S04]  /*cb450*/  LDL.LU.64 R24, [R1+0x9c8] ;  /* 0x0009c80001187983 */ /* 0x002ee80000300a00 */
[----:B------:R-:W3:Y:S01]  /*cb460*/  LDL.LU.64 R20, [R1+0x9c0] ;  /* 0x0009c00001147983 */ /* 0x000ee20000300a00 */
[C---:B------:R-:W-:Y:S02]  /*cb470*/  VIADD R0, R10.reuse, 0x9 ;  /* 0x000000090a007836 */ /* 0x040fe40000000000 */
[----:B------:R-:W-:Y:S01]  /*cb480*/  VIADD R3, R10, 0xa ;  /* 0x0000000a0a037836 */ /* 0x000fe20000000000 */
[----:B------:R0:W-:Y:S01]  /*cb490*/  @P6 STG.E.U8 desc[UR28][R28.64], R2 ;  /* 0x000000021c006986 */ /* 0x0001e2000c10111c */
[----:B------:R-:W1:Y:S01]  /*cb4a0*/  LDCU UR32, c[0x0][0x398] ;  /* 0x00007300ff2077ac */ /* 0x000e620008000800 */
[----:B0-----:R-:W-:-:S02]  /*cb4b0*/  PRMT R2, R13, 0x7771, RZ ;  /* 0x000077710d027816 */ /* 0x001fc400000000ff */
[----:B------:R-:W3:Y:S04]  /*cb4c0*/  LDL.LU.64 R28, [R1+0x9b8] ;  /* 0x0009b800011c7983 */ /* 0x000ee80000300a00 */
[----:B------:R-:W3:Y:S04]  /*cb4d0*/  LDL.LU R12, [R1+0x190] ;  /* 0x00019000010c7983 */ /* 0x000ee80000300800 */
[----:B--2---:R0:W-:Y:S04]  /*cb4e0*/  @P4 STG.E.U8 desc[UR28][R4.64], R2 ;  /* 0x0000000204004986 */ /* 0x0041e8000c10111c */
[----:B0-----:R-:W2:Y:S01]  /*cb4f0*/  LDL.LU.64 R4, [R1+0x4150] ;  /* 0x0041500001047983 */ /* 0x001ea20000300a00 */
[----:B------:R-:W-:-:S02]  /*cb500*/  ISETP.LT.AND P3, PT, R7, UR6, !P3 ;  /* 0x0000000607007c0c */ /* 0x000fc4000df61270 */
[----:B------:R-:W-:Y:S02]  /*cb510*/  ISETP.GE.AND P2, PT, R0, UR61, PT ;  /* 0x0000003d00007c0c */ /* 0x000fe4000bf46270 */
[C---:B------:R-:W-:Y:S02]  /*cb520*/  PRMT R0, R13.reuse, 0x7772, RZ ;  /* 0x000077720d007816 */ /* 0x040fe400000000ff */
[----:B------:R-:W-:Y:S01]  /*cb530*/  PRMT R2, R13, 0x7773, RZ ;  /* 0x000077730d027816 */ /* 0x000fe200000000ff */
[----:B------:R-:W0:Y:S01]  /*cb540*/  LDCU UR6, c[0x0][0x398] ;  /* 0x00007300ff0677ac */ /* 0x000e220008000800 */
[----:B------:R-:W-:Y:S02]  /*cb550*/  ISETP.LT.AND P6, PT, R14, UR7, !P2 ;  /* 0x000000070e007c0c */ /* 0x000fe4000d7c1270 */
[----:B----4-:R-:W-:Y:S01]  /*cb560*/  ISETP.LT.AND P4, PT, R11, UR33, !P2 ;  /* 0x000000210b007c0c */ /* 0x010fe2000d781270 */
[----:B------:R-:W4:Y:S01]  /*cb570*/  LDCU UR7, c[0x0][0x398] ;  /* 0x00007300ff0777ac */ /* 0x000f220008000800 */
[----:B------:R-:W0:Y:S01]  /*cb580*/  LDCU UR33, c[0x0][0x398] ;  /* 0x00007300ff2177ac */ /* 0x000e220008000800 */
[----:B--2---:R2:W-:Y:S01]  /*cb590*/  @P5 STG.E.U8 desc[UR28][R4.64], R0 ;  /* 0x0000000004005986 */ /* 0x0045e2000c10111c */
[----:B------:R-:W-:-:S03]  /*cb5a0*/  ISETP.LT.AND P5, PT, R15, UR30, !P2 ;  /* 0x0000001e0f007c0c */ /* 0x000fc6000d7a1270 */
[----:B---3--:R3:W-:Y:S01]  /*cb5b0*/  @P3 STG.E.U8 desc[UR28][R22.64], R2 ;  /* 0x0000000216003986 */ /* 0x0087e2000c10111c */
[----:B------:R-:W-:Y:S01]  /*cb5c0*/  ISETP.LT.AND P3, PT, R17, UR5, !P2 ;  /* 0x0000000511007c0c */ /* 0x000fe2000d761270 */
[----:B------:R-:W0:Y:S01]  /*cb5d0*/  LDCU UR30, c[0x0][0x398] ;  /* 0x00007300ff1e77ac */ /* 0x000e220008000800 */
[----:B------:R-:W0:Y:S01]  /*cb5e0*/  LDCU UR5, c[0x0][0x398] ;  /* 0x00007300ff0577ac */ /* 0x000e220008000800 */
[C---:B--2---:R-:W-:Y:S02]  /*cb5f0*/  PRMT R0, R8.reuse, 0x7770, RZ ;  /* 0x0000777008007816 */ /* 0x044fe400000000ff */
[C---:B---3--:R-:W-:Y:S01]  /*cb600*/  PRMT R2, R8.reuse, 0x7771, RZ ;  /* 0x0000777108027816 */ /* 0x048fe200000000ff */
[----:B------:R-:W2:Y:S04]  /*cb610*/  LDL.LU.64 R22, [R1+0x998] ;  /* 0x0009980001167983 */ /* 0x000ea80000300a00 */
[----:B------:R3:W-:Y:S04]  /*cb620*/  @P6 STG.E.U8 desc[UR28][R26.64], R0 ;  /* 0x000000001a006986 */ /* 0x0007e8000c10111c */
[----:B------:R0:W-:Y:S01]  /*cb630*/  @P5 STG.E.U8 desc[UR28][R24.64], R2 ;  /* 0x0000000218005986 */ /* 0x0001e2000c10111c */
[----:B---3--:R-:W-:-:S02]  /*cb640*/  PRMT R0, R8, 0x7772, RZ ;  /* 0x0000777208007816 */ /* 0x008fc400000000ff */
[----:B0-----:R-:W-:Y:S01]  /*cb650*/  PRMT R2, R8, 0x7773, RZ ;  /* 0x0000777308027816 */ /* 0x001fe200000000ff */
[----:B------:R-:W3:Y:S04]  /*cb660*/  LDL.LU.64 R26, [R1+0x990] ;  /* 0x00099000011a7983 */ /* 0x000ee80000300a00 */
[----:B------:R-:W2:Y:S04]  /*cb670*/  LDL.LU R13, [R1+0x1a4] ;  /* 0x0001a400010d7983 */ /* 0x000ea80000300800 */
[----:B------:R-:W2:Y:S04]  /*cb680*/  LDL.LU.64 R4, [R1+0x988] ;  /* 0x0009880001047983 */ /* 0x000ea80000300a00 */
[----:B------:R-:W2:Y:S04]  /*cb690*/  LDL.LU.64 R24, [R1+0x980] ;  /* 0x0009800001187983 */ /* 0x000ea80000300a00 */
[----:B------:R0:W-:Y:S04]  /*cb6a0*/  @P4 STG.E.U8 desc[UR28][R20.64], R0 ;  /* 0x0000000014004986 */ /* 0x0001e8000c10111c */
[----:B------:R1:W-:Y:S01]  /*cb6b0*/  @P3 STG.E.U8 desc[UR28][R28.64], R2 ;  /* 0x000000021c003986 */ /* 0x0003e2000c10111c */
[----:B------:R-:W-:-:S03]  /*cb6c0*/  ISETP.GE.AND P3, PT, R3, UR77, PT ;  /* 0x0000004d03007c0c */ /* 0x000fc6000bf66270 */
[----:B0-----:R-:W2:Y:S04]  /*cb6d0*/  LDL.LU.64 R20, [R1+0x978] ;  /* 0x0009780001147983 */ /* 0x001ea80000300a00 */
[----:B-1----:R-:W2:Y:S04]  /*cb6e0*/  LDL.LU.64 R28, [R1+0x970] ;  /* 0x00097000011c7983 */ /* 0x002ea80000300a00 */
[----:B------:R-:W2:Y:S01]  /*cb6f0*/  LDL.LU.64 R2, [R1+0x9b0] ;  /* 0x0009b00001027983 */ /* 0x000ea20000300a00 */
[----:B------:R-:W-:Y:S02]  /*cb700*/  ISETP.LT.AND P6, PT, R16, UR32, !P2 ;  /* 0x0000002010007c0c */ /* 0x000fe4000d7c1270 */
[----:B------:R-:W-:Y:S01]  /*cb710*/  ISETP.LT.AND P4, PT, R18, UR6, !P2 ;  /* 0x0000000612007c0c */ /* 0x000fe2000d781270 */
[----:B------:R-:W0:Y:S01]  /*cb720*/  LDCU UR32, c[0x0][0x398] ;  /* 0x00007300ff2077ac */ /* 0x000e220008000800 */
[----:B------:R-:W-:-:S02]  /*cb730*/  PRMT R0, R12, 0x7770, RZ ;  /* 0x000077700c007816 */ /* 0x000fc400000000ff */
[----:B----4-:R-:W-:Y:S02]  /*cb740*/  ISETP.LT.AND P5, PT, R9, UR7, !P2 ;  /* 0x0000000709007c0c */ /* 0x010fe4000d7a1270 */
[----:B------:R-:W-:Y:S01]  /*cb750*/  ISETP.LT.AND P2, PT, R7, UR30, !P2 ;  /* 0x0000001e07007c0c */ /* 0x000fe2000d741270 */
[----:B------:R-:W4:Y:S01]  /*cb760*/  LDL.LU R8, [R1+0xb4] ;  /* 0x0000b40001087983 */ /* 0x000f220000300800 */
[----:B------:R-:W1:Y:S01]  /*cb770*/  LDCU UR6, c[0x0][0x398] ;  /* 0x00007300ff0677ac */ /* 0x000e620008000800 */
[----:B------:R-:W0:Y:S01]  /*cb780*/  LDCU UR7, c[0x0][0x398] ;  /* 0x00007300ff0777ac */ /* 0x000e220008000800 */
[----:B------:R-:W0:Y:S01]  /*cb790*/  LDCU UR30, c[0x0][0x398] ;  /* 0x00007300ff1e77ac */ /* 0x000e220008000800 */
[----:B--2---:R2:W-:Y:S01]  /*cb7a0*/  @P6 STG.E.U8 desc[UR28][R2.64], R0 ;  /* 0x0000000002006986 */ /* 0x0045e2000c10111c */
[----:B------:R-:W-:Y:S01]  /*cb7b0*/  ISETP.LT.AND P6, PT, R14, UR33, !P3 ;  /* 0x000000210e007c0c */ /* 0x000fe2000dfc1270 */
[----:B------:R-:W0:Y:S01]  /*cb7c0*/  LDCU UR33, c[0x0][0x398] ;  /* 0x00007300ff2177ac */ /* 0x000e220008000800 */
[----:B--2---:R-:W-:-:S02]  /*cb7d0*/  PRMT R2, R12, 0x7771, RZ ;  /* 0x000077710c027816 */ /* 0x004fc400000000ff */
[----:B------:R-:W-:-:S03]  /*cb7e0*/  PRMT R0, R12, 0x7772, RZ ;  /* 0x000077720c007816 */ /* 0x000fc600000000ff */
[----:B------:R2:W-:Y:S01]  /*cb7f0*/  @P4 STG.E.U8 desc[UR28][R22.64], R2 ;  /* 0x0000000216004986 */ /* 0x0005e2000c10111c */
[----:B------:R-:W-:-:S03]  /*cb800*/  ISETP.LT.AND P4, PT, R15, UR5, !P3 ;  /* 0x000000050f007c0c */ /* 0x000fc6000df81270 */
[----:B---3--:R3:W-:Y:S01]  /*cb810*/  @P5 STG.E.U8 desc[UR28][R26.64], R0 ;  /* 0x000000001a005986 */ /* 0x0087e2000c10111c */
[----:B0-----:R-:W-:Y:S01]  /*cb820*/  ISETP.LT.AND P5, PT, R11, UR32, !P3 ;  /* 0x000000200b007c0c */ /* 0x001fe2000dfa1270 */
[----:B------:R-:W0:Y:S01]  /*cb830*/  LDCU UR5, c[0x0][0x398] ;  /* 0x00007300ff0577ac */ /* 0x000e220008000800 */
[----:B------:R-:W0:Y:S01]  /*cb840*/  LDCU UR32, c[0x0][0x398] ;  /* 0x00007300ff2077ac */ /* 0x000e220008000800 */
[----:B--2---:R-:W-:Y:S01]  /*cb850*/  PRMT R2, R12, 0x7773, RZ ;  /* 0x000077730c027816 */ /* 0x004fe200000000ff */
[----:B------:R-:W2:Y:S01]  /*cb860*/  LDL.LU.64 R22, [R1+0x960] ;  /* 0x0009600001167983 */ /* 0x000ea20000300a00 */
[----:B---3--:R-:W-:-:S03]  /*cb870*/  PRMT R0, R13, 0x7770, RZ ;  /* 0x000077700d007816 */ /* 0x008fc600000000ff */
[----:B------:R-:W3:Y:S04]  /*cb880*/  LDL.LU.64 R26, [R1+0x948] ;  /* 0x00094800011a7983 */ /* 0x000ee80000300a00 */
[----:B------:R0:W-:Y:S04]  /*cb890*/  @P2 STG.E.U8 desc[UR28][R4.64], R2 ;  /* 0x0000000204002986 */ /* 0x0001e8000c10111c */
[----:B------:R1:W-:Y:S01]  /*cb8a0*/  @P6 STG.E.U8 desc[UR28][R24.64], R0 ;  /* 0x0000000018006986 */ /* 0x0003e2000c10111c */
[C---:B0-----:R-:W-:Y:S02]  /*cb8b0*/  PRMT R2, R13.reuse, 0x7771, RZ ;  /* 0x000077710d027816 */ /* 0x041fe400000000ff */
[----:B-1----:R-:W-:Y:S01]  /*cb8c0*/  PRMT R0, R13, 0x7772, RZ ;  /* 0x000077720d007816 */ /* 0x002fe200000000ff */
[----:B------:R-:W2:Y:S04]  /*cb8d0*/  LDL.LU.64 R4, [R1+0x940] ;  /* 0x0009400001047983 */ /* 0x000ea80000300a00 */
[----:B------:R0:W-:Y:S04]  /*cb8e0*/  @P4 STG.E.U8 desc[UR28][R20.64], R2 ;  /* 0x0000000214004986 */ /* 0x0001e8000c10111c */
[----:B------:R-:W2:Y:S04]  /*cb8f0*/  LDL.LU.64 R24, [R1+0x928] ;  /* 0x0009280001187983 */ /* 0x000ea80000300a00 */
[----:B------:R-:W2:Y:S04]  /*cb900*/  LDL.LU R12, [R1+0x154] ;  /* 0x00015400010c7983 */ /* 0x000ea80000300800 */
[----:B------:R1:W-:Y:S01]  /*cb910*/  @P5 STG.E.U8 desc[UR28][R28.64], R0 ;  /* 0x000000001c005986 */ /* 0x0003e2000c10111c */
[----:B0-----:R-:W-:-:S03]  /*cb920*/  VIADD R2, R10, 0xb ;  /* 0x0000000b0a027836 */ /* 0x001fc60000000000 */
[----:B------:R-:W2:Y:S04]  /*cb930*/  LDL.LU.64 R20, [R1+0x920] ;  /* 0x0009200001147983 */ /* 0x000ea80000300a00 */
[----:B-1----:R-:W2:Y:S01]  /*cb940*/  LDL.LU.64 R28, [R1+0x918] ;  /* 0x00091800011c7983 */ /* 0x002ea20000300a00 */
[----:B------:R-:W-:-:S03]  /*cb950*/  ISETP.GE.AND P2, PT, R2, UR76, PT ;  /* 0x0000004c02007c0c */ /* 0x000fc6000bf46270 */
[----:B------:R-:W2:Y:S01]  /*cb960*/  LDL.LU.64 R2, [R1+0x968] ;  /* 0x0009680001027983 */ /* 0x000ea20000300a00 */
[----:B------:R-:W-:Y:S02]  /*cb970*/  ISETP.LT.AND P6, PT, R17, UR6, !P3 ;  /* 0x0000000611007c0c */ /* 0x000fe4000dfc1270 */
[----:B------:R-:W-:Y:S02]  /*cb980*/  ISETP.LT.AND P4, PT, R16, UR7, !P3 ;  /* 0x0000000710007c0c */ /* 0x000fe4000df81270 */
[----:B------:R-:W-:Y:S02]  /*cb990*/  PRMT R0, R13, 0x7773, RZ ;  /* 0x000077730d007816 */ /* 0x000fe400000000ff */
[----:B------:R-:W-:Y:S01]  /*cb9a0*/  ISETP.LT.AND P5, PT, R18, UR30, !P3 ;  /* 0x0000001e12007c0c */ /* 0x000fe2000dfa1270 */
[----:B------:R-:W0:Y:S01]  /*cb9b0*/  LDCU UR6, c[0x0][0x398] ;  /* 0x00007300ff0677ac */ /* 0x000e220008000800 */
[----:B------:R-:W1:Y:S01]  /*cb9c0*/  LDCU UR7, c[0x0][0x398] ;  /* 0x00007300ff0777ac */ /* 0x000e620008000800 */
[----:B------:R-:W0:Y:S04]  /*cb9d0*/  LDCU UR30, c[0x0][0x398] ;  /* 0x00007300ff1e77ac */ /* 0x000e280008000800 */
[----:B--2---:R4:W-:Y:S02]  /*cb9e0*/  @P6 STG.E.U8 desc[UR28][R2.64], R0 ;  /* 0x0000000002006986 */ /* 0x0049e4000c10111c */
[----:B----4-:R-:W-:-:S02]  /*cb9f0*/  PRMT R2, R8, 0x7770, RZ ;  /* 0x0000777008027816 */ /* 0x010fc400000000ff */
[----:B------:R-:W-:-:S03]  /*cba00*/  PRMT R0, R8, 0x7771, RZ ;  /* 0x0000777108007816 */ /* 0x000fc600000000ff */
[----:B------:R2:W-:Y:S04]  /*cba10*/  @P4 STG.E.U8 desc[UR28][R22.64], R2 ;  /* 0x0000000216004986 */ /* 0x0005e8000c10111c */
[----:B---3--:R3:W-:Y:S04]  /*cba20*/  @P5 STG.E.U8 desc[UR28][R26.64], R0 ;  /* 0x000000001a005986 */ /* 0x0087e8000c10111c */
[----:B--2---:R-:W2:Y:S04]  /*cba30*/  LDL.LU.64 R22, [R1+0x910] ;  /* 0x0009100001167983 */ /* 0x004ea80000300a00 */
[----:B---3--:R-:W3:Y:S01]  /*cba40*/  LDL.LU.64 R26, [R1+0x908] ;  /* 0x00090800011a7983 */ /* 0x008ee20000300a00 */
[----:B------:R-:W-:-:S02]  /*cba50*/  ISETP.LT.AND P6, PT, R9, UR5, !P3 ;  /* 0x0000000509007c0c */ /* 0x000fc4000dfc1270 */
[----:B------:R-:W-:Y:S02]  /*cba60*/  ISETP.LT.AND P3, PT, R7, UR32, !P3 ;  /* 0x0000002007007c0c */ /* 0x000fe4000df61270 */
[----:B------:R-:W-:Y:S02]  /*cba70*/  PRMT R2, R8, 0x7772, RZ ;  /* 0x0000777208027816 */ /* 0x000fe400000000ff */
[----:B0-----:R-:W-:Y:S02]  /*cba80*/  ISETP.LT.AND P5, PT, R14, UR6, !P2 ;  /* 0x000000060e007c0c */ /* 0x001fe4000d7a1270 */
[----:B------:R-:W-:Y:S02]  /*cba90*/  ISETP.LT.AND P4, PT, R15, UR33, !P2 ;  /* 0x000000210f007c0c */ /* 0x000fe4000d781270 */
[----:B------:R-:W-:Y:S01]  /*cbaa0*/  PRMT R0, R8, 0x7773, RZ ;  /* 0x0000777308007816 */ /* 0x000fe200000000ff */
[----:B------:R-:W0:Y:S01]  /*cbab0*/  LDCU UR5, c[0x0][0x398] ;  /* 0x00007300ff0577ac */ /* 0x000e220008000800 */
[----:B------:R-:W4:Y:S01]  /*cbac0*/  LDCU UR6, c[0x0][0x398] ;  /* 0x00007300ff0677ac */ /* 0x000f220008000800 */
[----:B------:R-:W0:Y:S01]  /*cbad0*/  LDCU UR32, c[0x0][0x398] ;  /* 0x00007300ff2077ac */ /* 0x000e220008000800 */
[----:B------:R-:W0:Y:S01]  /*cbae0*/  LDCU UR33, c[0x0][0x398] ;  /* 0x00007300ff2177ac */ /* 0x000e220008000800 */
[----:B------:R-:W3:Y:S04]  /*cbaf0*/  LDL.LU R13, [R1+0x194] ;  /* 0x00019400010d7983 */ /* 0x000ee80000300800 */
[----:B------:R4:W-:Y:S01]  /*cbb00*/  @P6 STG.E.U8 desc[UR28][R4.64], R2 ;  /* 0x0000000204006986 */ /* 0x0009e2000c10111c */
[----:B-1----:R-:W-:-:S03]  /*cbb10*/  ISETP.LT.AND P6, PT, R11, UR7, !P2 ;  /* 0x000000070b007c0c */ /* 0x002fc6000d7c1270 */
[----:B------:R1:W-:Y:S01]  /*cbb20*/  @P3 STG.E.U8 desc[UR28][R24.64], R0 ;  /* 0x0000000018003986 */ /* 0x0003e2000c10111c */
[----:B------:R-:W-:Y:S02]  /*cbb30*/  ISETP.LT.AND P3, PT, R17, UR30, !P2 ;  /* 0x0000001e11007c0c */ /* 0x000fe4000d761270 */
[C---:B------:R-:W-:Y:S01]  /*cbb40*/  PRMT R3, R12.reuse, 0x7772, RZ ;  /* 0x000077720c037816 */ /* 0x040fe200000000ff */
[----:B------:R-:W0:Y:S01]  /*cbb50*/  LDCU UR7, c[0x0][0x398] ;  /* 0x00007300ff0777ac */ /* 0x000e220008000800 */
[----:B------:R-:W0:Y:S01]  /*cbb60*/  LDCU UR30, c[0x0][0x398] ;  /* 0x00007300ff1e77ac */ /* 0x000e220008000800 */
[C---:B----4-:R-:W-:Y:S02]  /*cbb70*/  PRMT R2, R12.reuse, 0x7770, RZ ;  /* 0x000077700c027816 */ /* 0x050fe400000000ff */
[----:B-1----:R-:W-:Y:S01]  /*cbb80*/  PRMT R0, R12, 0x7771, RZ ;  /* 0x000077710c007816 */ /* 0x002fe200000000ff */
[----:B------:R-:W4:Y:S04]  /*cbb90*/  LDL.LU.64 R24, [R1+0x900] ;  /* 0x0009000001187983 */ /* 0x000f280000300a00 */
[----:B------:R1:W-:Y:S04]  /*cbba0*/  @P5 STG.E.U8 desc[UR28][R20.64], R2 ;  /* 0x0000000214005986 */ /* 0x0003e8000c10111c */
[----:B------:R1:W-:Y:S04]  /*cbbb0*/  @P4 STG.E.U8 desc[UR28][R28.64], R0 ;  /* 0x000000001c004986 */ /* 0x0003e8000c10111c */
[----:B------:R-:W4:Y:S01]  /*cbbc0*/  LDL.LU.64 R4, [R1+0x8e8] ;  /* 0x0008e80001047983 */ /* 0x000f220000300a00 */
[----:B0-----:R-:W-:-:S02]  /*cbbd0*/  ISETP.LT.AND P4, PT, R16, UR5, !P2 ;  /* 0x0000000510007c0c */ /* 0x001fc4000d781270 */
[----:B------:R-:W-:Y:S01]  /*cbbe0*/  ISETP.LT.AND P5, PT, R18, UR6, !P2 ;  /* 0x0000000612007c0c */ /* 0x000fe2000d7a1270 */
[----:B------:R-:W0:Y:S01]  /*cbbf0*/  LDCU UR5, c[0x0][0x398] ;  /* 0x00007300ff0577ac */ /* 0x000e220008000800 */
[----:B------:R-:W0:Y:S01]  /*cbc00*/  LDCU UR6, c[0x0][0x398] ;  /* 0x00007300ff0677ac */ /* 0x000e220008000800 */
[----:B-1----:R-:W4:Y:S01]  /*cbc10*/  LDL.LU.64 R20, [R1+0x8e0] ;  /* 0x0008e00001147983 */ /* 0x002f220000300a00 */
[----:B------:R-:W-:-:S03]  /*cbc20*/  PRMT R0, R12, 0x7773, RZ ;  /* 0x000077730c007816 */ /* 0x000fc600000000ff */
[----:B------:R-:W4:Y:S04]  /*cbc30*/  LDL.LU R8, [R1+0x1a8] ;  /* 0x0001a80001087983 */ /* 0x000f280000300800 */
[----:B--2---:R1:W-:Y:S04]  /*cbc40*/  @P6 STG.E.U8 desc[UR28][R22.64], R3 ;  /* 0x0000000316006986 */ /* 0x0043e8000c10111c */
[----:B---3--:R2:W-:Y:S01]  /*cbc50*/  @P3 STG.E.U8 desc[UR28][R26.64], R0 ;  /* 0x000000001a003986 */ /* 0x0085e2000c10111c */
[----:B------:R-:W-:Y:S02]  /*cbc60*/  ISETP.LT.AND P3, PT, R9, UR32, !P2 ;  /* 0x0000002009007c0c */ /* 0x000fe4000d761270 */
[----:B------:R-:W-:Y:S01]  /*cbc70*/  ISETP.LT.AND P2, PT, R7, UR33, !P2 ;  /* 0x0000002107007c0c */ /* 0x000fe2000d741270 */
[----:B------:R-:W-:Y:S01]  /*cbc80*/  VIADD R2, R10, 0xc ;  /* 0x0000000c0a027836 */ /* 0x000fe20000000000 */
[----:B------:R-:W3:Y:S01]  /*cbc90*/  LDCU UR32, c[0x0][0x398] ;  /* 0x00007300ff2077ac */ /* 0x000ee20008000800 */
[----:B------:R-:W0:Y:S01]  /*cbca0*/  LDCU UR33, c[0x0][0x398] ;  /* 0x00007300ff2177ac */ /* 0x000e220008000800 */
[----:B-1----:R-:W3:Y:S04]  /*cbcb0*/  LDL.LU.64 R22, [R1+0x8d8] ;  /* 0x0008d80001167983 */ /* 0x002ee80000300a00 */
[----:B------:R-:W3:Y:S04]  /*cbcc0*/  LDL.LU.64 R28, [R1+0x8d0] ;  /* 0x0008d000011c7983 */ /* 0x000ee80000300a00 */
[----:B--2---:R-:W2:Y:S04]  /*cbcd0*/  LDL.LU.64 R26, [R1+0x8c8] ;  /* 0x0008c800011a7983 */ /* 0x004ea80000300a00 */
[----:B------:R1:W-:Y:S04]  /*cbce0*/  STL [R1+0x4148], R7 ;  /* 0x0041480701007387 */ /* 0x0003e80000100800 */
[----:B-1----:R-:W2:Y:S01]  /*cbcf0*/  LDL.LU.64 R6, [R1+0x8f0] ;  /* 0x0008f00001067983 */ /* 0x002ea20000300a00 */
[----:B------:R-:W-:-:S02]  /*cbd00*/  ISETP.GE.AND P6, PT, R2, UR75, PT ;  /* 0x0000004b02007c0c */ /* 0x000fc4000bfc6270 */
[C---:B------:R-:W-:Y:S02]  /*cbd10*/  PRMT R2, R13.reuse, 0x7770, RZ ;  /* 0x000077700d027816 */ /* 0x040fe400000000ff */
[----:B------:R-:W-:-:S03]  /*cbd20*/  PRMT R0, R13, 0x7771, RZ ;  /* 0x000077710d007816 */ /* 0x000fc600000000ff */
[----:B----4-:R1:W-:Y:S04]  /*cbd30*/  @P4 STG.E.U8 desc[UR28][R24.64], R2 ;  /* 0x0000000218004986 */ /* 0x0103e8000c10111c */
[----:B-1----:R-:W4:Y:S04]  /*cbd40*/  LDL.LU.64 R24, [R1+0x8c0] ;  /* 0x0008c00001187983 */ /* 0x002f280000300a00 */
[----:B------:R-:W3:Y:S01]  /*cbd50*/  LDL.LU R12, [R1+0xb8] ;  /* 0x0000b800010c7983 */ /* 0x000ee20000300800 */
[----:B------:R-:W-:Y:S02]  /*cbd60*/  ISETP.LT.AND P4, PT, R14, UR7, !P6 ;  /* 0x000000070e007c0c */ /* 0x000fe4000f781270 */
[C---:B------:R-:W-:Y:S01]  /*cbd70*/  PRMT R2, R13.reuse, 0x7772, RZ ;  /* 0x000077720d027816 */ /* 0x040fe200000000ff */
[----:B------:R-:W1:Y:S01]  /*cbd80*/  LDCU UR7, c[0x0][0x398] ;  /* 0x00007300ff0777ac */ /* 0x000e620008000800 */
[----:B--2---:R2:W-:Y:S04]  /*cbd90*/  @P5 STG.E.U8 desc[UR28][R6.64], R0 ;  /* 0x0000000006005986 */ /* 0x0045e8000c10111c */
[----:B--2---:R-:W2:Y:S01]  /*cbda0*/  LDL.LU.64 R6, [R1+0x8b8] ;  /* 0x0008b80001067983 */ /* 0x004ea20000300a00 */
[----:B------:R-:W-:-:S02]  /*cbdb0*/  PRMT R0, R13, 0x7773, RZ ;  /* 0x000077730d007816 */ /* 0x000fc400000000ff */
[----:B------:R-:W-:Y:S01]  /*cbdc0*/  ISETP.LT.AND P5, PT, R15, UR30, !P6 ;  /* 0x0000001e0f007c0c */ /* 0x000fe2000f7a1270 */
[----:B------:R1:W-:Y:S01]  /*cbdd0*/  @P3 STG.E.U8 desc[UR28][R4.64], R2 ;  /* 0x0000000204003986 */ /* 0x0003e2000c10111c */
[----:B------:R-:W2:Y:S03]  /*cbde0*/  LDCU UR30, c[0x0][0x398] ;  /* 0x00007300ff1e77ac */ /* 0x000ea60008000800 */
[----:B------:R3:W-:Y:S01]  /*cbdf0*/  @P2 STG.E.U8 desc[UR28][R20.64], R0 ;  /* 0x0000000014002986 */ /* 0x0007e2000c10111c */
[----:B0-----:R-:W-:Y:S02]  /*cbe00*/  ISETP.LT.AND P2, PT, R11, UR5, !P6 ;  /* 0x000000050b007c0c */ /* 0x001fe4000f741270 */
[----:B------:R-:W-:Y:S01]  /*cbe10*/  ISETP.LT.AND P3, PT, R17, UR6, !P6 ;  /* 0x0000000611007c0c */ /* 0x000fe2000f761270 */
[----:B------:R-:W0:Y:S01]  /*cbe20*/  LDCU UR5, c[0x0][0x398] ;  /* 0x00007300ff0577ac */ /* 0x000e220008000800 */
[----:B------:R-:W0:Y:S01]  /*cbe30*/  LDCU UR6, c[0x0][0x398] ;  /* 0x00007300ff0677ac */ /* 0x000e220008000800 */
[C---:B-1----:R-:W-:Y:S01]  /*cbe40*/  PRMT R2, R8.reuse, 0x7770, RZ ;  /* 0x0000777008027816 */ /* 0x042fe200000000ff */
[----:B------:R-:W2:Y:S01]  /*cbe50*/  LDL.LU.64 R4, [R1+0x8a8] ;  /* 0x0008a80001047983 */ /* 0x000ea20000300a00 */
[----:B---3--:R-:W-:-:S03]  /*cbe60*/  PRMT R0, R8, 0x7771, RZ ;  /* 0x0000777108007816 */ /* 0x008fc600000000ff */
[----:B------:R1:W-:Y:S01]  /*cbe70*/  @P4 STG.E.U8 desc[UR28][R22.64], R2 ;  /* 0x0000000216004986 */ /* 0x0003e2000c10111c */
[----:B------:R-:W-:-:S03]  /*cbe80*/  ISETP.LT.AND P4, PT, R16, UR32, !P6 ;  /* 0x0000002010007c0c */ /* 0x000fc6000f781270 */
[----:B------:R3:W-:Y:S01]  /*cbe90*/  @P5 STG.E.U8 desc[UR28][R28.64], R0 ;  /* 0x000000001c005986 */ /* 0x0007e2000c10111c */
[----:B------:R-:W0:Y:S01]  /*cbea0*/  LDCU UR32, c[0x0][0x398] ;  /* 0x00007300ff2077ac */ /* 0x000e220008000800 */
[C---:B-1----:R-:W-:Y:S02]  /*cbeb0*/  PRMT R2, R8.reuse, 0x7772, RZ ;  /* 0x0000777208027816 */ /* 0x042fe400000000ff */
[----:B------:R-:W2:Y:S01]  /*cbec0*/  LDL.LU.64 R22, [R1+0x8a0] ;  /* 0x0008a00001167983 */ /* 0x000ea20000300a00 */
[----:B---3--:R-:W-:-:S03]  /*cbed0*/  PRMT R0, R8, 0x7773, RZ ;  /* 0x0000777308007816 */ /* 0x008fc600000000ff */
[----:B------:R-:W3:Y:S04]  /*cbee0*/  LDL.LU R13, [R1+0x158] ;  /* 0x00015800010d7983 */ /* 0x000ee80000300800 */
[----:B------:R1:W-:Y:S04]  /*cbef0*/  @P2 STG.E.U8 desc[UR28][R26.64], R2 ;  /* 0x000000021a002986 */ /* 0x0003e8000c10111c */
[----:B----4-:R4:W-:Y:S01]  /*cbf00*/  @P3 STG.E.U8 desc[UR28][R24.64], R0 ;  /* 0x0000000018003986 */ /* 0x0109e2000c10111c */
[----:B-1----:R-:W-:-:S03]  /*cbf10*/  PRMT R2, R12, 0x7770, RZ ;  /* 0x000077700c027816 */ /* 0x002fc600000000ff */
[----:B------:R-:W3:Y:S04]  /*cbf20*/  LDL.LU.64 R26, [R1+0x898] ;  /* 0x00089800011a7983 */ /* 0x000ee80000300a00 */
[----:B----4-:R-:W4:Y:S04]  /*cbf30*/  LDL.LU.64 R24, [R1+0x890] ;  /* 0x0008900001187983 */ /* 0x010f280000300a00 */
[----:B------:R-:W4:Y:S04]  /*cbf40*/  LDL.LU.64 R20, [R1+0x888] ;  /* 0x0008880001147983 */ /* 0x000f280000300a00 */
[----:B------:R-:W4:Y:S04]  /*cbf50*/  LDL.LU.64 R28, [R1+0x880] ;  /* 0x00088000011c7983 */ /* 0x000f280000300a00 */
[----:B--2---:R1:W-:Y:S04]  /*cbf60*/  @P4 STG.E.U8 desc[UR28][R6.64], R2 ;  /* 0x0000000206004986 */ /* 0x0043e8000c10111c */
[----:B-1----:R-:W2:Y:S01]  /*cbf70*/  LDL.LU R7, [R1+0x4148] ;  /* 0x0041480001077983 */ /* 0x002ea20000300800 */
[----:B------:R-:W-:-:S02]  /*cbf80*/  ISETP.LT.AND P2, PT, R18, UR7, !P6 ;  /* 0x0000000712007c0c */ /* 0x000fc4000f741270 */
[----:B0-----:R-:W-:Y:S01]  /*cbf90*/  ISETP.LT.AND P3, PT, R9, UR5, !P6 ;  /* 0x0000000509007c0c */ /* 0x001fe2000f761270 */
[----:B------:R-:W-:Y:S01]  /*cbfa0*/  VIADD R0, R10, 0xd ;  /* 0x0000000d0a007836 */ /* 0x000fe20000000000 */
[----:B------:R-:W-:Y:S01]  /*cbfb0*/  PRMT R2, R12, 0x7771, RZ ;  /* 0x000077710c027816 */ /* 0x000fe200000000ff */
[----:B------:R-:W0:Y:S01]  /*cbfc0*/  LDCU UR7, c[0x0][0x398] ;  /* 0x00007300ff0777ac */ /* 0x000e220008000800 */
[----:B------:R-:W4:Y:S01]  /*cbfd0*/  LDL.LU R8, [R1+0x1ac] ;  /* 0x0001ac0001087983 */ /* 0x000f220000300800 */
[----:B------:R-:W-:Y:S01]  /*cbfe0*/  VIADD R3, R10, 0xe ;  /* 0x0000000e0a037836 */ /* 0x000fe20000000000 */
[----:B------:R-:W-:Y:S02]  /*cbff0*/  ISETP.GE.AND P5, PT, R0, UR74, PT ;  /* 0x0000004a00007c0c */ /* 0x000fe4000bfa6270 */
[----:B------:R-:W-:Y:S01]  /*cc000*/  PRMT R0, R12, 0x7772, RZ ;  /* 0x000077720c007816 */ /* 0x000fe200000000ff */
[----:B------:R-:W1:Y:S02]  /*cc010*/  LDCU UR5, c[0x0][0x398] ;  /* 0x00007300ff0577ac */ /* 0x000e640008000800 */
[----:B------:R0:W-:Y:S01]  /*cc020*/  @P2 STG.E.U8 desc[UR28][R4.64], R2 ;  /* 0x0000000204002986 */ /* 0x0001e2000c10111c */
[----:B------:R-:W-:Y:S01]  /*cc030*/  ISETP.LT.AND P2, PT, R14, UR30, !P5 ;  /* 0x0000001e0e007c0c */ /* 0x000fe2000ef41270 */
[----:B------:R-:W1:Y:S02]  /*cc040*/  LDCU UR30, c[0x0][0x398] ;  /* 0x00007300ff1e77ac */ /* 0x000e640008000800 */
[----:B------:R3:W-:Y:S01]  /*cc050*/  @P3 STG.E.U8 desc[UR28][R22.64], R0 ;  /* 0x0000000016003986 */ /* 0x0007e2000c10111c */
[----:B------:R-:W-:-:S02]  /*cc060*/  ISETP.LT.AND P3, PT, R15, UR32, !P5 ;  /* 0x000000200f007c0c */ /* 0x000fc4000ef61270 */
[----:B0-----:R-:W-:Y:S01]  /*cc070*/  ISETP.LT.AND P4, PT, R11, UR7, !P5 ;  /* 0x000000070b007c0c */ /* 0x001fe2000ef81270 */
[----:B------:R-:W0:Y:S01]  /*cc080*/  LDCU UR7, c[0x0][0x398] ;  /* 0x00007300ff0777ac */ /* 0x000e220008000800 */
[----:B------:R-:W0:Y:S01]  /*cc090*/  LDCU UR32, c[0x0][0x398] ;  /* 0x00007300ff2077ac */ /* 0x000e220008000800 */
[----:B------:R-:W-:Y:S02]  /*cc0a0*/  PRMT R2, R12, 0x7773, RZ ;  /* 0x000077730c027816 */ /* 0x000fe400000000ff */
[----:B---3--:R-:W-:Y:S01]  /*cc0b0*/  PRMT R0, R13, 0x7770, RZ ;  /* 0x000077700d007816 */ /* 0x008fe200000000ff */
[----:B------:R-:W3:Y:S04]  /*cc0c0*/  LDL.LU.64 R22, [R1+0x878] ;  /* 0x0008780001167983 */ /* 0x000ee80000300a00 */
[----:B------:R-:W3:Y:S04]  /*cc0d0*/  LDL.LU R19, [R1+0x198] ;  /* 0x0001980001137983 */ /* 0x000ee80000300800 */
[----:B------:R-:W-:Y:S01]  /*cc0e0*/  STL.64 [R1+0x4140], R10 ;  /* 0x0041400a01007387 */ /* 0x000fe20000100a00 */
[----:B--2---:R-:W-:Y:S01]  /*cc0f0*/  ISETP.LT.AND P6, PT, R7, UR6, !P6 ;  /* 0x0000000607007c0c */ /* 0x004fe2000f7c1270 */
[----:B------:R-:W2:-:S12]  /*cc100*/  LDCU UR6, c[0x0][0x398] ;  /* 0x00007300ff0677ac */ /* 0x000e980008000800 */
[----:B------:R0:W-:Y:S04]  /*cc110*/  @P6 STG.E.U8 desc[UR28][R26.64], R2 ;  /* 0x000000021a006986 */ /* 0x0001e8000c10111c */
[----:B----4-:R4:W-:Y:S01]  /*cc120*/  @P2 STG.E.U8 desc[UR28][R24.64], R0 ;  /* 0x0000000018002986 */ /* 0x0109e2000c10111c */
[----:B0-----:R-:W-:-:S03]  /*cc130*/  PRMT R2, R13, 0x7771, RZ ;  /* 0x000077710d027816 */ /* 0x001fc600000000ff */
[----:B------:R-:W3:Y:S04]  /*cc140*/  LDL.LU.64 R26, [R1+0x870] ;  /* 0x00087000011a7983 */ /* 0x000ee80000300a00 */
[----:B----4-:R-:W4:Y:S04]  /*cc150*/  LDL.LU.64 R24, [R1+0x850] ;  /* 0x0008500001187983 */ /* 0x010f280000300a00 */
[----:B------:R-:W4:Y:S04]  /*cc160*/  LDL.LU.64 R10, [R1+0x848] ;  /* 0x00084800010a7983 */ /* 0x000f280000300a00 */
[----:B------:R0:W-:Y:S04]  /*cc170*/  @P3 STG.E.U8 desc[UR28][R20.64], R2 ;  /* 0x0000000214003986 */ /* 0x0001e8000c10111c */
[----:B0-----:R-:W4:Y:S01]  /*cc180*/  LDL.LU.64 R20, [R1+0x828] ;  /* 0x0008280001147983 */ /* 0x001f220000300a00 */
[----:B-1----:R-:W-:-:S02]  /*cc190*/  ISETP.LT.AND P2, PT, R17, UR5, !P5 ;  /* 0x0000000511007c0c */ /* 0x002fc4000ef41270 */
[----:B------:R-:W-:Y:S02]  /*cc1a0*/  PRMT R0, R13, 0x7772, RZ ;  /* 0x000077720d007816 */ /* 0x000fe400000000ff */
[----:B--2---:R-:W-:Y:S02]  /*cc1b0*/  ISETP.LT.AND P3, PT, R18, UR6, !P5 ;  /* 0x0000000612007c0c */ /* 0x004fe4000ef61270 */
[----:B---3--:R-:W-:Y:S02]  /*cc1c0*/  PRMT R2, R19, 0x7770, RZ ;  /* 0x0000777013027816 */ /* 0x008fe400000000ff */
[----:B------:R-:W-:Y:S02]  /*cc1d0*/  ISETP.GE.AND P6, PT, R3, UR73, PT ;  /* 0x0000004903007c0c */ /* 0x000fe4000bfc6270 */
[----:B------:R-:W-:Y:S01]  /*cc1e0*/  PRMT R6, R8, 0x7773, RZ ;  /* 0x0000777308067816 */ /* 0x000fe200000000ff */
[----:B------:R0:W-:Y:S01]  /*cc1f0*/  @P4 STG.E.U8 desc[UR28][R28.64], R0 ;  /* 0x000000001c004986 */ /* 0x0001e2000c10111c */
[----:B------:R-:W-:-:S02]  /*cc200*/  ISETP.LT.AND P4, PT, R16, UR33, !P5 ;  /* 0x0000002110007c0c */ /* 0x000fc4000ef81270 */
[C---:B------:R-:W-:Y:S02]  /*cc210*/  PRMT R5, R8.reuse, 0x7772, RZ ;  /* 0x0000777208057816 */ /* 0x040fe400000000ff */
[C---:B------:R-:W-:Y:S02]  /*cc220*/  PRMT R4, R8.reuse, 0x7771, RZ ;  /* 0x0000777108047816 */ /* 0x040fe400000000ff */
[----:B------:R-:W-:Y:S01]  /*cc230*/  PRMT R3, R8, 0x7770, RZ ;  /* 0x0000777008037816 */ /* 0x000fe200000000ff */
[----:B------:R-:W1:Y:S01]  /*cc240*/  LDCU UR5, c[0x0][0x398] ;  /* 0x00007300ff0577ac */ /* 0x000e620008000800 */
[----:B------:R-:W2:Y:S01]  /*cc250*/  LDCU UR6, c[0x0][0x398] ;  /* 0x00007300ff0677ac */ /* 0x000ea20008000800 */
[----:B------:R-:W3:Y:S01]  /*cc260*/  LDCU UR33, c[0x0][0x398] ;  /* 0x00007300ff2177ac */ /* 0x000ee20008000800 */
[----:B0-----:R-:W-:-:S05]  /*cc270*/  PRMT R0, R13, 0x7773, RZ ;  /* 0x000077730d007816 */ /* 0x001fca00000000ff */
[----:B------:R-:W-:Y:S04]  /*cc280*/  @P2 STG.E.U8 desc[UR28][R22.64], R0 ;  /* 0x0000000016002986 */ /* 0x000fe8000c10111c */
[----:B----4-:R0:W-:Y:S04]  /*cc290*/  STL.64 [R1+0x4138], R20 ;  /* 0x0041381401007387 */ /* 0x0101e80000100a00 */
[----:B0-----:R-:W4:Y:S01]  /*cc2a0*/  LDL.LU.64 R20, [R1+0x830] ;  /* 0x0008300001147983 */ /* 0x001f220000300a00 */
[----:B------:R-:W-:Y:S02]  /*cc2b0*/  ISETP.LT.AND P2, PT, R9, UR30, !P5 ;  /* 0x0000001e09007c0c */ /* 0x000fe4000ef41270 */
[----:B------:R-:W-:Y:S01]  /*cc2c0*/  PRMT R0, R19, 0x7771, RZ ;  /* 0x0000777113007816 */ /* 0x000fe200000000ff */
[----:B------:R0:W-:Y:S04]  /*cc2d0*/  @P4 STG.E.U8 desc[UR28][R26.64], R2 ;  /* 0x000000021a004986 */ /* 0x0001e8000c10111c */
[----:B------:R-:W2:Y:S04]  /*cc2e0*/  LDL.LU.64 R12, [R1+0x820] ;  /* 0x00082000010c7983 */ /* 0x000ea80000300a00 */
[----:B------:R-:W2:Y:S04]  /*cc2f0*/  LDL.LU.64 R28, [R1+0x818] ;  /* 0x00081800011c7983 */ /* 0x000ea80000300a00 */
[----:B------:R-:W2:Y:S04]  /*cc300*/  LDL.LU.64 R22, [R1+0x810] ;  /* 0x0008100001167983 */ /* 0x000ea80000300a00 */
[----:B------:R-:W2:Y:S01]  /*cc310*/  LDL.LU R8, [R1+0xbc] ;  /* 0x0000bc0001087983 */ /* 0x000ea20000300800 */
[----:B------:R-:W-:-:S03]  /*cc320*/  ISETP.LT.AND P5, PT, R7, UR7, !P5 ;  /* 0x0000000707007c0c */ /* 0x000fc6000efa1270 */
[----:B------:R3:W-:Y:S01]  /*cc330*/  @P3 STG.E.U8 desc[UR28][R24.64], R0 ;  /* 0x0000000018003986 */ /* 0x0007e2000c10111c */
[----:B------:R-:W2:Y:S01]  /*cc340*/  LDCU UR30, c[0x0][0x398] ;  /* 0x00007300ff1e77ac */ /* 0x000ea20008000800 */
[----:B0-----:R-:W-:Y:S02]  /*cc350*/  PRMT R2, R19, 0x7772, RZ ;  /* 0x0000777213027816 */ /* 0x001fe400000000ff */
[----:B------:R-:W2:Y:S01]  /*cc360*/  LDL.LU.64 R26, [R1+0x808] ;  /* 0x00080800011a7983 */ /* 0x000ea20000300a00 */
[----:B-1----:R-:W-:Y:S01]  /*cc370*/  ISETP.LT.AND P4, PT, R15, UR5, !P6 ;  /* 0x000000050f007c0c */ /* 0x002fe2000f781270 */
[----:B------:R-:W0:Y:S01]  /*cc380*/  LDCU UR7, c[0x0][0x398] ;  /* 0x00007300ff0777ac */ /* 0x000e220008000800 */
[----:B---3--:R-:W-:Y:S01]  /*cc390*/  PRMT R0, R19, 0x7773, RZ ;  /* 0x0000777313007816 */ /* 0x008fe200000000ff */
[----:B------:R-:W3:Y:S04]  /*cc3a0*/  LDL.LU.64 R24, [R1+0x7f8] ;  /* 0x0007f80001187983 */ /* 0x000ee80000300a00 */
[----:B------:R1:W-:Y:S01]  /*cc3b0*/  @P2 STG.E.U8 desc[UR28][R10.64], R2 ;  /* 0x000000020a002986 */ /* 0x0003e2000c10111c */
[----:B------:R-:W-:Y:S01]  /*cc3c0*/  ISETP.LT.AND P3, PT, R14, UR32, !P6 ;  /* 0x000000200e007c0c */ /* 0x000fe2000f761270 */
[----:B------:R-:W0:Y:S01]  /*cc3d0*/  LDCU UR32, c[0x0][0x398] ;  /* 0x00007300ff2077ac */ /* 0x000e220008000800 */
[----:B------:R-:W0:Y:S01]  /*cc3e0*/  LDCU UR5, c[0x0][0x39c] ;  /* 0x00007380ff0577ac */ /* 0x000e220008000800 */
[----:B-1----:R-:W2:Y:S04]  /*cc3f0*/  LDL.LU.64 R10, [R1+0x4140] ;  /* 0x00414000010a7983 */ /* 0x002ea80000300a00 */
[----:B----4-:R1:W-:Y:S04]  /*cc400*/  @P5 STG.E.U8 desc[UR28][R20.64], R0 ;  /* 0x0000000014005986 */ /* 0x0103e8000c10111c */
[----:B-1----:R-:W4:Y:S01]  /*cc410*/  LDL.LU.64 R20, [R1+0x4138] ;  /* 0x0041380001147983 */ /* 0x002f220000300a00 */
[----:B--2---:R-:W-:Y:S01]  /*cc420*/  ISETP.LT.AND P2, PT, R11, UR6, !P6 ;  /* 0x000000060b007c0c */ /* 0x004fe2000f741270 */
[----:B------:R-:W1:Y:S02]  /*cc430*/  LDCU UR6, c[0x0][0x398] ;  /* 0x00007300ff0677ac */ /* 0x000e640008000800 */
[----:B----4-:R2:W-:Y:S04]  /*cc440*/  @P3 STG.E.U8 desc[UR28][R20.64], R3 ;  /* 0x0000000314003986 */ /* 0x0105e8000c10111c */
[----:B------:R4:W-:Y:S06]  /*cc450*/  @P4 STG.E.U8 desc[UR28][R12.64], R4 ;  /* 0x000000040c004986 */ /* 0x0009ec000c10111c */
[----:B------:R0:W-:Y:S04]  /*cc460*/  @P2 STG.E.U8 desc[UR28][R28.64], R5 ;  /* 0x000000051c002986 */ /* 0x0001e8000c10111c */
[----:B--2---:R-:W2:Y:S04]  /*cc470*/  LDL.LU.64 R20, [R1+0x7e8] ;  /* 0x0007e80001147983 */ /* 0x004ea80000300a00 */
[----:B----4-:R-:W4:Y:S04]  /*cc480*/  LDL.LU R13, [R1+0x15c] ;  /* 0x00015c00010d7983 */ /* 0x010f280000300800 */
[----:B0-----:R-:W2:Y:S01]  /*cc490*/  LDL.LU.64 R4, [R1+0x7f0] ;  /* 0x0007f00001047983 */ /* 0x001ea20000300a00 */
[----:B------:R-:W-:-:S02]  /*cc4a0*/  ISETP.LT.AND P5, PT, R17, UR30, !P6 ;  /* 0x0000001e11007c0c */ /* 0x000fc4000f7a1270 */
[----:B------:R-:W-:Y:S02]  /*cc4b0*/  ISETP.LT.AND P4, PT, R16, UR7, !P6 ;  /* 0x0000000710007c0c */ /* 0x000fe4000f781270 */
[----:B------:R-:W-:Y:S01]  /*cc4c0*/  ISETP.LT.AND P3, PT, R18, UR32, !P6 ;  /* 0x0000002012007c0c */ /* 0x000fe2000f761270 */
[----:B------:R-:W0:Y:S01]  /*cc4d0*/  LDCU UR7, c[0x0][0x398] ;  /* 0x00007300ff0777ac */ /* 0x000e220008000800 */
[----:B------:R-:W0:Y:S01]  /*cc4e0*/  LDCU UR32, c[0x0][0x398] ;  /* 0x00007300ff2077ac */ /* 0x000e220008000800 */
[----:B------:R-:W-:Y:S01]  /*cc4f0*/  VIADD R0, R10, 0xf ;  /* 0x0000000f0a007836 */ /* 0x000fe20000000000 */
[C---:B------:R-:W-:Y:S02]  /*cc500*/  PRMT R2, R8.reuse, 0x7771, RZ ;  /* 0x0000777108027816 */ /* 0x040fe400000000ff */
[----:B------:R-:W-:Y:S01]  /*cc510*/  PRMT R3, R8, 0x7772, RZ ;  /* 0x0000777208037816 */ /* 0x000fe200000000ff */
[----:B------:R-:W4:Y:S01]  /*cc520*/  LDL.LU.64 R28, [R1+0x7e0] ;  /* 0x0007e000011c7983 */ /* 0x000f220000300a00 */
[----:B------:R-:W0:Y:S03]  /*cc530*/  LDCU UR30, c[0x0][0x398] ;  /* 0x00007300ff1e77ac */ /* 0x000e260008000800 */
[----:B------:R0:W-:Y:S01]  /*cc540*/  @P5 STG.E.U8 desc[UR28][R22.64], R6 ;  /* 0x0000000616005986 */ /* 0x0001e2000c10111c */
[----:B-1----:R-:W-:-:S02]  /*cc550*/  ISETP.LT.AND P5, PT, R9, UR6, !P6 ;  /* 0x0000000609007c0c */ /* 0x002fc4000f7a1270 */
[----:B------:R-:W-:Y:S02]  /*cc560*/  ISETP.GE.AND P2, PT, R0, UR72, PT ;  /* 0x0000004800007c0c */ /* 0x000fe4000bf46270 */
[----:B------:R-:W-:Y:S01]  /*cc570*/  PRMT R0, R8, 0x7770, RZ ;  /* 0x0000777008007816 */ /* 0x000fe200000000ff */
[----:B------:R-:W1:Y:S04]  /*cc580*/  LDCU UR6, c[0x0][0x398] ;  /* 0x00007300ff0677ac */ /* 0x000e680008000800 */
[----:B------:R1:W-:Y:S04]  /*cc590*/  @P4 STG.E.U8 desc[UR28][R26.64], R0 ;  /* 0x000000001a004986 */ /* 0x0003e8000c10111c */
[----:B---3--:R3:W-:Y:S04]  /*cc5a0*/  @P3 STG.E.U8 desc[UR28][R24.64], R2 ;  /* 0x0000000218003986 */ /* 0x0087e8000c10111c */
[----:B0-----:R-:W4:Y:S01]  /*cc5b0*/  LDL.LU.64 R22, [R1+0x7d8] ;  /* 0x0007d80001167983 */ /* 0x001f220000300a00 */
[----:B------:R-:W-:-:S02]  /*cc5c0*/  ISETP.LT.AND P4, PT, R14, UR7, !P2 ;  /* 0x000000070e007c0c */ /* 0x000fc4000d781270 */
[----:B------:R-:W-:Y:S01]  /*cc5d0*/  ISETP.LT.AND P6, PT, R7, UR30, !P6 ;  /* 0x0000001e07007c0c */ /* 0x000fe2000f7c1270 */
[----:B------:R-:W0:Y:S01]  /*cc5e0*/  LDCU UR30, c[0x0][0x398] ;  /* 0x00007300ff1e77ac */ /* 0x000e220008000800 */
[----:B------:R-:W0:Y:S01]  /*cc5f0*/  LDCU UR7, c[0x0][0x398] ;  /* 0x00007300ff0777ac */ /* 0x000e220008000800 */
[----:B-1----:R-:W4:Y:S04]  /*cc600*/  LDL.LU.64 R26, [R1+0x7d0] ;  /* 0x0007d000011a7983 */ /* 0x002f280000300a00 */
[----:B---3--:R-:W3:Y:S01]  /*cc610*/  LDL.LU.64 R24, [R1+0x7c8] ;  /* 0x0007c80001187983 */ /* 0x008ee20000300a00 */
[----:B------:R-:W-:-:S03]  /*cc620*/  PRMT R2, R8, 0x7773, RZ ;  /* 0x0000777308027816 */ /* 0x000fc600000000ff */
[----:B------:R-:W3:Y:S04]  /*cc630*/  LDL.LU R8, [R1+0x19c] ;  /* 0x00019c0001087983 */ /* 0x000ee80000300800 */
[----:B------:R1:W-:Y:S04]  /*cc640*/  STL.64 [R1+0x4128], R14 ;  /* 0x0041280e01007387 */ /* 0x0003e80000100a00 */
[----:B--2---:R-:W-:Y:S01]  /*cc650*/  @P5 STG.E.U8 desc[UR28][R4.64], R3 ;  /* 0x0000000304005986 */ /* 0x004fe2000c10111c */
[----:B------:R-:W-:-:S03]  /*cc660*/  ISETP.LT.AND P5, PT, R15, UR32, !P2 ;  /* 0x000000200f007c0c */ /* 0x000fc6000d7a1270 */
[----:B-1----:R-:W2:Y:S01]  /*cc670*/  LDL.LU.64 R14, [R1+0x7a0] ;  /* 0x0007a000010e7983 */ /* 0x002ea20000300a00 */
[----:B------:R-:W-:-:S03]  /*cc680*/  VIADD R0, R10, 0x10 ;  /* 0x000000100a007836 */ /* 0x000fc60000000000 */
[----:B------:R1:W-:Y:S01]  /*cc690*/  @P6 STG.E.U8 desc[UR28][R20.64], R2 ;  /* 0x0000000214006986 */ /* 0x0003e2000c10111c */
[----:B------:R-:W0:Y:S01]  /*cc6a0*/  LDCU UR32, c[0x0][0x398] ;  /* 0x00007300ff2077ac */ /* 0x000e220008000800 */
[----:B------:R-:W-:Y:S02]  /*cc6b0*/  ISETP.GE.AND P3, PT, R0, UR71, PT ;  /* 0x0000004700007c0c */ /* 0x000fe4000bf66270 */
[----:B----4-:R-:W-:Y:S02]  /*cc6c0*/  PRMT R0, R13, 0x7770, RZ ;  /* 0x000077700d007816 */ /* 0x010fe400000000ff */
[----:B------:R-:W-:Y:S01]  /*cc6d0*/  ISETP.LT.AND P6, PT, R11, UR33, !P2 ;  /* 0x000000210b007c0c */ /* 0x000fe2000d7c1270 */
[----:B------:R-:W4:Y:S01]  /*cc6e0*/  LDCU UR33, c[0x0][0x398] ;  /* 0x00007300ff2177ac */ /* 0x000f220008000800 */
[----:B-1----:R-:W-:Y:S01]  /*cc6f0*/  PRMT R2, R13, 0x7771, RZ ;  /* 0x000077710d027816 */ /* 0x002fe200000000ff */
[----:B------:R-:W-:Y:S04]  /*cc700*/  @P4 STG.E.U8 desc[UR28][R28.64], R0 ;  /* 0x000000001c004986 */ /* 0x000fe8000c10111c */
[----:B--2---:R1:W-:Y:S04]  /*cc710*/  STL.64 [R1+0x4130], R14 ;  /* 0x0041300e01007387 */ /* 0x0043e80000100a00 */
[----:B-1----:R-:W2:Y:S01]  /*cc720*/  LDL.LU.64 R14, [R1+0x7c0] ;  /* 0x0007c000010e7983 */ /* 0x002ea20000300a00 */
[----:B------:R-:W-:-:S03]  /*cc730*/  ISETP.LT.AND P4, PT, R17, UR6, !P2 ;  /* 0x0000000611007c0c */ /* 0x000fc6000d781270 */
[----:B------:R1:W-:Y:S01]  /*cc740*/  @P5 STG.E.U8 desc[UR28][R22.64], R2 ;  /* 0x0000000216005986 */ /* 0x0003e2000c10111c */
[----:B0-----:R-:W-:Y:S02]  /*cc750*/  ISETP.LT.AND P5, PT, R16, UR30, !P2 ;  /* 0x0000001e10007c0c */ /* 0x001fe4000d7a1270 */
[C---:B------:R-:W-:Y:S02]  /*cc760*/  PRMT R0, R13.reuse, 0x7772, RZ ;  /* 0x000077720d007816 */ /* 0x040fe400000000ff */
[----:B------:R-:W-:Y:S01]  /*cc770*/  PRMT R3, R13, 0x7773, RZ ;  /* 0x000077730d037816 */ /* 0x000fe200000000ff */
[----:B------:R-:W4:Y:S04]  /*cc780*/  LDL.LU.64 R28, [R1+0x798] ;  /* 0x00079800011c7983 */ /* 0x000f280000300a00 */
[----:B------:R-:W4:Y:S04]  /*cc790*/  LDL.LU R12, [R1+0x170] ;  /* 0x00017000010c7983 */ /* 0x000f280000300800 */
[----:B------:R0:W-:Y:S01]  /*cc7a0*/  @P6 STG.E.U8 desc[UR28][R26.64], R0 ;  /* 0x000000001a006986 */ /* 0x0001e2000c10111c */
[C---:B---3--:R-:W-:Y:S01]  /*cc7b0*/  PRMT R4, R8.reuse, 0x7773, RZ ;  /* 0x0000777308047816 */ /* 0x048fe200000000ff */
[----:B------:R-:W3:Y:S01]  /*cc7c0*/  LDCU UR6, c[0x0][0x398] ;  /* 0x00007300ff0677ac */ /* 0x000ee20008000800 */
[----:B------:R-:W2:Y:S01]  /*cc7d0*/  LDCU UR30, c[0x0][0x398] ;  /* 0x00007300ff1e77ac */ /* 0x000ea20008000800 */
[----:B-1----:R-:W-:Y:S01]  /*cc7e0*/  PRMT R2, R8, 0x7770, RZ ;  /* 0x0000777008027816 */ /* 0x002fe200000000ff */
[----:B------:R-:W3:Y:S04]  /*cc7f0*/  LDL.LU.64 R22, [R1+0x788] ;  /* 0x0007880001167983 */ /* 0x000ee80000300a00 */
[----:B------:R1:W-:Y:S04]  /*cc800*/  @P4 STG.E.U8 desc[UR28][R24.64], R3 ;  /* 0x0000000318004986 */ /* 0x0003e8000c10111c */
[----:B0-----:R-:W3:Y:S04]  /*cc810*/  LDL.LU.64 R26, [R1+0x780] ;  /* 0x00078000011a7983 */ /* 0x001ee80000300a00 */
[----:B------:R-:W3:Y:S04]  /*cc820*/  LDL.LU.64 R20, [R1+0x778] ;  /* 0x0007780001147983 */ /* 0x000ee80000300a00 */
[----:B-1----:R-:W3:Y:S04]  /*cc830*/  LDL.LU.64 R24, [R1+0x770] ;  /* 0x0007700001187983 */ /* 0x002ee80000300a00 */
[----:B------:R-:W3:Y:S04]  /*cc840*/  LDL.LU R13, [R1+0xa0] ;  /* 0x0000a000010d7983 */ /* 0x000ee80000300800 */
[----:B--2---:R0:W-:Y:S04]  /*cc850*/  @P5 STG.E.U8 desc[UR28][R14.64], R2 ;  /* 0x000000020e005986 */ /* 0x0041e8000c10111c */
[----:B0-----:R-:W2:Y:S01]  /*cc860*/  LDL.LU.64 R14, [R1+0x4130] ;  /* 0x00413000010e7983 */ /* 0x001ea20000300a00 */
[----:B------:R-:W-:-:S02]  /*cc870*/  ISETP.LT.AND P6, PT, R18, UR7, !P2 ;  /* 0x0000000712007c0c */ /* 0x000fc4000d7c1270 */
[----:B------:R-:W-:Y:S02]  /*cc880*/  ISETP.LT.AND P4, PT, R9, UR34, !P2 ;  /* 0x0000002209007c0c */ /* 0x000fe4000d781270 */
[C---:B------:R-:W-:Y:S02]  /*cc890*/  PRMT R0, R8.reuse, 0x7771, RZ ;  /* 0x0000777108007816 */ /* 0x040fe400000000ff */
[----:B------:R-:W-:Y:S02]  /*cc8a0*/  PRMT R3, R8, 0x7772, RZ ;  /* 0x0000777208037816 */ /* 0x000fe400000000ff */
[----:B------:R-:W-:Y:S01]  /*cc8b0*/  ISETP.LT.AND P2, PT, R7, UR32, !P2 ;  /* 0x0000002007007c0c */ /* 0x000fe2000d741270 */
[----:B------:R-:W0:Y:S01]  /*cc8c0*/  LDCU UR7, c[0x0][0x398] ;  /* 0x00007300ff0777ac */ /* 0x000e220008000800 */
[----:B------:R-:W1:Y:S01]  /*cc8d0*/  LDCU UR32, c[0x0][0x398] ;  /* 0x00007300ff2077ac */ /* 0x000e620008000800 */
[----:B------:R-:W0:Y:S02]  /*cc8e0*/  LDCU UR34, c[0x0][0x398] ;  /* 0x00007300ff2277ac */ /* 0x000e240008000800 */
[----:B--2---:R2:W-:Y:S04]  /*cc8f0*/  @P6 STG.E.U8 desc[UR28][R14.64], R0 ;  /* 0x000000000e006986 */ /* 0x0045e8000c10111c */
[----:B----4-:R4:W-:Y:S04]  /*cc900*/  @P4 STG.E.U8 desc[UR28][R28.64], R3 ;  /* 0x000000031c004986 */ /* 0x0109e8000c10111c */
[----:B--2---:R-:W3:Y:S04]  /*cc910*/  LDL.LU.64 R14, [R1+0x4128] ;  /* 0x00412800010e7983 */ /* 0x004ee80000300a00 */
[----:B----4-:R-:W2:Y:S04]  /*cc920*/  LDL.LU.64 R2, [R1+0x790] ;  /* 0x0007900001027983 */ /* 0x010ea80000300a00 */
[----:B------:R-:W4:Y:S04]  /*cc930*/  LDL.LU.64 R28, [R1+0x768] ;  /* 0x00076800011c7983 */ /* 0x000f280000300a00 */
[----:B--2---:R2:W-:Y:S04]  /*cc940*/  @P2 STG.E.U8 desc[UR28][R2.64], R4 ;  /* 0x0000000402002986 */ /* 0x0045e8000c10111c */
[----:B--2---:R-:W2:Y:S01]  /*cc950*/  LDL.LU.64 R4, [R1+0x758] ;  /* 0x0007580001047983 */ /* 0x004ea20000300a00 */
[----:B---3--:R-:W-:-:S02]  /*cc960*/  ISETP.LT.AND P5, PT, R14, UR6, !P3 ;  /* 0x000000060e007c0c */ /* 0x008fc4000dfa1270 */
[----:B------:R-:W-:Y:S01]  /*cc970*/  ISETP.LT.AND P6, PT, R15, UR33, !P3 ;  /* 0x000000210f007c0c */ /* 0x000fe2000dfc1270 */
[----:B------:R-:W3:Y:S01]  /*cc980*/  LDCU UR6, c[0x0][0x398] ;  /* 0x00007300ff0677ac */ /* 0x000ee20008000800 */
[----:B------:R-:W-:Y:S02]  /*cc990*/  ISETP.LT.AND P2, PT, R11, UR30, !P3 ;  /* 0x0000001e0b007c0c */ /* 0x000fe4000df41270 */
[----:B0-----:R-:W-:Y:S02]  /*cc9a0*/  ISETP.LT.AND P4, PT, R17, UR7, !P3 ;  /* 0x0000000711007c0c */ /* 0x001fe4000df81270 */
[C---:B------:R-:W-:Y:S02]  /*cc9b0*/  PRMT R2, R12.reuse, 0x7770, RZ ;  /* 0x000077700c027816 */ /* 0x040fe400000000ff */
[----:B------:R-:W-:Y:S01]  /*cc9c0*/  PRMT R0, R12, 0x7771, RZ ;  /* 0x000077710c007816 */ /* 0x000fe200000000ff */
[----:B------:R-:W0:Y:S01]  /*cc9d0*/  LDCU UR33, c[0x0][0x398] ;  /* 0x00007300ff2177ac */ /* 0x000e220008000800 */
[----:B------:R-:W0:Y:S01]  /*cc9e0*/  LDCU UR7, c[0x0][0x398] ;  /* 0x00007300ff0777ac */ /* 0x000e220008000800 */
[----:B------:R-:W0:Y:S01]  /*cc9f0*/  LDCU UR30, c[0x0][0x398] ;  /* 0x00007300ff1e77ac */ /* 0x000e220008000800 */
[----:B------:R-:W-:Y:S04]  /*cca00*/  @P5 STG.E.U8 desc[UR28][R22.64], R2 ;  /* 0x0000000216005986 */ /* 0x000fe8000c10111c */
[----:B------:R-:W-:Y:S01]  /*cca10*/  @P6 STG.E.U8 desc[UR28][R26.64], R0 ;  /* 0x000000001a006986 */ /* 0x000fe2000c10111c */
[----:B-1----:R-:W-:Y:S01]  /*cca20*/  ISETP.LT.AND P6, PT, R16, UR32, !P3 ;  /* 0x0000002010007c0c */ /* 0x002fe2000dfc1270 */
[----:B------:R-:W1:Y:S02]  /*cca30*/  LDCU UR32, c[0x0][0x398] ;  /* 0x00007300ff2077ac */ /* 0x000e640008000800 */
[----:B--2---:R2:W-:Y:S04]  /*cca40*/  STL.64 [R1+0x4120], R4 ;  /* 0x0041200401007387 */ /* 0x0045e80000100a00 */
[----:B--2---:R-:W2:Y:S01]  /*cca50*/  LDL.LU.64 R4, [R1+0x760] ;  /* 0x0007600001047983 */ /* 0x004ea20000300a00 */
[----:B------:R-:W-:-:S02]  /*cca60*/  PRMT R2, R12, 0x7772, RZ ;  /* 0x000077720c027816 */ /* 0x000fc400000000ff */
[----:B------:R-:W-:Y:S01]  /*cca70*/  PRMT R0, R12, 0x7773, RZ ;  /* 0x000077730c007816 */ /* 0x000fe200000000ff */
[----:B------:R-:W2:Y:S04]  /*cca80*/  LDL.LU R8, [R1+0x130] ;  /* 0x0001300001087983 */ /* 0x000ea80000300800 */
[----:B------:R-:W2:Y:S04]  /*cca90*/  LDL.LU.64 R22, [R1+0x738] ;  /* 0x0007380001167983 */ /* 0x000ea80000300a00 */
[----:B------:R1:W-:Y:S04]  /*ccaa0*/  @P2 STG.E.U8 desc[UR28][R20.64], R2 ;  /* 0x0000000214002986 */ /* 0x0003e8000c10111c */
[----:B------:R4:W-:Y:S01]  /*ccab0*/  @P4 STG.E.U8 desc[UR28][R24.64], R0 ;  /* 0x0000000018004986 */ /* 0x0009e2000c10111c */
[----:B---3--:R-:W-:-:S03]  /*ccac0*/  ISETP.LT.AND P4, PT, R18, UR6, !P3 ;  /* 0x0000000612007c0c */ /* 0x008fc6000df81270 */
[----:B------:R-:W3:Y:S01]  /*ccad0*/  LDL.LU.64 R26, [R1+0x730] ;  /* 0x00073000011a7983 */ /* 0x000ee20000300a00 */
[----:B0-----:R-:W-:Y:S01]  /*ccae0*/  ISETP.LT.AND P5, PT, R9, UR33, !P3 ;  /* 0x0000002109007c0c */ /* 0x001fe2000dfa1270 */
[----:B------:R-:W0:Y:S01]  /*ccaf0*/  LDCU UR6, c[0x0][0x398] ;  /* 0x00007300ff0677ac */ /* 0x000e220008000800 */
[C---:B-1----:R-:W-:Y:S01]  /*ccb00*/  PRMT R2, R13.reuse, 0x7770, RZ ;  /* 0x000077700d027816 */ /* 0x042fe200000000ff */
[----:B----4-:R-:W4:Y:S04]  /*ccb10*/  LDL.LU.64 R24, [R1+0x728] ;  /* 0x0007280001187983 */ /* 0x010f280000300a00 */
[----:B------:R-:W3:Y:S01]  /*ccb20*/  LDL.LU.64 R20, [R1+0x720] ;  /* 0x0007200001147983 */ /* 0x000ee20000300a00 */
[C---:B------:R-:W-:Y:S02]  /*ccb30*/  VIADD R0, R10.reuse, 0x11 ;  /* 0x000000110a007836 */ /* 0x040fe40000000000 */
[----:B------:R-:W-:Y:S01]  /*ccb40*/  VIADD R3, R10, 0x12 ;  /* 0x000000120a037836 */ /* 0x000fe20000000000 */
[----:B------:R1:W-:Y:S01]  /*ccb50*/  @P6 STG.E.U8 desc[UR28][R28.64], R2 ;  /* 0x000000021c006986 */ /* 0x0003e2000c10111c */
[----:B------:R-:W0:Y:S01]  /*ccb60*/  LDCU UR33, c[0x0][0x398] ;  /* 0x00007300ff2177ac */ /* 0x000e220008000800 */
[----:B-1----:R-:W-:-:S02]  /*ccb70*/  PRMT R2, R13, 0x7771, RZ ;  /* 0x000077710d027816 */ /* 0x002fc400000000ff */
[----:B------:R-:W3:Y:S04]  /*ccb80*/  LDL.LU.64 R28, [R1+0x718] ;  /* 0x00071800011c7983 */ /* 0x000ee80000300a00 */
[----:B------:R-:W3:Y:S04]  /*ccb90*/  LDL.LU R12, [R1+0x160] ;  /* 0x00016000010c7983 */ /* 0x000ee80000300800 */
[----:B--2---:R1:W-:Y:S04]  /*ccba0*/  @P4 STG.E.U8 desc[UR28][R4.64], R2 ;  /* 0x0000000204004986 */ /* 0x0043e8000c10111c */
[----:B-1----:R-:W2:Y:S01]  /*ccbb0*/  LDL.LU.64 R4, [R1+0x4120] ;  /* 0x0041200001047983 */ /* 0x002ea20000300a00 */
[----:B------:R-:W-:-:S02]  /*ccbc0*/  ISETP.LT.AND P3, PT, R7, UR7, !P3 ;  /* 0x0000000707007c0c */ /* 0x000fc4000df61270 */
[----:B------:R-:W-:Y:S02]  /*ccbd0*/  ISETP.GE.AND P2, PT, R0, UR70, PT ;  /* 0x0000004600007c0c */ /* 0x000fe4000bf46270 */
[C---:B------:R-:W-:Y:S02]  /*ccbe0*/  PRMT R0, R13.reuse, 0x7772, RZ ;  /* 0x000077720d007816 */ /* 0x040fe400000000ff */
[----:B------:R-:W-:Y:S01]  /*ccbf0*/  PRMT R2, R13, 0x7773, RZ ;  /* 0x000077730d027816 */ /* 0x000fe200000000ff */
[----:B------:R-:W1:Y:S01]  /*ccc00*/  LDCU UR7, c[0x0][0x398] ;  /* 0x00007300ff0777ac */ /* 0x000e620008000800 */
[----:B------:R-:W-:Y:S02]  /*ccc10*/  ISETP.LT.AND P6, PT, R14, UR30, !P2 ;  /* 0x0000001e0e007c0c */ /* 0x000fe4000d7c1270 */
[----:B------:R-:W-:Y:S01]  /*ccc20*/  ISETP.LT.AND P4, PT, R11, UR34, !P2 ;  /* 0x000000220b007c0c */ /* 0x000fe2000d781270 */
[----:B------:R-:W0:Y:S01]  /*ccc30*/  LDCU UR30, c[0x0][0x398] ;  /* 0x00007300ff1e77ac */ /* 0x000e220008000800 */
[----:B------:R-:W0:Y:S01]  /*ccc40*/  LDCU UR34, c[0x0][0x398] ;  /* 0x00007300ff2277ac */ /* 0x000e220008000800 */
[----:B--2---:R2:W-:Y:S01]  /*ccc50*/  @P5 STG.E.U8 desc[UR28][R4.64], R0 ;  /* 0x0000000004005986 */ /* 0x0045e2000c10111c */
[----:B------:R-:W-:-:S03]  /*ccc60*/  ISETP.LT.AND P5, PT, R15, UR32, !P2 ;  /* 0x000000200f007c0c */ /* 0x000fc6000d7a1270 */
[----:B------:R1:W-:Y:S01]  /*ccc70*/  @P3 STG.E.U8 desc[UR28][R22.64], R2 ;  /* 0x0000000216003986 */ /* 0x0003e2000c10111c */
[----:B0-----:R-:W-:Y:S01]  /*ccc80*/  ISETP.LT.AND P3, PT, R17, UR6, !P2 ;  /* 0x0000000611007c0c */ /* 0x001fe2000d761270 */
[----:B------:R-:W0:Y:S01]  /*ccc90*/  LDCU UR32, c[0x0][0x398] ;  /* 0x00007300ff2077ac */ /* 0x000e220008000800 */
[----:B------:R-:W0:Y:S01]  /*ccca0*/  LDCU UR6, c[0x0][0x398] ;  /* 0x00007300ff0677ac */ /* 0x000e220008000800 */
[C---:B--2---:R-:W-:Y:S02]  /*cccb0*/  PRMT R0, R8.reuse, 0x7770, RZ ;  /* 0x0000777008007816 */ /* 0x044fe400000000ff */
[C---:B-1----:R-:W-:Y:S01]  /*cccc0*/  PRMT R2, R8.reuse, 0x7771, RZ ;  /* 0x0000777108027816 */ /* 0x042fe200000000ff */
[----:B------:R-:W2:Y:S04]  /*cccd0*/  LDL.LU.64 R22, [R1+0x708] ;  /* 0x0007080001167983 */ /* 0x000ea80000300a00 */
[----:B---3--:R1:W-:Y:S04]  /*ccce0*/  @P6 STG.E.U8 desc[UR28][R26.64], R0 ;  /* 0x000000001a006986 */ /* 0x0083e8000c10111c */
[----:B----4-:R3:W-:Y:S01]  /*cccf0*/  @P5 STG.E.U8 desc[UR28][R24.64], R2 ;  /* 0x0000000218005986 */ /* 0x0107e2000c10111c */
[----:B-1----:R-:W-:-:S02]  /*ccd00*/  PRMT R0, R8, 0x7772, RZ ;  /* 0x0000777208007816 */ /* 0x002fc400000000ff */
[----:B---3--:R-:W-:Y:S01]  /*ccd10*/  PRMT R2, R8, 0x7773, RZ ;  /* 0x0000777308027816 */ /* 0x008fe200000000ff */
[----:B------:R-:W3:Y:S04]  /*ccd20*/  LDL.LU.64 R26, [R1+0x700] ;  /* 0x00070000011a7983 */ /* 0x000ee80000300a00 */
[----:B------:R-:W4:Y:S04]  /*ccd30*/  LDL.LU R13, [R1+0x174] ;  /* 0x00017400010d7983 */ /* 0x000f280000300800 */
[----:B------:R-:W2:Y:S04]  /*ccd40*/  LDL.LU.64 R4, [R1+0x6f0] ;  /* 0x0006f00001047983 */ /* 0x000ea80000300a00 */
[----:B------:R-:W2:Y:S04]  /*ccd50*/  LDL.LU.64 R24, [R1+0x6e8] ;  /* 0x0006e80001187983 */ /* 0x000ea80000300a00 */
[----:B------:R1:W-:Y:S04]  /*ccd60*/  @P4 STG.E.U8 desc[UR28][R20.64], R0 ;  /* 0x0000000014004986 */ /* 0x0003e8000c10111c */
[----:B------:R0:W-:Y:S01]  /*ccd70*/  @P3 STG.E.U8 desc[UR28][R28.64], R2 ;  /* 0x000000021c003986 */ /* 0x0001e2000c10111c */
[----:B------:R-:W-:-:S03]  /*ccd80*/  ISETP.GE.AND P3, PT, R3, UR69, PT ;  /* 0x0000004503007c0c */ /* 0x000fc6000bf66270 */
[----:B-1----:R-:W2:Y:S04]  /*ccd90*/  LDL.LU.64 R20, [R1+0x6e0] ;  /* 0x0006e00001147983 */ /* 0x002ea80000300a00 */
[----:B0-----:R-:W2:Y:S04]  /*ccda0*/  LDL.LU.64 R28, [R1+0x6d8] ;  /* 0x0006d800011c7983 */ /* 0x001ea80000300a00 */
[----:B------:R-:W2:Y:S01]  /*ccdb0*/  LDL.LU.64 R2, [R1+0x710] ;  /* 0x0007100001027983 */ /* 0x000ea20000300a00 */
[----:B------:R-:W-:Y:S02]  /*ccdc0*/  ISETP.LT.AND P6, PT, R16, UR33, !P2 ;  /* 0x0000002110007c0c */ /* 0x000fe4000d7c1270 */
[----:B------:R-:W-:Y:S01]  /*ccdd0*/  ISETP.LT.AND P4, PT, R18, UR7, !P2 ;  /* 0x0000000712007c0c */ /* 0x000fe2000d781270 */
[----:B------:R-:W0:Y:S01]  /*ccde0*/  LDCU UR33, c[0x0][0x398] ;  /* 0x00007300ff2177ac */ /* 0x000e220008000800 */
[----:B------:R-:W-:-:S02]  /*ccdf0*/  PRMT R0, R12, 0x7770, RZ ;  /* 0x000077700c007816 */ /* 0x000fc400000000ff */
[----:B------:R-:W-:Y:S02]  /*cce00*/  ISETP.LT.AND P5, PT, R9, UR30, !P2 ;  /* 0x0000001e09007c0c */ /* 0x000fe4000d7a1270 */
[----:B------:R-:W-:Y:S01]  /*cce10*/  ISETP.LT.AND P2, PT, R7, UR32, !P2 ;  /* 0x0000002007007c0c */ /* 0x000fe2000d741270 */
[----:B------:R-:W3:Y:S01]  /*cce20*/  LDL.LU R8, [R1+0xa4] ;  /* 0x0000a40001087983 */ /* 0x000ee20000300800 */
        /* <DEDUP_REMOVED lines=13> */
[----:B------:R-:W3:Y:S01]  /*ccf00*/  LDCU UR33, c[0x0][0x398] ;  /* 0x00007300ff2177ac */ /* 0x000ee20008000800 */
[----:B--2---:R-:W-:Y:S01]  /*ccf10*/  PRMT R2, R12, 0x7773, RZ ;  /* 0x000077730c027816 */ /* 0x004fe200000000ff */
[----:B------:R-:W2:Y:S01]  /*ccf20*/  LDL.LU.64 R22, [R1+0x6c8] ;  /* 0x0006c80001167983 */ /* 0x000ea20000300a00 */
[----:B----4-:R-:W-:-:S03]  /*ccf30*/  PRMT R0, R13, 0x7770, RZ ;  /* 0x000077700d007816 */ /* 0x010fc600000000ff */
[----:B------:R-:W4:Y:S04]  /*ccf40*/  LDL.LU.64 R26, [R1+0x6b8] ;  /* 0x0006b800011a7983 */ /* 0x000f280000300a00 */
        /* <DEDUP_REMOVED lines=12> */
[----:B------:R-:W-:Y:S02]  /*cd010*/  ISETP.GE.AND P2, PT, R2, UR8, PT ;  /* 0x0000000802007c0c */ /* 0x000fe4000bf46270 */
[----:B------:R-:W-:Y:S01]  /*cd020*/  ISETP.LT.AND P6, PT, R17, UR7, !P3 ;  /* 0x0000000711007c0c */ /* 0x000fe2000dfc1270 */
[----:B------:R-:W2:Y:S01]  /*cd030*/  LDL.LU.64 R2, [R1+0x6d0] ;  /* 0x0006d00001027983 */ /* 0x000ea20000300a00 */
[----:B------:R-:W-:Y:S02]  /*cd040*/  ISETP.LT.AND P4, PT, R16, UR30, !P3 ;  /* 0x0000001e10007c0c */ /* 0x000fe4000df81270 */
[----:B------:R-:W-:-:S02]  /*cd050*/  PRMT R0, R13, 0x7773, RZ ;  /* 0x000077730d007816 */ /* 0x000fc400000000ff */
[----:B------:R-:W-:Y:S01]  /*cd060*/  ISETP.LT.AND P5, PT, R18, UR32, !P3 ;  /* 0x0000002012007c0c */ /* 0x000fe2000dfa1270 */
[----:B------:R-:W0:Y:S01]  /*cd070*/  LDCU UR7, c[0x0][0x398] ;  /* 0x00007300ff0777ac */ /* 0x000e220008000800 */
[----:B------:R-:W1:Y:S01]  /*cd080*/  LDCU UR30, c[0x0][0x398] ;  /* 0x00007300ff1e77ac */ /* 0x000e620008000800 */
[----:B------:R-:W0:Y:S01]  /*cd090*/  LDCU UR8, c[0x0][0x398] ;  /* 0x00007300ff0877ac */ /* 0x000e220008000800 */
[----:B------:R-:W0:Y:S03]  /*cd0a0*/  LDCU UR32, c[0x0][0x398] ;  /* 0x00007300ff2077ac */ /* 0x000e260008000800 */
[----:B--2---:R2:W-:Y:S02]  /*cd0b0*/  @P6 STG.E.U8 desc[UR28][R2.64], R0 ;  /* 0x0000000002006986 */ /* 0x0045e4000c10111c */
[C---:B--2---:R-:W-:Y:S02]  /*cd0c0*/  PRMT R2, R8.reuse, 0x7770, RZ ;  /* 0x0000777008027816 */ /* 0x044fe400000000ff */
[----:B------:R-:W-:-:S03]  /*cd0d0*/  PRMT R0, R8, 0x7771, RZ ;  /* 0x0000777108007816 */ /* 0x000fc600000000ff */
[----:B------:R2:W-:Y:S04]  /*cd0e0*/  @P4 STG.E.U8 desc[UR28][R22.64], R2 ;  /* 0x0000000216004986 */ /* 0x0005e8000c10111c */
[----:B----4-:R4:W-:Y:S04]  /*cd0f0*/  @P5 STG.E.U8 desc[UR28][R26.64], R0 ;  /* 0x000000001a005986 */ /* 0x0109e8000c10111c */
[----:B--2---:R-:W2:Y:S04]  /*cd100*/  LDL.LU.64 R22, [R1+0x680] ;  /* 0x0006800001167983 */ /* 0x004ea80000300a00 */
[----:B----4-:R-:W4:Y:S01]  /*cd110*/  LDL.LU.64 R26, [R1+0x678] ;  /* 0x00067800011a7983 */ /* 0x010f220000300a00 */
[----:B------:R-:W-:-:S02]  /*cd120*/  ISETP.LT.AND P6, PT, R9, UR6, !P3 ;  /* 0x0000000609007c0c */ /* 0x000fc4000dfc1270 */
[----:B---3--:R-:W-:Y:S02]  /*cd130*/  ISETP.LT.AND P3, PT, R7, UR33, !P3 ;  /* 0x0000002107007c0c */ /* 0x008fe4000df61270 */
[----:B------:R-:W-:Y:S02]  /*cd140*/  PRMT R2, R8, 0x7772, RZ ;  /* 0x0000777208027816 */ /* 0x000fe400000000ff */
[----:B0-----:R-:W-:Y:S02]  /*cd150*/  ISETP.LT.AND P5, PT, R14, UR7, !P2 ;  /* 0x000000070e007c0c */ /* 0x001fe4000d7a1270 */
[----:B------:R-:W-:Y:S02]  /*cd160*/  ISETP.LT.AND P4, PT, R15, UR34, !P2 ;  /* 0x000000220f007c0c */ /* 0x000fe4000d781270 */
[----:B------:R-:W-:Y:S01]  /*cd170*/  PRMT R0, R8, 0x7773, RZ ;  /* 0x0000777308007816 */ /* 0x000fe200000000ff */
[----:B------:R-:W0:Y:S01]  /*cd180*/  LDCU UR6, c[0x0][0x398] ;  /* 0x00007300ff0677ac */ /* 0x000e220008000800 */
[----:B------:R-:W3:Y:S01]  /*cd190*/  LDCU UR7, c[0x0][0x398] ;  /* 0x00007300ff0777ac */ /* 0x000ee20008000800 */
[----:B------:R-:W0:Y:S01]  /*cd1a0*/  LDCU UR33, c[0x0][0x398] ;  /* 0x00007300ff2177ac */ /* 0x000e220008000800 */
[----:B------:R-:W4:Y:S04]  /*cd1b0*/  LDL.LU R13, [R1+0x164] ;  /* 0x00016400010d7983 */ /* 0x000f280000300800 */
[----:B------:R3:W-:Y:S01]  /*cd1c0*/  @P6 STG.E.U8 desc[UR28][R4.64], R2 ;  /* 0x0000000204006986 */ /* 0x0007e2000c10111c */
[----:B-1----:R-:W-:-:S03]  /*cd1d0*/  ISETP.LT.AND P6, PT, R11, UR30, !P2 ;  /* 0x0000001e0b007c0c */ /* 0x002fc6000d7c1270 */
[----:B------:R1:W-:Y:S01]  /*cd1e0*/  @P3 STG.E.U8 desc[UR28][R24.64], R0 ;  /* 0x0000000018003986 */ /* 0x0003e2000c10111c */
[----:B------:R-:W-:Y:S02]  /*cd1f0*/  ISETP.LT.AND P3, PT, R17, UR8, !P2 ;  /* 0x0000000811007c0c */ /* 0x000fe4000d761270 */
[C---:B------:R-:W-:Y:S01]  /*cd200*/  PRMT R3, R12.reuse, 0x7772, RZ ;  /* 0x000077720c037816 */ /* 0x040fe200000000ff */
[----:B------:R-:W0:Y:S01]  /*cd210*/  LDCU UR30, c[0x0][0x398] ;  /* 0x00007300ff1e77ac */ /* 0x000e220008000800 */
[----:B------:R-:W0:Y:S01]  /*cd220*/  LDCU UR8, c[0x0][0x398] ;  /* 0x00007300ff0877ac */ /* 0x000e220008000800 */
[C---:B---3--:R-:W-:Y:S02]  /*cd230*/  PRMT R2, R12.reuse, 0x7770, RZ ;  /* 0x000077700c027816 */ /* 0x048fe400000000ff */
[----:B-1----:R-:W-:Y:S01]  /*cd240*/  PRMT R0, R12, 0x7771, RZ ;  /* 0x000077710c007816 */ /* 0x002fe200000000ff */
[----:B------:R-:W3:Y:S04]  /*cd250*/  LDL.LU.64 R24, [R1+0x670] ;  /* 0x0006700001187983 */ /* 0x000ee80000300a00 */
[----:B------:R1:W-:Y:S04]  /*cd260*/  @P5 STG.E.U8 desc[UR28][R20.64], R2 ;  /* 0x0000000214005986 */ /* 0x0003e8000c10111c */
[----:B------:R1:W-:Y:S04]  /*cd270*/  @P4 STG.E.U8 desc[UR28][R28.64], R0 ;  /* 0x000000001c004986 */ /* 0x0003e8000c10111c */
[----:B------:R-:W3:Y:S01]  /*cd280*/  LDL.LU.64 R4, [R1+0x640] ;  /* 0x0006400001047983 */ /* 0x000ee20000300a00 */
[----:B0-----:R-:W-:-:S02]  /*cd290*/  ISETP.LT.AND P4, PT, R16, UR6, !P2 ;  /* 0x0000000610007c0c */ /* 0x001fc4000d781270 */
[----:B------:R-:W-:Y:S01]  /*cd2a0*/  ISETP.LT.AND P5, PT, R18, UR7, !P2 ;  /* 0x0000000712007c0c */ /* 0x000fe2000d7a1270 */
[----:B------:R-:W0:Y:S01]  /*cd2b0*/  LDCU UR6, c[0x0][0x398] ;  /* 0x00007300ff0677ac */ /* 0x000e220008000800 */
[----:B------:R-:W0:Y:S01]  /*cd2c0*/  LDCU UR7, c[0x0][0x398] ;  /* 0x00007300ff0777ac */ /* 0x000e220008000800 */
[----:B-1----:R-:W3:Y:S01]  /*cd2d0*/  LDL.LU.64 R20, [R1+0x630] ;  /* 0x0006300001147983 */ /* 0x002ee20000300a00 */
[----:B------:R-:W-:-:S03]  /*cd2e0*/  PRMT R0, R12, 0x7773, RZ ;  /* 0x000077730c007816 */ /* 0x000fc600000000ff */
[----:B------:R-:W3:Y:S04]  /*cd2f0*/  LDL.LU R8, [R1+0x178] ;  /* 0x0001780001087983 */ /* 0x000ee80000300800 */
[----:B--2---:R1:W-:Y:S04]  /*cd300*/  @P6 STG.E.U8 desc[UR28][R22.64], R3 ;  /* 0x0000000316006986 */ /* 0x0043e8000c10111c */
[----:B----4-:R2:W-:Y:S01]  /*cd310*/  @P3 STG.E.U8 desc[UR28][R26.64], R0 ;  /* 0x000000001a003986 */ /* 0x0105e2000c10111c */
[----:B------:R-:W-:Y:S02]  /*cd320*/  ISETP.LT.AND P3, PT, R9, UR32, !P2 ;  /* 0x0000002009007c0c */ /* 0x000fe4000d761270 */
[----:B------:R-:W-:Y:S01]  /*cd330*/  ISETP.LT.AND P2, PT, R7, UR33, !P2 ;  /* 0x0000002107007c0c */ /* 0x000fe2000d741270 */
[----:B------:R-:W-:Y:S01]  /*cd340*/  VIADD R2, R10, 0x14 ;  /* 0x000000140a027836 */ /* 0x000fe20000000000 */
[----:B------:R-:W4:Y:S01]  /*cd350*/  LDCU UR32, c[0x0][0x398] ;  /* 0x00007300ff2077ac */ /* 0x000f220008000800 */
[----:B------:R-:W0:Y:S01]  /*cd360*/  LDCU UR33, c[0x0][0x398] ;  /* 0x00007300ff2177ac */ /* 0x000e220008000800 */
[----:B-1----:R-:W4:Y:S04]  /*cd370*/  LDL.LU.64 R22, [R1+0x628] ;  /* 0x0006280001167983 */ /* 0x002f280000300a00 */
[----:B------:R-:W4:Y:S04]  /*cd380*/  LDL.LU.64 R28, [R1+0x620] ;  /* 0x00062000011c7983 */ /* 0x000f280000300a00 */
[----:B--2---:R-:W2:Y:S04]  /*cd390*/  LDL.LU.64 R26, [R1+0x618] ;  /* 0x00061800011a7983 */ /* 0x004ea80000300a00 */
[----:B------:R1:W-:Y:S04]  /*cd3a0*/  STL [R1+0x4118], R7 ;  /* 0x0041180701007387 */ /* 0x0003e80000100800 */
[----:B-1----:R-:W2:Y:S01]  /*cd3b0*/  LDL.LU.64 R6, [R1+0x648] ;  /* 0x0006480001067983 */ /* 0x002ea20000300a00 */
[----:B------:R-:W-:-:S02]  /*cd3c0*/  ISETP.GE.AND P6, PT, R2, UR68, PT ;  /* 0x0000004402007c0c */ /* 0x000fc4000bfc6270 */
[C---:B------:R-:W-:Y:S02]  /*cd3d0*/  PRMT R2, R13.reuse, 0x7770, RZ ;  /* 0x000077700d027816 */ /* 0x040fe400000000ff */
[----:B------:R-:W-:-:S03]  /*cd3e0*/  PRMT R0, R13, 0x7771, RZ ;  /* 0x000077710d007816 */ /* 0x000fc600000000ff */
[----:B---3--:R1:W-:Y:S04]  /*cd3f0*/  @P4 STG.E.U8 desc[UR28][R24.64], R2 ;  /* 0x0000000218004986 */ /* 0x0083e8000c10111c */
[----:B-1----:R-:W3:Y:S04]  /*cd400*/  LDL.LU.64 R24, [R1+0x610] ;  /* 0x0006100001187983 */ /* 0x002ee80000300a00 */
        /* <DEDUP_REMOVED lines=18> */
[----:B----4-:R1:W-:Y:S01]  /*cd530*/  @P4 STG.E.U8 desc[UR28][R22.64], R2 ;  /* 0x0000000216004986 */ /* 0x0103e2000c10111c */
[----:B------:R-:W-:-:S03]  /*cd540*/  ISETP.LT.AND P4, PT, R16, UR32, !P6 ;  /* 0x0000002010007c0c */ /* 0x000fc6000f781270 */
[----:B------:R3:W-:Y:S01]  /*cd550*/  @P5 STG.E.U8 desc[UR28][R28.64], R0 ;  /* 0x000000001c005986 */ /* 0x0007e2000c10111c */
[----:B------:R-:W4:Y:S01]  /*cd560*/  LDCU UR32, c[0x0][0x398] ;  /* 0x00007300ff2077ac */ /* 0x000f220008000800 */
[C---:B-1----:R-:W-:Y:S02]  /*cd570*/  PRMT R2, R8.reuse, 0x7772, RZ ;  /* 0x0000777208027816 */ /* 0x042fe400000000ff */
[----:B------:R-:W4:Y:S01]  /*cd580*/  LDL.LU.64 R22, [R1+0x5f0] ;  /* 0x0005f00001167983 */ /* 0x000f220000300a00 */
[----:B---3--:R-:W-:-:S03]  /*cd590*/  PRMT R0, R8, 0x7773, RZ ;  /* 0x0000777308007816 */ /* 0x008fc600000000ff */
[----:B------:R-:W3:Y:S04]  /*cd5a0*/  LDL.LU R13, [R1+0x138] ;  /* 0x00013800010d7983 */ /* 0x000ee80000300800 */
[----:B------:R1:W-:Y:S04]  /*cd5b0*/  @P2 STG.E.U8 desc[UR28][R26.64], R2 ;  /* 0x000000021a002986 */ /* 0x0003e8000c10111c */
[----:B------:R0:W-:Y:S01]  /*cd5c0*/  @P3 STG.E.U8 desc[UR28][R24.64], R0 ;  /* 0x0000000018003986 */ /* 0x0001e2000c10111c */
[----:B-1----:R-:W-:-:S03]  /*cd5d0*/  PRMT R2, R12, 0x7770, RZ ;  /* 0x000077700c027816 */ /* 0x002fc600000000ff */
[----:B------:R-:W3:Y:S04]  /*cd5e0*/  LDL.LU.64 R26, [R1+0x5e8] ;  /* 0x0005e800011a7983 */ /* 0x000ee80000300a00 */
[----:B0-----:R-:W3:Y:S04]  /*cd5f0*/  LDL.LU.64 R24, [R1+0x5e0] ;  /* 0x0005e00001187983 */ /* 0x001ee80000300a00 */
[----:B------:R-:W3:Y:S04]  /*cd600*/  LDL.LU.64 R20, [R1+0x5d8] ;  /* 0x0005d80001147983 */ /* 0x000ee80000300a00 */
[----:B------:R-:W3:Y:S04]  /*cd610*/  LDL.LU.64 R28, [R1+0x5d0] ;  /* 0x0005d000011c7983 */ /* 0x000ee80000300a00 */
[----:B--2---:R0:W-:Y:S04]  /*cd620*/  @P4 STG.E.U8 desc[UR28][R6.64], R2 ;  /* 0x0000000206004986 */ /* 0x0041e8000c10111c */
[----:B0-----:R-:W2:Y:S01]  /*cd630*/  LDL.LU R7, [R1+0x4118] ;  /* 0x0041180001077983 */ /* 0x001ea20000300800 */
[----:B------:R-:W-:-:S02]  /*cd640*/  ISETP.LT.AND P2, PT, R18, UR8, !P6 ;  /* 0x0000000812007c0c */ /* 0x000fc4000f741270 */
[----:B------:R-:W-:Y:S01]  /*cd650*/  ISETP.LT.AND P3, PT, R9, UR6, !P6 ;  /* 0x0000000609007c0c */ /* 0x000fe2000f761270 */
[----:B------:R-:W-:Y:S01]  /*cd660*/  VIADD R0, R10, 0x15 ;  /* 0x000000150a007836 */ /* 0x000fe20000000000 */
[----:B------:R-:W-:Y:S01]  /*cd670*/  PRMT R2, R12, 0x7771, RZ ;  /* 0x000077710c027816 */ /* 0x000fe200000000ff */
[----:B------:R-:W0:Y:S01]  /*cd680*/  LDCU UR8, c[0x0][0x398] ;  /* 0x00007300ff0877ac */ /* 0x000e220008000800 */
[----:B------:R-:W2:Y:S01]  /*cd690*/  LDL.LU R8, [R1+0x17c] ;  /* 0x00017c0001087983 */ /* 0x000ea20000300800 */
[----:B------:R-:W-:Y:S01]  /*cd6a0*/  VIADD R3, R10, 0x16 ;  /* 0x000000160a037836 */ /* 0x000fe20000000000 */
[----:B------:R-:W-:Y:S02]  /*cd6b0*/  ISETP.GE.AND P5, PT, R0, UR67, PT ;  /* 0x0000004300007c0c */ /* 0x000fe4000bfa6270 */
[----:B------:R-:W-:Y:S01]  /*cd6c0*/  PRMT R0, R12, 0x7772, RZ ;  /* 0x000077720c007816 */ /* 0x000fe200000000ff */
[----:B------:R-:W1:Y:S02]  /*cd6d0*/  LDCU UR6, c[0x0][0x398] ;  /* 0x00007300ff0677ac */ /* 0x000e640008000800 */
[----:B------:R0:W-:Y:S01]  /*cd6e0*/  @P2 STG.E.U8 desc[UR28][R4.64], R2 ;  /* 0x0000000204002986 */ /* 0x0001e2000c10111c */
[----:B------:R-:W-:Y:S01]  /*cd6f0*/  ISETP.LT.AND P2, PT, R14, UR30, !P5 ;  /* 0x0000001e0e007c0c */ /* 0x000fe2000ef41270 */
[----:B------:R-:W1:Y:S02]  /*cd700*/  LDCU UR30, c[0x0][0x398] ;  /* 0x00007300ff1e77ac */ /* 0x000e640008000800 */
[----:B----4-:R3:W-:Y:S01]  /*cd710*/  @P3 STG.E.U8 desc[UR28][R22.64], R0 ;  /* 0x0000000016003986 */ /* 0x0107e2000c10111c */
[----:B------:R-:W-:-:S02]  /*cd720*/  ISETP.LT.AND P3, PT, R15, UR32, !P5 ;  /* 0x000000200f007c0c */ /* 0x000fc4000ef61270 */
[----:B0-----:R-:W-:Y:S01]  /*cd730*/  ISETP.LT.AND P4, PT, R11, UR8, !P5 ;  /* 0x000000080b007c0c */ /* 0x001fe2000ef81270 */
[----:B------:R-:W0:Y:S01]  /*cd740*/  LDCU UR8, c[0x0][0x398] ;  /* 0x00007300ff0877ac */ /* 0x000e220008000800 */
[----:B------:R-:W4:Y:S01]  /*cd750*/  LDCU UR32, c[0x0][0x398] ;  /* 0x00007300ff2077ac */ /* 0x000f220008000800 */
        /* <DEDUP_REMOVED lines=8> */
[----:B------:R1:W-:Y:S01]  /*cd7e0*/  @P2 STG.E.U8 desc[UR28][R24.64], R0 ;  /* 0x0000000018002986 */ /* 0x0003e2000c10111c */
[----:B0-----:R-:W-:-:S03]  /*cd7f0*/  PRMT R2, R13, 0x7771, RZ ;  /* 0x000077710d027816 */ /* 0x001fc600000000ff */
[----:B------:R-:W4:Y:S04]  /*cd800*/  LDL.LU.64 R26, [R1+0x5c0] ;  /* 0x0005c000011a7983 */ /* 0x000f280000300a00 */
[----:B-1----:R-:W4:Y:S04]  /*cd810*/  LDL.LU.64 R24, [R1+0x5b8] ;  /* 0x0005b80001187983 */ /* 0x002f280000300a00 */
[----:B------:R-:W4:Y:S04]  /*cd820*/  LDL.LU.64 R10, [R1+0x5b0] ;  /* 0x0005b000010a7983 */ /* 0x000f280000300a00 */
[----:B------:R0:W-:Y:S04]  /*cd830*/  @P3 STG.E.U8 desc[UR28][R20.64], R2 ;  /* 0x0000000214003986 */ /* 0x0001e8000c10111c */
[----:B0-----:R-:W4:Y:S01]  /*cd840*/  LDL.LU.64 R20, [R1+0x5a0] ;  /* 0x0005a00001147983 */ /* 0x001f220000300a00 */
[----:B------:R-:W-:-:S02]  /*cd850*/  ISETP.LT.AND P2, PT, R17, UR6, !P5 ;  /* 0x0000000611007c0c */ /* 0x000fc4000ef41270 */
        /* <DEDUP_REMOVED lines=62> */
[----:B------:R1:W-:Y:S01]  /*cdc40*/  @P4 STG.E.U8 desc[UR28][R26.64], R2 ;  /* 0x000000021a004986 */ /* 0x0003e2000c10111c */
[----:B------:R-:W2:Y:S03]  /*cdc50*/  LDCU UR7, c[0x0][0x398] ;  /* 0x00007300ff0777ac */ /* 0x000ea60008000800 */
[----:B---3--:R3:W-:Y:S04]  /*cdc60*/  @P2 STG.E.U8 desc[UR28][R24.64], R0 ;  /* 0x0000000018002986 */ /* 0x0087e8000c10111c */
[----:B0-----:R-:W4:Y:S01]  /*cdc70*/  LDL.LU.64 R22, [R1+0x548] ;  /* 0x0005480001167983 */ /* 0x001f220000300a00 */
[----:B------:R-:W-:-:S02]  /*cdc80*/  ISETP.LT.AND P4, PT, R14, UR8, !P3 ;  /* 0x000000080e007c0c */ /* 0x000fc4000df81270 */
[----:B------:R-:W-:Y:S01]  /*cdc90*/  ISETP.LT.AND P6, PT, R7, UR30, !P6 ;  /* 0x0000001e07007c0c */ /* 0x000fe2000f7c1270 */
[----:B------:R-:W0:Y:S01]  /*cdca0*/  LDCU UR30, c[0x0][0x398] ;  /* 0x00007300ff1e77ac */ /* 0x000e220008000800 */
[----:B-1----:R-:W4:Y:S01]  /*cdcb0*/  LDL.LU.64 R26, [R1+0x540] ;  /* 0x00054000011a7983 */ /* 0x002f220000300a00 */
[----:B------:R-:W-:Y:S01]  /*cdcc0*/  PRMT R2, R8, 0x7773, RZ ;  /* 0x0000777308027816 */ /* 0x000fe200000000ff */
[----:B------:R-:W1:Y:S02]  /*cdcd0*/  LDCU UR8, c[0x0][0x398] ;  /* 0x00007300ff0877ac */ /* 0x000e640008000800 */
[----:B---3--:R-:W3:Y:S04]  /*cdce0*/  LDL.LU.64 R24, [R1+0x538] ;  /* 0x0005380001187983 */ /* 0x008ee80000300a00 */
[----:B------:R-:W3:Y:S04]  /*cdcf0*/  LDL.LU R8, [R1+0x16c] ;  /* 0x00016c0001087983 */ /* 0x000ee80000300800 */
[----:B------:R0:W-:Y:S04]  /*cdd00*/  STL.64 [R1+0x40f8], R14 ;  /* 0x0040f80e01007387 */ /* 0x0001e80000100a00 */
[----:B--2---:R2:W-:Y:S01]  /*cdd10*/  @P5 STG.E.U8 desc[UR28][R4.64], R3 ;  /* 0x0000000304005986 */ /* 0x0045e2000c10111c */
[----:B------:R-:W-:-:S03]  /*cdd20*/  ISETP.LT.AND P5, PT, R15, UR32, !P3 ;  /* 0x000000200f007c0c */ /* 0x000fc6000dfa1270 */
[----:B0-----:R-:W3:Y:S01]  /*cdd30*/  LDL.LU.64 R14, [R1+0x528] ;  /* 0x00052800010e7983 */ /* 0x001ee20000300a00 */
[----:B------:R-:W-:-:S03]  /*cdd40*/  VIADD R0, R10, 0x18 ;  /* 0x000000180a007836 */ /* 0x000fc60000000000 */
[----:B------:R0:W-:Y:S01]  /*cdd50*/  @P6 STG.E.U8 desc[UR28][R20.64], R2 ;  /* 0x0000000214006986 */ /* 0x0001e2000c10111c */
[----:B------:R-:W0:Y:S01]  /*cdd60*/  LDCU UR32, c[0x0][0x398] ;  /* 0x00007300ff2077ac */ /* 0x000e220008000800 */
[----:B------:R-:W-:Y:S02]  /*cdd70*/  ISETP.GE.AND P2, PT, R0, UR9, PT ;  /* 0x0000000900007c0c */ /* 0x000fe4000bf46270 */
[----:B----4-:R-:W-:Y:S02]  /*cdd80*/  PRMT R0, R13, 0x7770, RZ ;  /* 0x000077700d007816 */ /* 0x010fe400000000ff */
[----:B------:R-:W-:Y:S01]  /*cdd90*/  ISETP.LT.AND P6, PT, R11, UR33, !P3 ;  /* 0x000000210b007c0c */ /* 0x000fe2000dfc1270 */
[----:B------:R-:W4:Y:S01]  /*cdda0*/  LDCU UR9, c[0x0][0x398] ;  /* 0x00007300ff0977ac */ /* 0x000f220008000800 */
[----:B--2---:R-:W-:Y:S01]  /*cddb0*/  PRMT R3, R13, 0x7771, RZ ;  /* 0x000077710d037816 */ /* 0x004fe200000000ff */
[----:B------:R-:W2:Y:S01]  /*cddc0*/  LDCU UR33, c[0x0][0x398] ;  /* 0x00007300ff2177ac */ /* 0x000ea20008000800 */
[----:B------:R0:W-:Y:S01]  /*cddd0*/  @P4 STG.E.U8 desc[UR28][R28.64], R0 ;  /* 0x000000001c004986 */ /* 0x0001e2000c10111c */
[----:B------:R-:W-:-:S03]  /*cdde0*/  ISETP.LT.AND P4, PT, R17, UR7, !P3 ;  /* 0x0000000711007c0c */ /* 0x000fc6000df81270 */
[----:B---3--:R3:W-:Y:S04]  /*cddf0*/  STL.64 [R1+0x4100], R14 ;  /* 0x0041000e01007387 */ /* 0x0087e80000100a00 */
[----:B------:R1:W-:Y:S01]  /*cde00*/  @P5 STG.E.U8 desc[UR28][R22.64], R3 ;  /* 0x0000000316005986 */ /* 0x0003e2000c10111c */
[C---:B0-----:R-:W-:Y:S02]  /*cde10*/  PRMT R2, R13.reuse, 0x7772, RZ ;  /* 0x000077720d027816 */ /* 0x041fe400000000ff */
[----:B------:R-:W-:Y:S02]  /*cde20*/  PRMT R0, R13, 0x7773, RZ ;  /* 0x000077730d007816 */ /* 0x000fe400000000ff */
[----:B------:R-:W-:Y:S01]  /*cde30*/  PRMT R4, R8, 0x7770, RZ ;  /* 0x0000777008047816 */ /* 0x000fe200000000ff */
[----:B------:R-:W0:Y:S01]  /*cde40*/  LDCU UR7, c[0x0][0x398] ;  /* 0x00007300ff0777ac */ /* 0x000e220008000800 */
[----:B---3--:R-:W3:Y:S01]  /*cde50*/  LDL.LU.64 R14, [R1+0x530] ;  /* 0x00053000010e7983 */ /* 0x008ee20000300a00 */
[----:B------:R-:W-:-:S03]  /*cde60*/  ISETP.LT.AND P5, PT, R16, UR30, !P3 ;  /* 0x0000001e10007c0c */ /* 0x000fc6000dfa1270 */
[----:B------:R-:W2:Y:S04]  /*cde70*/  LDL.LU.64 R28, [R1+0x520] ;  /* 0x00052000011c7983 */ /* 0x000ea80000300a00 */
[----:B------:R-:W2:Y:S04]  /*cde80*/  LDL.LU R12, [R1+0x140] ;  /* 0x00014000010c7983 */ /* 0x000ea80000300800 */
[----:B-1----:R-:W2:Y:S04]  /*cde90*/  LDL.LU.64 R22, [R1+0x500] ;  /* 0x0005000001167983 */ /* 0x002ea80000300a00 */
[----:B------:R1:W-:Y:S04]  /*cdea0*/  @P6 STG.E.U8 desc[UR28][R26.64], R2 ;  /* 0x000000021a006986 */ /* 0x0003e8000c10111c */
[----:B------:R0:W-:Y:S01]  /*cdeb0*/  @P4 STG.E.U8 desc[UR28][R24.64], R0 ;  /* 0x0000000018004986 */ /* 0x0001e2000c10111c */
[----:B------:R-:W-:Y:S01]  /*cdec0*/  PRMT R3, R8, 0x7771, RZ ;  /* 0x0000777108037816 */ /* 0x000fe200000000ff */
[----:B------:R-:W2:Y:S02]  /*cded0*/  LDCU UR30, c[0x0][0x398] ;  /* 0x00007300ff1e77ac */ /* 0x000ea40008000800 */
[----:B-1----:R-:W2:Y:S04]  /*cdee0*/  LDL.LU.64 R26, [R1+0x4f8] ;  /* 0x0004f800011a7983 */ /* 0x002ea80000300a00 */
[----:B------:R-:W2:Y:S04]  /*cdef0*/  LDL.LU.64 R20, [R1+0x4f0] ;  /* 0x0004f00001147983 */ /* 0x000ea80000300a00 */
[----:B0-----:R-:W2:Y:S04]  /*cdf00*/  LDL.LU.64 R24, [R1+0x4e8] ;  /* 0x0004e80001187983 */ /* 0x001ea80000300a00 */
[----:B------:R-:W2:Y:S04]  /*cdf10*/  LDL.LU R13, [R1+0x90] ;  /* 0x00009000010d7983 */ /* 0x000ea80000300800 */
[----:B---3--:R0:W-:Y:S04]  /*cdf20*/  @P5 STG.E.U8 desc[UR28][R14.64], R4 ;  /* 0x000000040e005986 */ /* 0x0081e8000c10111c */
[----:B0-----:R-:W3:Y:S04]  /*cdf30*/  LDL.LU.64 R14, [R1+0x4100] ;  /* 0x00410000010e7983 */ /* 0x001ee80000300a00 */
[----:B------:R-:W2:Y:S01]  /*cdf40*/  LDL.LU.64 R4, [R1+0x508] ;  /* 0x0005080001047983 */ /* 0x000ea20000300a00 */
[----:B------:R-:W-:-:S02]  /*cdf50*/  ISETP.LT.AND P6, PT, R18, UR8, !P3 ;  /* 0x0000000812007c0c */ /* 0x000fc4000dfc1270 */
[----:B----4-:R-:W-:Y:S02]  /*cdf60*/  ISETP.LT.AND P4, PT, R9, UR9, !P3 ;  /* 0x0000000909007c0c */ /* 0x010fe4000df81270 */
[----:B------:R-:W-:Y:S02]  /*cdf70*/  ISETP.LT.AND P3, PT, R7, UR32, !P3 ;  /* 0x0000002007007c0c */ /* 0x000fe4000df61270 */
[C---:B------:R-:W-:Y:S02]  /*cdf80*/  PRMT R2, R8.reuse, 0x7772, RZ ;  /* 0x0000777208027816 */ /* 0x040fe400000000ff */
[----:B------:R-:W-:Y:S01]  /*cdf90*/  PRMT R0, R8, 0x7773, RZ ;  /* 0x0000777308007816 */ /* 0x000fe200000000ff */
[----:B------:R-:W0:Y:S01]  /*cdfa0*/  LDCU UR8, c[0x0][0x398] ;  /* 0x00007300ff0877ac */ /* 0x000e220008000800 */
[----:B------:R-:W1:Y:S01]  /*cdfb0*/  LDCU UR9, c[0x0][0x398] ;  /* 0x00007300ff0977ac */ /* 0x000e620008000800 */
[----:B------:R-:W4:Y:S02]  /*cdfc0*/  LDCU UR32, c[0x0][0x398] ;  /* 0x00007300ff2077ac */ /* 0x000f240008000800 */
[----:B---3--:R3:W-:Y:S04]  /*cdfd0*/  @P6 STG.E.U8 desc[UR28][R14.64], R3 ;  /* 0x000000030e006986 */ /* 0x0087e8000c10111c */
[----:B--2---:R2:W-:Y:S04]  /*cdfe0*/  @P4 STG.E.U8 desc[UR28][R28.64], R2 ;  /* 0x000000021c004986 */ /* 0x0045e8000c10111c */
[----:B------:R0:W-:Y:S04]  /*cdff0*/  @P3 STG.E.U8 desc[UR28][R4.64], R0 ;  /* 0x0000000004003986 */ /* 0x0001e8000c10111c */
[----:B---3--:R-:W3:Y:S04]  /*ce000*/  LDL.LU.64 R14, [R1+0x40f8] ;  /* 0x0040f800010e7983 */ /* 0x008ee80000300a00 */
[----:B--2---:R-:W2:Y:S04]  /*ce010*/  LDL.LU.64 R28, [R1+0x4e0] ;  /* 0x0004e000011c7983 */ /* 0x004ea80000300a00 */
        /* <DEDUP_REMOVED lines=9> */
[----:B---3--:R-:W-:-:S02]  /*ce0b0*/  ISETP.LT.AND P5, PT, R14, UR7, !P2 ;  /* 0x000000070e007c0c */ /* 0x008fc4000d7a1270 */
[----:B------:R-:W-:Y:S01]  /*ce0c0*/  ISETP.LT.AND P6, PT, R15, UR33, !P2 ;  /* 0x000000210f007c0c */ /* 0x000fe2000d7c1270 */
[----:B------:R-:W3:Y:S01]  /*ce0d0*/  LDCU UR7, c[0x0][0x398] ;  /* 0x00007300ff0777ac */ /* 0x000ee20008000800 */
[----:B------:R-:W2:Y:S01]  /*ce0e0*/  LDL.LU R8, [R1+0x110] ;  /* 0x0001100001087983 */ /* 0x000ea20000300800 */
        /* <DEDUP_REMOVED lines=12> */
[----:B----4-:R-:W-:Y:S01]  /*ce1b0*/  ISETP.LT.AND P5, PT, R9, UR32, !P2 ;  /* 0x0000002009007c0c */ /* 0x010fe2000d7a1270 */
[----:B------:R-:W4:Y:S01]  /*ce1c0*/  LDCU UR7, c[0x0][0x398] ;  /* 0x00007300ff0777ac */ /* 0x000f220008000800 */
        /* <DEDUP_REMOVED lines=18> */
[----:B------:R-:W-:Y:S01]  /*ce2f0*/  ISETP.LT.AND P4, PT, R11, UR33, !P3 ;  /* 0x000000210b007c0c */ /* 0x000fe2000df81270 */
[----:B------:R-:W0:Y:S01]  /*ce300*/  LDCU UR30, c[0x0][0x398] ;  /* 0x00007300ff1e77ac */ /* 0x000e220008000800 */
[----:B------:R-:W0:Y:S01]  /*ce310*/  LDCU UR33, c[0x0][0x398] ;  /* 0x00007300ff2177ac */ /* 0x000e220008000800 */
[----:B--2---:R2:W-:Y:S01]  /*ce320*/  @P5 STG.E.U8 desc[UR28][R4.64], R0 ;  /* 0x0000000004005986 */ /* 0x0045e2000c10111c */
[----:B------:R-:W-:-:S03]  /*ce330*/  ISETP.LT.AND P5, PT, R15, UR9, !P3 ;  /* 0x000000090f007c0c */ /* 0x000fc6000dfa1270 */
[----:B---3--:R3:W-:Y:S01]  /*ce340*/  @P2 STG.E.U8 desc[UR28][R22.64], R2 ;  /* 0x0000000216002986 */ /* 0x0087e2000c10111c */
[----:B----4-:R-:W-:Y:S01]  /*ce350*/  ISETP.LT.AND P2, PT, R17, UR7, !P3 ;  /* 0x0000000711007c0c */ /* 0x010fe2000df41270 */
[----:B------:R-:W4:Y:S01]  /*ce360*/  LDCU UR9, c[0x0][0x398] ;  /* 0x00007300ff0977ac */ /* 0x000f220008000800 */
        /* <DEDUP_REMOVED lines=28> */
[----:B------:R-:W0:Y:S01]  /*ce530*/  LDCU UR30, c[0x0][0x398] ;  /* 0x00007300ff1e77ac */ /* 0x000e220008000800 */
[----:B--2---:R2:W-:Y:S01]  /*ce540*/  @P6 STG.E.U8 desc[UR28][R2.64], R0 ;  /* 0x0000000002006986 */ /* 0x0045e2000c10111c */
[----:B------:R-:W-:Y:S02]  /*ce550*/  ISETP.LT.AND P6, PT, R14, UR33, !P2 ;  /* 0x000000210e007c0c */ /* 0x000fe4000d7c1270 */
        /* <DEDUP_REMOVED lines=42> */
[----:B0-----:R-:W-:Y:S02]  /*ce800*/  ISETP.LT.AND P4, PT, R14, UR8, !P3 ;  /* 0x000000080e007c0c */ /* 0x001fe4000df81270 */
[C---:B------:R-:W-:Y:S02]  /*ce810*/  PRMT R2, R8.reuse, 0x7772, RZ ;  /* 0x0000777208027816 */ /* 0x040fe400000000ff */
[----:B------:R-:W-:Y:S02]  /*ce820*/  PRMT R0, R8, 0x7773, RZ ;  /* 0x0000777308007816 */ /* 0x000fe400000000ff */
[----:B------:R-:W-:Y:S01]  /*ce830*/  ISETP.LT.AND P5, PT, R15, UR32, !P3 ;  /* 0x000000200f007c0c */ /* 0x000fe2000dfa1270 */
[----:B------:R-:W0:Y:S01]  /*ce840*/  LDCU UR7, c[0x0][0x398] ;  /* 0x00007300ff0777ac */ /* 0x000e220008000800 */
[----:B------:R-:W4:Y:S01]  /*ce850*/  LDCU UR8, c[0x0][0x398] ;  /* 0x00007300ff0877ac */ /* 0x000f220008000800 */
[----:B------:R-:W0:Y:S01]  /*ce860*/  LDCU UR30, c[0x0][0x398] ;  /* 0x00007300ff1e77ac */ /* 0x000e220008000800 */
[----:B------:R-:W0:Y:S01]  /*ce870*/  LDCU UR32, c[0x0][0x398] ;  /* 0x00007300ff2077ac */ /* 0x000e220008000800 */
[----:B------:R-:W3:Y:S04]  /*ce880*/  LDL.LU R13, [R1+0x124] ;  /* 0x00012400010d7983 */ /* 0x000ee80000300800 */
[----:B------:R4:W-:Y:S04]  /*ce890*/  @P6 STG.E.U8 desc[UR28][R4.64], R2 ;  /* 0x0000000204006986 */ /* 0x0009e8000c10111c */
[----:B------:R0:W-:Y:S01]  /*ce8a0*/  @P2 STG.E.U8 desc[UR28][R24.64], R0 ;  /* 0x0000000018002986 */ /* 0x0001e2000c10111c */
[----:B-1----:R-:W-:-:S02]  /*ce8b0*/  ISETP.LT.AND P2, PT, R11, UR9, !P3 ;  /* 0x000000090b007c0c */ /* 0x002fc4000df41270 */
[C---:B------:R-:W-:Y:S01]  /*ce8c0*/  PRMT R3, R12.reuse, 0x7772, RZ ;  /* 0x000077720c037816 */ /* 0x040fe200000000ff */
[----:B------:R-:W1:Y:S01]  /*ce8d0*/  LDCU UR9, c[0x0][0x398] ;  /* 0x00007300ff0977ac */ /* 0x000e620008000800 */
[C---:B----4-:R-:W-:Y:S02]  /*ce8e0*/  PRMT R2, R12.reuse, 0x7770, RZ ;  /* 0x000077700c027816 */ /* 0x050fe400000000ff */
[----:B0-----:R-:W-:Y:S01]  /*ce8f0*/  PRMT R0, R12, 0x7771, RZ ;  /* 0x000077710c007816 */ /* 0x001fe200000000ff */
[----:B------:R-:W4:Y:S04]  /*ce900*/  LDL.LU.64 R24, [R1+0x400] ;  /* 0x0004000001187983 */ /* 0x000f280000300a00 */
[----:B------:R0:W-:Y:S01]  /*ce910*/  @P4 STG.E.U8 desc[UR28][R20.64], R2 ;  /* 0x0000000214004986 */ /* 0x0001e2000c10111c */
[----:B------:R-:W-:-:S03]  /*ce920*/  ISETP.LT.AND P4, PT, R17, UR11, !P3 ;  /* 0x0000000b11007c0c */ /* 0x000fc6000df81270 */
[----:B------:R1:W-:Y:S04]  /*ce930*/  @P5 STG.E.U8 desc[UR28][R28.64], R0 ;  /* 0x000000001c005986 */ /* 0x0003e8000c10111c */
[----:B------:R-:W4:Y:S01]  /*ce940*/  LDL.LU.64 R4, [R1+0x3e0] ;  /* 0x0003e00001047983 */ /* 0x000f220000300a00 */
[----:B------:R-:W-:Y:S02]  /*ce950*/  ISETP.LT.AND P5, PT, R16, UR7, !P3 ;  /* 0x0000000710007c0c */ /* 0x000fe4000dfa1270 */
[----:B------:R-:W-:Y:S01]  /*ce960*/  ISETP.LT.AND P6, PT, R18, UR8, !P3 ;  /* 0x0000000812007c0c */ /* 0x000fe2000dfc1270 */
[----:B------:R-:W2:Y:S01]  /*ce970*/  LDCU UR11, c[0x0][0x398] ;  /* 0x00007300ff0b77ac */ /* 0x000ea20008000800 */
[----:B------:R-:W2:Y:S01]  /*ce980*/  LDCU UR7, c[0x0][0x398] ;  /* 0x00007300ff0777ac */ /* 0x000ea20008000800 */
[----:B------:R-:W2:Y:S01]  /*ce990*/  LDCU UR8, c[0x0][0x398] ;  /* 0x00007300ff0877ac */ /* 0x000ea20008000800 */
[----:B0-----:R-:W4:Y:S04]  /*ce9a0*/  LDL.LU.64 R20, [R1+0x3d0] ;  /* 0x0003d00001147983 */ /* 0x001f280000300a00 */
[----:B------:R-:W4:Y:S01]  /*ce9b0*/  LDL.LU R8, [R1+0x148] ;  /* 0x0001480001087983 */ /* 0x000f220000300800 */
[----:B-1----:R-:W-:-:S03]  /*ce9c0*/  PRMT R0, R12, 0x7773, RZ ;  /* 0x000077730c007816 */ /* 0x002fc600000000ff */
[----:B--2---:R0:W-:Y:S04]  /*ce9d0*/  @P2 STG.E.U8 desc[UR28][R22.64], R3 ;  /* 0x0000000316002986 */ /* 0x0041e8000c10111c */
[----:B---3--:R1:W-:Y:S01]  /*ce9e0*/  @P4 STG.E.U8 desc[UR28][R26.64], R0 ;  /* 0x000000001a004986 */ /* 0x0083e2000c10111c */
[----:B------:R-:W-:Y:S02]  /*ce9f0*/  ISETP.LT.AND P4, PT, R9, UR30, !P3 ;  /* 0x0000001e09007c0c */ /* 0x000fe4000df81270 */
[----:B------:R-:W-:Y:S01]  /*cea00*/  ISETP.LT.AND P3, PT, R7, UR32, !P3 ;  /* 0x0000002007007c0c */ /* 0x000fe2000df61270 */
[----:B0-----:R-:W2:Y:S04]  /*cea10*/  LDL.LU.64 R22, [R1+0x3c8] ;  /* 0x0003c80001167983 */ /* 0x001ea80000300a00 */
[----:B------:R-:W3:Y:S04]  /*cea20*/  LDL.LU.64 R28, [R1+0x3c0] ;  /* 0x0003c000011c7983 */ /* 0x000ee80000300a00 */
[----:B-1----:R-:W2:Y:S04]  /*cea30*/  LDL.LU.64 R26, [R1+0x3b8] ;  /* 0x0003b800011a7983 */ /* 0x002ea80000300a00 */
[----:B------:R0:W-:Y:S04]  /*cea40*/  STL [R1+0x40e8], R7 ;  /* 0x0040e80701007387 */ /* 0x0001e80000100800 */
[----:B0-----:R-:W2:Y:S01]  /*cea50*/  LDL.LU.64 R6, [R1+0x3e8] ;  /* 0x0003e80001067983 */ /* 0x001ea20000300a00 */
[----:B------:R-:W-:-:S05]  /*cea60*/  VIADD R2, R10, 0x1c ;  /* 0x0000001c0a027836 */ /* 0x000fca0000000000 */
[----:B------:R-:W-:Y:S02]  /*cea70*/  ISETP.GE.AND P2, PT, R2, UR13, PT ;  /* 0x0000000d02007c0c */ /* 0x000fe4000bf46270 */
[C---:B------:R-:W-:Y:S02]  /*cea80*/  PRMT R2, R13.reuse, 0x7770, RZ ;  /* 0x000077700d027816 */ /* 0x040fe400000000ff */
[----:B------:R-:W-:Y:S01]  /*cea90*/  PRMT R0, R13, 0x7771, RZ ;  /* 0x000077710d007816 */ /* 0x000fe200000000ff */
[----:B------:R-:W0:Y:S02]  /*ceaa0*/  LDCU UR13, c[0x0][0x398] ;  /* 0x00007300ff0d77ac */ /* 0x000e240008000800 */
[----:B----4-:R1:W-:Y:S04]  /*ceab0*/  @P5 STG.E.U8 desc[UR28][R24.64], R2 ;  /* 0x0000000218005986 */ /* 0x0103e8000c10111c */
[----:B-1----:R-:W4:Y:S04]  /*ceac0*/  LDL.LU.64 R24, [R1+0x3b0] ;  /* 0x0003b00001187983 */ /* 0x002f280000300a00 */
[----:B------:R-:W3:Y:S01]  /*cead0*/  LDL.LU R12, [R1+0x98] ;  /* 0x00009800010c7983 */ /* 0x000ee20000300800 */
[----:B------:R-:W-:-:S02]  /*ceae0*/  ISETP.LT.AND P5, PT, R14, UR9, !P2 ;  /* 0x000000090e007c0c */ /* 0x000fc4000d7a1270 */
[----:B------:R-:W-:Y:S01]  /*ceaf0*/  PRMT R2, R13, 0x7772, RZ ;  /* 0x000077720d027816 */ /* 0x000fe200000000ff */
[----:B------:R-:W1:Y:S01]  /*ceb00*/  LDCU UR9, c[0x0][0x398] ;  /* 0x00007300ff0977ac */ /* 0x000e620008000800 */
[----:B--2---:R2:W-:Y:S04]  /*ceb10*/  @P6 STG.E.U8 desc[UR28][R6.64], R0 ;  /* 0x0000000006006986 */ /* 0x0045e8000c10111c */
[----:B--2---:R-:W2:Y:S01]  /*ceb20*/  LDL.LU.64 R6, [R1+0x3a8] ;  /* 0x0003a80001067983 */ /* 0x004ea20000300a00 */
[----:B------:R-:W-:Y:S02]  /*ceb30*/  ISETP.LT.AND P6, PT, R15, UR11, !P2 ;  /* 0x0000000b0f007c0c */ /* 0x000fe4000d7c1270 */
[----:B------:R-:W-:Y:S01]  /*ceb40*/  PRMT R0, R13, 0x7773, RZ ;  /* 0x000077730d007816 */ /* 0x000fe200000000ff */
[----:B------:R0:W-:Y:S01]  /*ceb50*/  @P4 STG.E.U8 desc[UR28][R4.64], R2 ;  /* 0x0000000204004986 */ /* 0x0001e2000c10111c */
[----:B------:R-:W-:Y:S01]  /*ceb60*/  ISETP.LT.AND P4, PT, R11, UR7, !P2 ;  /* 0x000000070b007c0c */ /* 0x000fe2000d781270 */
[----:B------:R-:W1:Y:S01]  /*ceb70*/  LDCU UR7, c[0x0][0x398] ;  /* 0x00007300ff0777ac */ /* 0x000e620008000800 */
[----:B------:R-:W1:Y:S01]  /*ceb80*/  LDCU UR11, c[0x0][0x398] ;  /* 0x00007300ff0b77ac */ /* 0x000e620008000800 */
[----:B------:R3:W-:Y:S01]  /*ceb90*/  @P3 STG.E.U8 desc[UR28][R20.64], R0 ;  /* 0x0000000014003986 */ /* 0x0007e2000c10111c */
[----:B------:R-:W-:Y:S01]  /*ceba0*/  ISETP.LT.AND P3, PT, R17, UR8, !P2 ;  /* 0x0000000811007c0c */ /* 0x000fe2000d761270 */
[----:B------:R-:W1:Y:S01]  /*cebb0*/  LDCU UR8, c[0x0][0x398] ;  /* 0x00007300ff0877ac */ /* 0x000e620008000800 */
[C---:B0-----:R-:W-:Y:S01]  /*cebc0*/  PRMT R2, R8.reuse, 0x7770, RZ ;  /* 0x0000777008027816 */ /* 0x041fe200000000ff */
[----:B------:R-:W2:Y:S01]  /*cebd0*/  LDL.LU.64 R4, [R1+0x390] ;  /* 0x0003900001047983 */ /* 0x000ea20000300a00 */
[----:B---3--:R-:W-:-:S03]  /*cebe0*/  PRMT R0, R8, 0x7771, RZ ;  /* 0x0000777108007816 */ /* 0x008fc600000000ff */
[----:B------:R0:W-:Y:S04]  /*cebf0*/  @P5 STG.E.U8 desc[UR28][R22.64], R2 ;  /* 0x0000000216005986 */ /* 0x0001e8000c10111c */
[----:B------:R3:W-:Y:S01]  /*cec00*/  @P6 STG.E.U8 desc[UR28][R28.64], R0 ;  /* 0x000000001c006986 */ /* 0x0007e2000c10111c */
[----:B------:R-:W-:Y:S01]  /*cec10*/  ISETP.LT.AND P6, PT, R16, UR13, !P2 ;  /* 0x0000000d10007c0c */ /* 0x000fe2000d7c1270 */
[----:B------:R-:W1:Y:S01]  /*cec20*/  LDCU UR13, c[0x0][0x398] ;  /* 0x00007300ff0d77ac */ /* 0x000e620008000800 */
[C---:B0-----:R-:W-:Y:S01]  /*cec30*/  PRMT R2, R8.reuse, 0x7772, RZ ;  /* 0x0000777208027816 */ /* 0x041fe200000000ff */
[----:B------:R-:W2:Y:S04]  /*cec40*/  LDL.LU.64 R22, [R1+0x388] ;  /* 0x0003880001167983 */ /* 0x000ea80000300a00 */
[----:B------:R-:W2:Y:S01]  /*cec50*/  LDL.LU R13, [R1+0x118] ;  /* 0x00011800010d7983 */ /* 0x000ea20000300800 */
[----:B---3--:R-:W-:-:S03]  /*cec60*/  PRMT R0, R8, 0x7773, RZ ;  /* 0x0000777308007816 */ /* 0x008fc600000000ff */
[----:B------:R0:W-:Y:S04]  /*cec70*/  @P4 STG.E.U8 desc[UR28][R26.64], R2 ;  /* 0x000000021a004986 */ /* 0x0001e8000c10111c */
[----:B----4-:R3:W-:Y:S01]  /*cec80*/  @P3 STG.E.U8 desc[UR28][R24.64], R0 ;  /* 0x0000000018003986 */ /* 0x0107e2000c10111c */
[----:B0-----:R-:W-:-:S03]  /*cec90*/  PRMT R2, R12, 0x7770, RZ ;  /* 0x000077700c027816 */ /* 0x001fc600000000ff */
[----:B------:R-:W4:Y:S04]  /*ceca0*/  LDL.LU.64 R26, [R1+0x378] ;  /* 0x00037800011a7983 */ /* 0x000f280000300a00 */
[----:B---3--:R-:W3:Y:S04]  /*cecb0*/  LDL.LU.64 R24, [R1+0x370] ;  /* 0x0003700001187983 */ /* 0x008ee80000300a00 */
[----:B------:R-:W3:Y:S04]  /*cecc0*/  LDL.LU.64 R20, [R1+0x368] ;  /* 0x0003680001147983 */ /* 0x000ee80000300a00 */
[----:B------:R-:W3:Y:S04]  /*cecd0*/  LDL.LU.64 R28, [R1+0x360] ;  /* 0x00036000011c7983 */ /* 0x000ee80000300a00 */
[----:B--2---:R0:W-:Y:S04]  /*cece0*/  @P6 STG.E.U8 desc[UR28][R6.64], R2 ;  /* 0x0000000206006986 */ /* 0x0041e8000c10111c */
[----:B0-----:R-:W2:Y:S01]  /*cecf0*/  LDL.LU R7, [R1+0x40e8] ;  /* 0x0040e80001077983 */ /* 0x001ea20000300800 */
[----:B-1----:R-:W-:-:S02]  /*ced00*/  ISETP.LT.AND P5, PT, R18, UR9, !P2 ;  /* 0x0000000912007c0c */ /* 0x002fc4000d7a1270 */
[----:B------:R-:W-:Y:S01]  /*ced10*/  ISETP.LT.AND P3, PT, R9, UR7, !P2 ;  /* 0x0000000709007c0c */ /* 0x000fe2000d761270 */
[----:B------:R-:W-:Y:S01]  /*ced20*/  VIADD R0, R10, 0x1d ;  /* 0x0000001d0a007836 */ /* 0x000fe20000000000 */
[----:B------:R-:W-:Y:S01]  /*ced30*/  PRMT R2, R12, 0x7771, RZ ;  /* 0x000077710c027816 */ /* 0x000fe200000000ff */
[----:B------:R-:W0:Y:S01]  /*ced40*/  LDCU UR9, c[0x0][0x398] ;  /* 0x00007300ff0977ac */ /* 0x000e220008000800 */
[----:B------:R-:W3:Y:S01]  /*ced50*/  LDL.LU R8, [R1+0x14c] ;  /* 0x00014c0001087983 */ /* 0x000ee20000300800 */
[----:B------:R-:W-:Y:S01]  /*ced60*/  VIADD R3, R10, 0x1e ;  /* 0x0000001e0a037836 */ /* 0x000fe20000000000 */
[----:B------:R-:W-:Y:S02]  /*ced70*/  ISETP.GE.AND P4, PT, R0, UR14, PT ;  /* 0x0000000e00007c0c */ /* 0x000fe4000bf86270 */
[----:B------:R-:W-:Y:S01]  /*ced80*/  PRMT R0, R12, 0x7772, RZ ;  /* 0x000077720c007816 */ /* 0x000fe200000000ff */
[----:B------:R-:W1:Y:S01]  /*ced90*/  LDCU UR7, c[0x0][0x398] ;  /* 0x00007300ff0777ac */ /* 0x000e620008000800 */
[----:B------:R-:W1:Y:S01]  /*ceda0*/  LDCU UR14, c[0x0][0x398] ;  /* 0x00007300ff0e77ac */ /* 0x000e620008000800 */
[----:B------:R-:W-:Y:S01]  /*cedb0*/  ISETP.LT.AND P6, PT, R14, UR11, !P4 ;  /* 0x0000000b0e007c0c */ /* 0x000fe2000e7c1270 */
[----:B------:R-:W1:Y:S01]  /*cedc0*/  LDCU UR11, c[0x0][0x398] ;  /* 0x00007300ff0b77ac */ /* 0x000e620008000800 */
[----:B------:R0:W-:Y:S04]  /*cedd0*/  @P5 STG.E.U8 desc[UR28][R4.64], R2 ;  /* 0x0000000204005986 */ /* 0x0001e8000c10111c */
[----:B------:R1:W-:Y:S01]  /*cede0*/  @P3 STG.E.U8 desc[UR28][R22.64], R0 ;  /* 0x0000000016003986 */ /* 0x0003e2000c10111c */
[----:B------:R-:W-:-:S02]  /*cedf0*/  ISETP.LT.AND P3, PT, R15, UR13, !P4 ;  /* 0x0000000d0f007c0c */ /* 0x000fc4000e761270 */
[----:B0-----:R-:W-:Y:S02]  /*cee00*/  PRMT R2, R12, 0x7773, RZ ;  /* 0x000077730c027816 */ /* 0x001fe400000000ff */
[----:B------:R-:W-:Y:S01]  /*cee10*/  ISETP.LT.AND P5, PT, R11, UR9, !P4 ;  /* 0x000000090b007c0c */ /* 0x000fe2000e7a1270 */
[----:B------:R-:W0:Y:S01]  /*cee20*/  LDCU UR9, c[0x0][0x398] ;  /* 0x00007300ff0977ac */ /* 0x000e220008000800 */
[----:B------:R-:W0:Y:S01]  /*cee30*/  LDCU UR13, c[0x0][0x398] ;  /* 0x00007300ff0d77ac */ /* 0x000e220008000800 */
[----:B-1----:R-:W-:Y:S01]  /*cee40*/  PRMT R0, R13, 0x7770, RZ ;  /* 0x000077700d007816 */ /* 0x002fe200000000ff */
[----:B------:R-:W3:Y:S04]  /*cee50*/  LDL.LU.64 R22, [R1+0x358] ;  /* 0x0003580001167983 */ /* 0x000ee80000300a00 */
[----:B------:R-:W3:Y:S04]  /*cee60*/  LDL.LU R19, [R1+0x128] ;  /* 0x0001280001137983 */ /* 0x000ee80000300800 */
[----:B------:R-:W-:Y:S01]  /*cee70*/  STL.64 [R1+0x40e0], R10 ;  /* 0x0040e00a01007387 */ /* 0x000fe20000100a00 */
[----:B--2---:R-:W-:Y:S01]  /*cee80*/  ISETP.LT.AND P2, PT, R7, UR8, !P2 ;  /* 0x0000000807007c0c */ /* 0x004fe2000d741270 */
[----:B------:R-:W1:-:S12]  /*cee90*/  LDCU UR8, c[0x0][0x398] ;  /* 0x00007300ff0877ac */ /* 0x000e580008000800 */
[----:B----4-:R2:W-:Y:S04]  /*ceea0*/  @P2 STG.E.U8 desc[UR28][R26.64], R2 ;  /* 0x000000021a002986 */ /* 0x0105e8000c10111c */
[----:B---3--:R3:W-:Y:S01]  /*ceeb0*/  @P6 STG.E.U8 desc[UR28][R24.64], R0 ;  /* 0x0000000018006986 */ /* 0x0087e2000c10111c */
[----:B--2---:R-:W-:-:S03]  /*ceec0*/  PRMT R2, R13, 0x7771, RZ ;  /* 0x000077710d027816 */ /* 0x004fc600000000ff */
[----:B------:R-:W2:Y:S04]  /*ceed0*/  LDL.LU.64 R26, [R1+0x350] ;  /* 0x00035000011a7983 */ /* 0x000ea80000300a00 */
[----:B---3--:R-:W3:Y:S04]  /*ceee0*/  LDL.LU.64 R24, [R1+0x338] ;  /* 0x0003380001187983 */ /* 0x008ee80000300a00 */
[----:B------:R-:W4:Y:S04]  /*ceef0*/  LDL.LU.64 R10, [R1+0x330] ;  /* 0x00033000010a7983 */ /* 0x000f280000300a00 */
[----:B------:R0:W-:Y:S04]  /*cef00*/  @P3 STG.E.U8 desc[UR28][R20.64], R2 ;  /* 0x0000000214003986 */ /* 0x0001e8000c10111c */
[----:B0-----:R-:W2:Y:S01]  /*cef10*/  LDL.LU.64 R20, [R1+0x320] ;  /* 0x0003200001147983 */ /* 0x001ea20000300a00 */
[----:B------:R-:W-:-:S02]  /*cef20*/  ISETP.LT.AND P6, PT, R17, UR7, !P4 ;  /* 0x0000000711007c0c */ /* 0x000fc4000e7c1270 */
[----:B------:R-:W-:Y:S02]  /*cef30*/  PRMT R0, R13, 0x7772, RZ ;  /* 0x000077720d007816 */ /* 0x000fe400000000ff */
[----:B-1----:R-:W-:Y:S02]  /*cef40*/  ISETP.LT.AND P3, PT, R18, UR8, !P4 ;  /* 0x0000000812007c0c */ /* 0x002fe4000e761270 */
[----:B------:R-:W-:Y:S02]  /*cef50*/  PRMT R2, R19, 0x7770, RZ ;  /* 0x0000777013027816 */ /* 0x000fe400000000ff */
        /* <DEDUP_REMOVED lines=8> */
[----:B------:R-:W1:Y:S01]  /*cefe0*/  LDCU UR7, c[0x0][0x398] ;  /* 0x00007300ff0777ac */ /* 0x000e620008000800 */
[----:B------:R-:W1:Y:S01]  /*ceff0*/  LDCU UR8, c[0x0][0x398] ;  /* 0x00007300ff0877ac */ /* 0x000e620008000800 */
[----:B------:R-:W1:Y:S01]  /*cf000*/  LDCU UR14, c[0x0][0x398] ;  /* 0x00007300ff0e77ac */ /* 0x000e620008000800 */
[----:B0-----:R-:W-:-:S05]  /*cf010*/  PRMT R0, R13, 0x7773, RZ ;  /* 0x000077730d007816 */ /* 0x001fca00000000ff */
[----:B------:R-:W-:Y:S04]  /*cf020*/  @P6 STG.E.U8 desc[UR28][R22.64], R0 ;  /* 0x0000000016006986 */ /* 0x000fe8000c10111c */
[----:B--2---:R0:W-:Y:S04]  /*cf030*/  STL.64 [R1+0x40d8], R20 ;  /* 0x0040d81401007387 */ /* 0x0041e80000100a00 */
[----:B0-----:R-:W2:Y:S01]  /*cf040*/  LDL.LU.64 R20, [R1+0x328] ;  /* 0x0003280001147983 */ /* 0x001ea20000300a00 */
        /* <DEDUP_REMOVED lines=8> */
[----:B---3--:R3:W-:Y:S01]  /*cf0d0*/  @P3 STG.E.U8 desc[UR28][R24.64], R0 ;  /* 0x0000000018003986 */ /* 0x0087e2000c10111c */
[----:B------:R-:W2:Y:S01]  /*cf0e0*/  LDCU UR11, c[0x0][0x398] ;  /* 0x00007300ff0b77ac */ /* 0x000ea20008000800 */
[----:B0-----:R-:W-:Y:S02]  /*cf0f0*/  PRMT R2, R19, 0x7772, RZ ;  /* 0x0000777213027816 */ /* 0x001fe400000000ff */
[----:B------:R-:W2:Y:S01]  /*cf100*/  LDL.LU.64 R26, [R1+0x300] ;  /* 0x00030000011a7983 */ /* 0x000ea20000300a00 */
[----:B-1----:R-:W-:Y:S01]  /*cf110*/  ISETP.LT.AND P5, PT, R15, UR7, !P2 ;  /* 0x000000070f007c0c */ /* 0x002fe2000d7a1270 */
[----:B------:R-:W0:Y:S01]  /*cf120*/  LDCU UR9, c[0x0][0x398] ;  /* 0x00007300ff0977ac */ /* 0x000e220008000800 */
[----:B---3--:R-:W-:Y:S01]  /*cf130*/  PRMT R0, R19, 0x7773, RZ ;  /* 0x0000777313007816 */ /* 0x008fe200000000ff */
[----:B------:R-:W3:Y:S04]  /*cf140*/  LDL.LU.64 R24, [R1+0x2f8] ;  /* 0x0002f80001187983 */ /* 0x000ee80000300a00 */
[----:B----4-:R1:W-:Y:S01]  /*cf150*/  @P6 STG.E.U8 desc[UR28][R10.64], R2 ;  /* 0x000000020a006986 */ /* 0x0103e2000c10111c */
[----:B------:R-:W-:Y:S01]  /*cf160*/  ISETP.LT.AND P3, PT, R14, UR10, !P2 ;  /* 0x0000000a0e007c0c */ /* 0x000fe2000d761270 */
[----:B------:R-:W4:Y:S01]  /*cf170*/  LDCU UR10, c[0x0][0x398] ;  /* 0x00007300ff0a77ac */ /* 0x000f220008000800 */
[----:B------:R-:W0:Y:S01]  /*cf180*/  LDCU UR7, c[0x0][0x39c] ;  /* 0x00007380ff0777ac */ /* 0x000e220008000800 */
[----:B-1----:R-:W3:Y:S04]  /*cf190*/  LDL.LU.64 R10, [R1+0x40e0] ;  /* 0x0040e000010a7983 */ /* 0x002ee80000300a00 */
[----:B--2---:R1:W-:Y:S04]  /*cf1a0*/  @P4 STG.E.U8 desc[UR28][R20.64], R0 ;  /* 0x0000000014004986 */ /* 0x0043e8000c10111c */
[----:B-1----:R-:W2:Y:S01]  /*cf1b0*/  LDL.LU.64 R20, [R1+0x40d8] ;  /* 0x0040d80001147983 */ /* 0x002ea20000300a00 */
[----:B---3--:R-:W-:Y:S01]  /*cf1c0*/  ISETP.LT.AND P6, PT, R11, UR8, !P2 ;  /* 0x000000080b007c0c */ /* 0x008fe2000d7c1270 */
[----:B------:R-:W1:Y:S02]  /*cf1d0*/  LDCU UR8, c[0x0][0x398] ;  /* 0x00007300ff0877ac */ /* 0x000e640008000800 */
[----:B--2---:R2:W-:Y:S04]  /*cf1e0*/  @P3 STG.E.U8 desc[UR28][R20.64], R6 ;  /* 0x0000000614003986 */ /* 0x0045e8000c10111c */
[----:B------:R3:W-:Y:S06]  /*cf1f0*/  @P5 STG.E.U8 desc[UR28][R12.64], R5 ;  /* 0x000000050c005986 */ /* 0x0007ec000c10111c */
[----:B------:R0:W-:Y:S04]  /*cf200*/  @P6 STG.E.U8 desc[UR28][R28.64], R4 ;  /* 0x000000041c006986 */ /* 0x0001e8000c10111c */
[----:B--2---:R-:W2:Y:S04]  /*cf210*/  LDL.LU.64 R20, [R1+0x2d8] ;  /* 0x0002d80001147983 */ /* 0x004ea80000300a00 */
[----:B---3--:R-:W3:Y:S04]  /*cf220*/  LDL.LU R13, [R1+0x11c] ;  /* 0x00011c00010d7983 */ /* 0x008ee80000300800 */
[----:B0-----:R-:W2:Y:S01]  /*cf230*/  LDL.LU.64 R4, [R1+0x2f0] ;  /* 0x0002f00001047983 */ /* 0x001ea20000300a00 */
[----:B------:R-:W-:-:S02]  /*cf240*/  ISETP.LT.AND P4, PT, R17, UR11, !P2 ;  /* 0x0000000b11007c0c */ /* 0x000fc4000d781270 */
[----:B------:R-:W-:Y:S02]  /*cf250*/  ISETP.LT.AND P5, PT, R16, UR9, !P2 ;  /* 0x0000000910007c0c */ /* 0x000fe4000d7a1270 */
[----:B----4-:R-:W-:Y:S01]  /*cf260*/  ISETP.LT.AND P6, PT, R18, UR10, !P2 ;  /* 0x0000000a12007c0c */ /* 0x010fe2000d7c1270 */
[----:B------:R-:W0:Y:S01]  /*cf270*/  LDCU UR9, c[0x0][0x398] ;  /* 0x00007300ff0977ac */ /* 0x000e220008000800 */
[----:B------:R-:W4:Y:S01]  /*cf280*/  LDCU UR10, c[0x0][0x398] ;  /* 0x00007300ff0a77ac */ /* 0x000f220008000800 */
[----:B------:R-:W-:Y:S01]  /*cf290*/  VIADD R0, R10, 0x1f ;  /* 0x0000001f0a007836 */ /* 0x000fe20000000000 */
[----:B------:R-:W-:Y:S01]  /*cf2a0*/  PRMT R2, R8, 0x7770, RZ ;  /* 0x0000777008027816 */ /* 0x000fe200000000ff */
[----:B------:R-:W3:Y:S01]  /*cf2b0*/  LDL.LU.64 R28, [R1+0x2d0] ;  /* 0x0002d000011c7983 */ /* 0x000ee20000300a00 */
[----:B------:R-:W0:Y:S03]  /*cf2c0*/  LDCU UR11, c[0x0][0x398] ;  /* 0x00007300ff0b77ac */ /* 0x000e260008000800 */
[----:B------:R4:W-:Y:S01]  /*cf2d0*/  @P4 STG.E.U8 desc[UR28][R22.64], R3 ;  /* 0x0000000316004986 */ /* 0x0009e2000c10111c */
[----:B-1----:R-:W-:-:S02]  /*cf2e0*/  ISETP.LT.AND P4, PT, R9, UR8, !P2 ;  /* 0x0000000809007c0c */ /* 0x002fc4000d781270 */
[----:B------:R-:W-:Y:S02]  /*cf2f0*/  ISETP.GE.AND P3, PT, R0, UR16, PT ;  /* 0x0000001000007c0c */ /* 0x000fe4000bf66270 */
[C---:B------:R-:W-:Y:S01]  /*cf300*/  PRMT R0, R8.reuse, 0x7771, RZ ;  /* 0x0000777108007816 */ /* 0x040fe200000000ff */
[----:B------:R1:W-:Y:S01]  /*cf310*/  @P5 STG.E.U8 desc[UR28][R26.64], R2 ;  /* 0x000000021a005986 */ /* 0x0003e2000c10111c */
[----:B------:R-:W2:Y:S03]  /*cf320*/  LDCU UR8, c[0x0][0x398] ;  /* 0x00007300ff0877ac */ /* 0x000ea60008000800 */
[----:B------:R0:W-:Y:S01]  /*cf330*/  @P6 STG.E.U8 desc[UR28][R24.64], R0 ;  /* 0x0000000018006986 */ /* 0x0001e2000c10111c */
[----:B----4-:R-:W-:-:S03]  /*cf340*/  PRMT R3, R8, 0x7772, RZ ;  /* 0x0000777208037816 */ /* 0x010fc600000000ff */
[----:B------:R-:W4:Y:S04]  /*cf350*/  LDL.LU.64 R22, [R1+0x2c8] ;  /* 0x0002c80001167983 */ /* 0x000f280000300a00 */
[----:B-1----:R-:W4:Y:S01]  /*cf360*/  LDL.LU.64 R26, [R1+0x2c0] ;  /* 0x0002c000011a7983 */ /* 0x002f220000300a00 */
[----:B------:R-:W-:Y:S02]  /*cf370*/  PRMT R2, R8, 0x7773, RZ ;  /* 0x0000777308027816 */ /* 0x000fe400000000ff */
[----:B0-----:R-:W-:Y:S02]  /*cf380*/  ISETP.LT.AND P6, PT, R14, UR9, !P3 ;  /* 0x000000090e007c0c */ /* 0x001fe4000dfc1270 */
[----:B------:R-:W-:Y:S01]  /*cf390*/  ISETP.LT.AND P2, PT, R7, UR11, !P2 ;  /* 0x0000000b07007c0c */ /* 0x000fe2000d741270 */
[----:B------:R-:W0:Y:S01]  /*cf3a0*/  LDCU UR11, c[0x0][0x398] ;  /* 0x00007300ff0b77ac */ /* 0x000e220008000800 */
[----:B------:R-:W4:Y:S04]  /*cf3b0*/  LDL.LU.64 R24, [R1+0x2b8] ;  /* 0x0002b80001187983 */ /* 0x000f280000300a00 */
[----:B------:R-:W4:Y:S04]  /*cf3c0*/  LDL.LU R8, [R1+0x12c] ;  /* 0x00012c0001087983 */ /* 0x000f280000300800 */
[----:B------:R1:W-:Y:S01]  /*cf3d0*/  STL.64 [R1+0x40c8], R14 ;  /* 0x0040c80e01007387 */ /* 0x0003e20000100a00 */
[----:B------:R-:W-:Y:S01]  /*cf3e0*/  VIADD R0, R10, 0x20 ;  /* 0x000000200a007836 */ /* 0x000fe20000000000 */
[----:B------:R-:W0:Y:S02]  /*cf3f0*/  LDCU UR9, c[0x0][0x398] ;  /* 0x00007300ff0977ac */ /* 0x000e240008000800 */
[----:B--2---:R2:W-:Y:S01]  /*cf400*/  @P4 STG.E.U8 desc[UR28][R4.64], R3 ;  /* 0x0000000304004986 */ /* 0x0045e2000c10111c */
[----:B------:R-:W-:-:S03]  /*cf410*/  ISETP.LT.AND P4, PT, R15, UR10, !P3 ;  /* 0x0000000a0f007c0c */ /* 0x000fc6000df81270 */
[----:B-1----:R-:W4:Y:S01]  /*cf420*/  LDL.LU.64 R14, [R1+0x2a0] ;  /* 0x0002a000010e7983 */ /* 0x002f220000300a00 */
[----:B------:R-:W-:Y:S02]  /*cf430*/  ISETP.GE.AND P5, PT, R0, UR12, PT ;  /* 0x0000000c00007c0c */ /* 0x000fe4000bfa6270 */
[----:B---3--:R-:W-:Y:S01]  /*cf440*/  PRMT R0, R13, 0x7770, RZ ;  /* 0x000077700d007816 */ /* 0x008fe200000000ff */
[----:B------:R-:W-:Y:S01]  /*cf450*/  @P2 STG.E.U8 desc[UR28][R20.64], R2 ;  /* 0x0000000214002986 */ /* 0x000fe2000c10111c */
[----:B------:R-:W-:Y:S01]  /*cf460*/  ISETP.LT.AND P2, PT, R11, UR13, !P3 ;  /* 0x0000000d0b007c0c */ /* 0x000fe2000df41270 */
[----:B------:R-:W1:Y:S01]  /*cf470*/  LDCU UR12, c[0x0][0x398] ;  /* 0x00007300ff0c77ac */ /* 0x000e620008000800 */
[----:B------:R-:W3:Y:S01]  /*cf480*/  LDCU UR10, c[0x0][0x398] ;  /* 0x00007300ff0a77ac */ /* 0x000ee20008000800 */
[----:B--2---:R-:W-:Y:S01]  /*cf490*/  PRMT R3, R13, 0x7771, RZ ;  /* 0x000077710d037816 */ /* 0x004fe200000000ff */
[----:B------:R-:W-:Y:S01]  /*cf4a0*/  @P6 STG.E.U8 desc[UR28][R28.64], R0 ;  /* 0x000000001c006986 */ /* 0x000fe2000c10111c */
[----:B------:R-:W-:Y:S01]  /*cf4b0*/  ISETP.LT.AND P6, PT, R17, UR8, !P3 ;  /* 0x0000000811007c0c */ /* 0x000fe2000dfc1270 */
[----:B------:R-:W2:Y:S01]  /*cf4c0*/  LDCU UR8, c[0x0][0x398] ;  /* 0x00007300ff0877ac */ /* 0x000ea20008000800 */
[----:B------:R-:W0:Y:S01]  /*cf4d0*/  LDCU UR13, c[0x0][0x398] ;  /* 0x00007300ff0d77ac */ /* 0x000e220008000800 */
[----:B----4-:R4:W-:Y:S04]  /*cf4e0*/  STL.64 [R1+0x40d0], R14 ;  /* 0x0040d00e01007387 */ /* 0x0109e80000100a00 */
[----:B----4-:R-:W4:Y:S04]  /*cf4f0*/  LDL.LU.64 R14, [R1+0x2b0] ;  /* 0x0002b000010e7983 */ /* 0x010f280000300a00 */
[----:B------:R1:W-:Y:S01]  /*cf500*/  @P4 STG.E.U8 desc[UR28][R22.64], R3 ;  /* 0x0000000316004986 */ /* 0x0003e2000c10111c */
[----:B0-----:R-:W-:-:S02]  /*cf510*/  ISETP.LT.AND P4, PT, R16, UR11, !P3 ;  /* 0x0000000b10007c0c */ /* 0x001fc4000df81270 */
[C---:B------:R-:W-:Y:S02]  /*cf520*/  PRMT R2, R13.reuse, 0x7772, RZ ;  /* 0x000077720d027816 */ /* 0x040fe400000000ff */
[----:B------:R-:W-:Y:S01]  /*cf530*/  PRMT R0, R13, 0x7773, RZ ;  /* 0x000077730d007816 */ /* 0x000fe200000000ff */
[----:B------:R-:W2:Y:S01]  /*cf540*/  LDL.LU.64 R28, [R1+0x280] ;  /* 0x00028000011c7983 */ /* 0x000ea20000300a00 */
[----:B------:R-:W-:-:S03]  /*cf550*/  PRMT R4, R8, 0x7770, RZ ;  /* 0x0000777008047816 */ /* 0x000fc600000000ff */
[----:B------:R-:W2:Y:S04]  /*cf560*/  LDL.LU R12, [R1+0x100] ;  /* 0x00010000010c7983 */ /* 0x000ea80000300800 */
[----:B------:R0:W-:Y:S04]  /*cf570*/  @P2 STG.E.U8 desc[UR28][R26.64], R2 ;  /* 0x000000021a002986 */ /* 0x0001e8000c10111c */
[----:B------:R3:W-:Y:S01]  /*cf580*/  @P6 STG.E.U8 desc[UR28][R24.64], R0 ;  /* 0x0000000018006986 */ /* 0x0007e2000c10111c */
[----:B------:R-:W2:Y:S03]  /*cf590*/  LDCU UR11, c[0x0][0x398] ;  /* 0x00007300ff0b77ac */ /* 0x000ea60008000800 */
[----:B-1----:R-:W2:Y:S04]  /*cf5a0*/  LDL.LU.64 R22, [R1+0x278] ;  /* 0x0002780001167983 */ /* 0x002ea80000300a00 */
[----:B0-----:R-:W2:Y:S04]  /*cf5b0*/  LDL.LU.64 R26, [R1+0x270] ;  /* 0x00027000011a7983 */ /* 0x001ea80000300a00 */
[----:B------:R-:W2:Y:S04]  /*cf5c0*/  LDL.LU.64 R20, [R1+0x268] ;  /* 0x0002680001147983 */ /* 0x000ea80000300a00 */
[----:B---3--:R-:W3:Y:S04]  /*cf5d0*/  LDL.LU.64 R24, [R1+0x260] ;  /* 0x0002600001187983 */ /* 0x008ee80000300a00 */
[----:B----4-:R0:W-:Y:S04]  /*cf5e0*/  @P4 STG.E.U8 desc[UR28][R14.64], R4 ;  /* 0x000000040e004986 */ /* 0x0101e8000c10111c */
[----:B0-----:R-:W4:Y:S04]  /*cf5f0*/  LDL.LU.64 R14, [R1+0x40d0] ;  /* 0x0040d000010e7983 */ /* 0x001f280000300a00 */
[----:B------:R-:W2:Y:S01]  /*cf600*/  LDL.LU.64 R4, [R1+0x298] ;  /* 0x0002980001047983 */ /* 0x000ea20000300a00 */
[----:B------:R-:W-:-:S02]  /*cf610*/  ISETP.LT.AND P2, PT, R18, UR9, !P3 ;  /* 0x0000000912007c0c */ /* 0x000fc4000df41270 */
[----:B------:R-:W-:Y:S02]  /*cf620*/  ISETP.LT.AND P6, PT, R9, UR12, !P3 ;  /* 0x0000000c09007c0c */ /* 0x000fe4000dfc1270 */
[----:B------:R-:W-:Y:S02]  /*cf630*/  ISETP.LT.AND P3, PT, R7, UR10, !P3 ;  /* 0x0000000a07007c0c */ /* 0x000fe4000df61270 */
[C---:B------:R-:W-:Y:S02]  /*cf640*/  PRMT R3, R8.reuse, 0x7771, RZ ;  /* 0x0000777108037816 */ /* 0x040fe400000000ff */
[C---:B------:R-:W-:Y:S02]  /*cf650*/  PRMT R2, R8.reuse, 0x7772, RZ ;  /* 0x0000777208027816 */ /* 0x040fe400000000ff */
[----:B------:R-:W-:Y:S01]  /*cf660*/  PRMT R0, R8, 0x7773, RZ ;  /* 0x0000777308007816 */ /* 0x000fe200000000ff */
[----:B------:R-:W3:Y:S01]  /*cf670*/  LDL.LU R13, [R1+0x1d0] ;  /* 0x0001d000010d7983 */ /* 0x000ee20000300800 */
[----:B------:R-:W0:Y:S01]  /*cf680*/  LDCU UR9, c[0x0][0x398] ;  /* 0x00007300ff0977ac */ /* 0x000e220008000800 */
[----:B------:R-:W1:Y:S01]  /*cf690*/  LDCU UR10, c[0x0][0x398] ;  /* 0x00007300ff0a77ac */ /* 0x000e620008000800 */
[----:B------:R-:W0:Y:S01]  /*cf6a0*/  LDCU UR12, c[0x0][0x398] ;  /* 0x00007300ff0c77ac */ /* 0x000e220008000800 */
[----:B----4-:R4:W-:Y:S04]  /*cf6b0*/  @P2 STG.E.U8 desc[UR28][R14.64], R3 ;  /* 0x000000030e002986 */ /* 0x0109e8000c10111c */
[----:B--2---:R-:W-:Y:S04]  /*cf6c0*/  @P6 STG.E.U8 desc[UR28][R4.64], R2 ;  /* 0x0000000204006986 */ /* 0x004fe8000c10111c */
[----:B------:R2:W-:Y:S04]  /*cf6d0*/  @P3 STG.E.U8 desc[UR28][R28.64], R0 ;  /* 0x000000001c003986 */ /* 0x0005e8000c10111c */
[----:B----4-:R-:W4:Y:S04]  /*cf6e0*/  LDL.LU.64 R14, [R1+0x40c8] ;  /* 0x0040c800010e7983 */ /* 0x010f280000300a00 */
[----:B--2---:R-:W2:Y:S04]  /*cf6f0*/  LDL.LU.64 R28, [R1+0x258] ;  /* 0x00025800011c7983 */ /* 0x004ea80000300a00 */
[----:B------:R-:W2:Y:S01]  /*cf700*/  LDL.LU.64 R4, [R1+0x1b0] ;  /* 0x0001b00001047983 */ /* 0x000ea20000300a00 */
[----:B------:R-:W-:-:S02]  /*cf710*/  ISETP.LT.AND P6, PT, R11, UR11, !P5 ;  /* 0x0000000b0b007c0c */ /* 0x000fc4000efc1270 */
[----:B0-----:R-:W-:Y:S02]  /*cf720*/  ISETP.LT.AND P3, PT, R17, UR9, !P5 ;  /* 0x0000000911007c0c */ /* 0x001fe4000ef61270 */
[C---:B------:R-:W-:Y:S02]  /*cf730*/  PRMT R2, R12.reuse, 0x7770, RZ ;  /* 0x000077700c027816 */ /* 0x040fe400000000ff */
[----:B------:R-:W-:Y:S01]  /*cf740*/  PRMT R0, R12, 0x7771, RZ ;  /* 0x000077710c007816 */ /* 0x000fe200000000ff */
[----:B------:R-:W0:Y:S01]  /*cf750*/  LDCU UR9, c[0x0][0x398] ;  /* 0x00007300ff0977ac */ /* 0x000e220008000800 */
[----:B------:R-:W0:Y:S01]  /*cf760*/  LDCU UR11, c[0x0][0x398] ;  /* 0x00007300ff0b77ac */ /* 0x000e220008000800 */
[----:B--2---:R2:W-:Y:S04]  /*cf770*/  STL.64 [R1+0x40c0], R4 ;  /* 0x0040c00401007387 */ /* 0x0045e80000100a00 */
[----:B--2---:R-:W2:Y:S01]  /*cf780*/  LDL.LU.64 R4, [R1+0x1c0] ;  /* 0x0001c00001047983 */ /* 0x004ea20000300a00 */
[----:B----4-:R-:W-:-:S02]  /*cf790*/  ISETP.LT.AND P4, PT, R14, UR8, !P5 ;  /* 0x000000080e007c0c */ /* 0x010fc4000ef81270 */
[----:B------:R-:W-:Y:S01]  /*cf7a0*/  ISETP.LT.AND P2, PT, R15, UR13, !P5 ;  /* 0x0000000d0f007c0c */ /* 0x000fe2000ef41270 */
[----:B------:R-:W4:Y:S01]  /*cf7b0*/  LDCU UR8, c[0x0][0x398] ;  /* 0x00007300ff0877ac */ /* 0x000f220008000800 */
        /* <DEDUP_REMOVED lines=11> */
[----:B----4-:R-:W-:-:S03]  /*cf870*/  ISETP.LT.AND P3, PT, R18, UR8, !P5 ;  /* 0x0000000812007c0c */ /* 0x010fc6000ef61270 */
[----:B------:R-:W4:Y:S01]  /*cf880*/  LDL.LU.64 R26, [R1+0x50] ;  /* 0x00005000011a7983 */ /* 0x000f220000300a00 */
[----:B0-----:R-:W-:-:S03]  /*cf890*/  PRMT R2, R13, 0x7770, RZ ;  /* 0x000077700d027816 */ /* 0x001fc600000000ff */
[----:B------:R-:W3:Y:S04]  /*cf8a0*/  LDL.LU.64 R20, [R1+0x48] ;  /* 0x0000480001147983 */ /* 0x000ee80000300a00 */
[----:B-1----:R-:W3:Y:S01]  /*cf8b0*/  LDL.LU.64 R24, [R1+0x40] ;  /* 0x0000400001187983 */ /* 0x002ee20000300a00 */
[C---:B------:R-:W-:Y:S01]  /*cf8c0*/  VIADD R0, R10.reuse, 0x21 ;  /* 0x000000210a007836 */ /* 0x040fe20000000000 */
[----:B------:R-:W-:Y:S02]  /*cf8d0*/  ISETP.LT.AND P6, PT, R9, UR12, !P5 ;  /* 0x0000000c09007c0c */ /* 0x000fe4000efc1270 */
[----:B------:R0:W-:Y:S01]  /*cf8e0*/  @P4 STG.E.U8 desc[UR28][R28.64], R2 ;  /* 0x000000021c004986 */ /* 0x0001e2000c10111c */
[----:B------:R-:W1:Y:S01]  /*cf8f0*/  LDCU UR8, c[0x0][0x398] ;  /* 0x00007300ff0877ac */ /* 0x000e620008000800 */
[----:B------:R-:W-:Y:S01]  /*cf900*/  VIADD R3, R10, 0x22 ;  /* 0x000000220a037836 */ /* 0x000fe20000000000 */
[----:B------:R-:W-:Y:S01]  /*cf910*/  ISETP.GE.AND P2, PT, R0, UR18, PT ;  /* 0x0000001200007c0c */ /* 0x000fe2000bf46270 */
[----:B------:R-:W1:Y:S01]  /*cf920*/  LDCU UR12, c[0x0][0x398] ;  /* 0x00007300ff0c77ac */ /* 0x000e620008000800 */
[----:B0-----:R-:W-:Y:S01]  /*cf930*/  PRMT R2, R13, 0x7771, RZ ;  /* 0x000077710d027816 */ /* 0x001fe200000000ff */
[----:B------:R-:W3:Y:S04]  /*cf940*/  LDL.LU.64 R28, [R1+0x38] ;  /* 0x00003800011c7983 */ /* 0x000ee80000300a00 */
        /* <DEDUP_REMOVED lines=9> */
[----:B------:R-:W0:Y:S01]  /*cf9e0*/  LDCU UR11, c[0x0][0x398] ;  /* 0x00007300ff0b77ac */ /* 0x000e220008000800 */
[----:B------:R-:W0:Y:S01]  /*cf9f0*/  LDCU UR13, c[0x0][0x398] ;  /* 0x00007300ff0d77ac */ /* 0x000e220008000800 */
[----:B--2---:R2:W-:Y:S01]  /*cfa00*/  @P6 STG.E.U8 desc[UR28][R4.64], R0 ;  /* 0x0000000004006986 */ /* 0x0045e2000c10111c */
[----:B------:R-:W-:-:S03]  /*cfa10*/  ISETP.LT.AND P6, PT, R15, UR10, !P2 ;  /* 0x0000000a0f007c0c */ /* 0x000fc6000d7c1270 */
[----:B---3--:R3:W-:Y:S01]  /*cfa20*/  @P5 STG.E.U8 desc[UR28][R22.64], R2 ;  /* 0x0000000216005986 */ /* 0x0087e2000c10111c */
[----:B------:R-:W0:Y:S01]  /*cfa30*/  LDCU UR10, c[0x0][0x398] ;  /* 0x00007300ff0a77ac */ /* 0x000e220008000800 */
[C---:B--2---:R-:W-:Y:S02]  /*cfa40*/  PRMT R0, R8.reuse, 0x7770, RZ ;  /* 0x0000777008007816 */ /* 0x044fe400000000ff */
[----:B---3--:R-:W-:Y:S01]  /*cfa50*/  PRMT R2, R8, 0x7771, RZ ;  /* 0x0000777108027816 */ /* 0x008fe200000000ff */
[----:B------:R-:W2:Y:S04]  /*cfa60*/  LDL.LU.64 R22, [R1+0x28] ;  /* 0x0000280001167983 */ /* 0x000ea80000300a00 */
[----:B----4-:R3:W-:Y:S01]  /*cfa70*/  @P4 STG.E.U8 desc[UR28][R26.64], R0 ;  /* 0x000000001a004986 */ /* 0x0107e2000c10111c */
[----:B-1----:R-:W-:-:S03]  /*cfa80*/  ISETP.LT.AND P4, PT, R17, UR8, !P2 ;  /* 0x0000000811007c0c */ /* 0x002fc6000d781270 */
[----:B------:R1:W-:Y:S01]  /*cfa90*/  @P6 STG.E.U8 desc[UR28][R20.64], R2 ;  /* 0x0000000214006986 */ /* 0x0003e2000c10111c */
[----:B------:R-:W-:Y:S01]  /*cfaa0*/  ISETP.LT.AND P5, PT, R16, UR12, !P2 ;  /* 0x0000000c10007c0c */ /* 0x000fe2000d7a1270 */
[----:B------:R-:W4:Y:S01]  /*cfab0*/  LDCU UR8, c[0x0][0x398] ;  /* 0x00007300ff0877ac */ /* 0x000f220008000800 */
[C---:B---3--:R-:W-:Y:S01]  /*cfac0*/  PRMT R0, R8.reuse, 0x7772, RZ ;  /* 0x0000777208007816 */ /* 0x048fe200000000ff */
[----:B------:R-:W3:Y:S01]  /*cfad0*/  LDL.LU.64 R26, [R1+0x20] ;  /* 0x00002000011a7983 */ /* 0x000ee20000300a00 */
[----:B-1----:R-:W-:-:S03]  /*cfae0*/  PRMT R2, R8, 0x7773, RZ ;  /* 0x0000777308027816 */ /* 0x002fc600000000ff */
[----:B------:R-:W2:Y:S04]  /*cfaf0*/  LDL.LU R13, [R1+0x104] ;  /* 0x00010400010d7983 */ /* 0x000ea80000300800 */
[----:B------:R-:W2:Y:S04]  /*cfb00*/  LDL.LU.64 R4, [R1+0x8] ;  /* 0x0000080001047983 */ /* 0x000ea80000300a00 */
[----:B------:R1:W-:Y:S04]  /*cfb10*/  @P3 STG.E.U8 desc[UR28][R24.64], R0 ;  /* 0x0000000018003986 */ /* 0x0003e8000c10111c */
[----:B------:R4:W-:Y:S01]  /*cfb20*/  @P4 STG.E.U8 desc[UR28][R28.64], R2 ;  /* 0x000000021c004986 */ /* 0x0009e2000c10111c */
[----:B------:R-:W-:-:S02]  /*cfb30*/  ISETP.GE.AND P4, PT, R3, UR19, PT ;  /* 0x0000001303007c0c */ /* 0x000fc4000bf86270 */
[----:B0-----:R-:W-:Y:S01]  /*cfb40*/  ISETP.LT.AND P6, PT, R9, UR10, !P2 ;  /* 0x0000000a09007c0c */ /* 0x001fe2000d7c1270 */
[----:B------:R-:W0:Y:S01]  /*cfb50*/  LDCU UR12, c[0x0][0x398] ;  /* 0x00007300ff0c77ac */ /* 0x000e220008000800 */
[----:B-1----:R-:W2:Y:S04]  /*cfb60*/  LDL.LU.64 R24, [R1] ;  /* 0x0000000001187983 */ /* 0x002ea80000300a00 */
[----:B------:R-:W2:Y:S04]  /*cfb70*/  LDL.LU.64 R20, [R1+0x18] ;  /* 0x0000180001147983 */ /* 0x000ea80000300a00 */
[----:B----4-:R-:W4:Y:S04]  /*cfb80*/  LDL.LU.64 R28, [R1+0x10] ;  /* 0x00001000011c7983 */ /* 0x010f280000300a00 */
[----:B------:R-:W2:Y:S01]  /*cfb90*/  LDL.LU.64 R2, [R1+0x30] ;  /* 0x0000300001027983 */ /* 0x000ea20000300a00 */
[----:B------:R-:W-:-:S02]  /*cfba0*/  ISETP.LT.AND P3, PT, R18, UR9, !P2 ;  /* 0x0000000912007c0c */ /* 0x000fc4000d761270 */
[----:B------:R-:W-:Y:S01]  /*cfbb0*/  ISETP.LT.AND P2, PT, R7, UR11, !P2 ;  /* 0x0000000b07007c0c */ /* 0x000fe2000d741270 */
[----:B------:R1:W-:Y:S01]  /*cfbc0*/  STL [R1+0x40bc], R7 ;  /* 0x0040bc0701007387 */ /* 0x0003e20000100800 */
[C---:B------:R-:W-:Y:S01]  /*cfbd0*/  PRMT R0, R12.reuse, 0x7770, RZ ;  /* 0x000077700c007816 */ /* 0x040fe200000000ff */
[----:B------:R-:W0:Y:S01]  /*cfbe0*/  LDCU UR9, c[0x0][0x398] ;  /* 0x00007300ff0977ac */ /* 0x000e220008000800 */
[----:B------:R-:W0:Y:S01]  /*cfbf0*/  LDCU UR10, c[0x0][0x398] ;  /* 0x00007300ff0a77ac */ /* 0x000e220008000800 */
[----:B------:R-:W0:Y:S01]  /*cfc00*/  LDCU UR11, c[0x0][0x398] ;  /* 0x00007300ff0b77ac */ /* 0x000e220008000800 */
[----:B-1----:R-:W3:Y:S04]  /*cfc10*/  LDL.LU.64 R6, [R1+0x58] ;  /* 0x0000580001067983 */ /* 0x002ee80000300a00 */
[----:B------:R-:W3:Y:S04]  /*cfc20*/  LDL.LU R8, [R1+0x1d4] ;  /* 0x0001d40001087983 */ /* 0x000ee80000300800 */
[----:B--2---:R1:W-:Y:S02]  /*cfc30*/  @P5 STG.E.U8 desc[UR28][R2.64], R0 ;  /* 0x0000000002005986 */ /* 0x0043e4000c10111c */
[----:B-1----:R-:W-:-:S02]  /*cfc40*/  PRMT R2, R12, 0x7771, RZ ;  /* 0x000077710c027816 */ /* 0x002fc400000000ff */
[----:B------:R-:W-:-:S03]  /*cfc50*/  PRMT R0, R12, 0x7772, RZ ;  /* 0x000077720c007816 */ /* 0x000fc600000000ff */
[----:B------:R-:W-:Y:S04]  /*cfc60*/  @P3 STG.E.U8 desc[UR28][R22.64], R2 ;  /* 0x0000000216003986 */ /* 0x000fe8000c10111c */
[----:B---3--:R1:W-:Y:S04]  /*cfc70*/  @P6 STG.E.U8 desc[UR28][R26.64], R0 ;  /* 0x000000001a006986 */ /* 0x0083e8000c10111c */
[----:B-1----:R-:W2:Y:S04]  /*cfc80*/  LDL.LU.64 R26, [R1+0x290] ;  /* 0x00029000011a7983 */ /* 0x002ea80000300a00 */
[----:B------:R-:W3:Y:S01]  /*cfc90*/  LDL.LU.64 R22, [R1+0x250] ;  /* 0x0002500001167983 */ /* 0x000ee20000300a00 */
[----:B------:R-:W-:-:S02]  /*cfca0*/  ISETP.LT.AND P5, PT, R14, UR13, !P4 ;  /* 0x0000000d0e007c0c */ /* 0x000fc4000e7a1270 */
[----:B------:R-:W-:Y:S02]  /*cfcb0*/  PRMT R2, R12, 0x7773, RZ ;  /* 0x000077730c027816 */ /* 0x000fe400000000ff */
[----:B------:R-:W-:Y:S02]  /*cfcc0*/  ISETP.LT.AND P6, PT, R15, UR8, !P4 ;  /* 0x000000080f007c0c */ /* 0x000fe4000e7c1270 */
[----:B------:R-:W-:Y:S02]  /*cfcd0*/  PRMT R0, R13, 0x7770, RZ ;  /* 0x000077700d007816 */ /* 0x000fe400000000ff */
[----:B0-----:R-:W-:Y:S01]  /*cfce0*/  ISETP.LT.AND P3, PT, R11, UR12, !P4 ;  /* 0x0000000c0b007c0c */ /* 0x001fe2000e761270 */
[----:B------:R-:W0:Y:S01]  /*cfcf0*/  LDCU UR8, c[0x0][0x398] ;  /* 0x00007300ff0877ac */ /* 0x000e220008000800 */
[----:B------:R1:W-:Y:S01]  /*cfd00*/  @P2 STG.E.U8 desc[UR28][R4.64], R2 ;  /* 0x0000000204002986 */ /* 0x0003e2000c10111c */
[----:B------:R-:W0:Y:S01]  /*cfd10*/  LDCU UR12, c[0x0][0x398] ;  /* 0x00007300ff0c77ac */ /* 0x000e220008000800 */
[----:B------:R-:W0:Y:S02]  /*cfd20*/  LDCU UR13, c[0x0][0x398] ;  /* 0x00007300ff0d77ac */ /* 0x000e240008000800 */
[----:B------:R0:W-:Y:S01]  /*cfd30*/  @P5 STG.E.U8 desc[UR28][R24.64], R0 ;  /* 0x0000000018005986 */ /* 0x0001e2000c10111c */
[----:B------:R-:W-:Y:S01]  /*cfd40*/  ISETP.LT.AND P5, PT, R17, UR9, !P4 ;  /* 0x0000000911007c0c */ /* 0x000fe2000e7a1270 */
[----:B------:R-:W2:Y:S01]  /*cfd50*/  LDCU UR9, c[0x0][0x398] ;  /* 0x00007300ff0977ac */ /* 0x000ea20008000800 */
[C---:B-1----:R-:W-:Y:S01]  /*cfd60*/  PRMT R2, R13.reuse, 0x7771, RZ ;  /* 0x000077710d027816 */ /* 0x042fe200000000ff */
[----:B------:R-:W3:Y:S04]  /*cfd70*/  LDL.LU.64 R4, [R1+0x2a8] ;  /* 0x0002a80001047983 */ /* 0x000ee80000300a00 */
[----:B------:R1:W-:Y:S04]  /*cfd80*/  @P6 STG.E.U8 desc[UR28][R20.64], R2 ;  /* 0x0000000214006986 */ /* 0x0003e8000c10111c */
[----:B0-----:R-:W3:Y:S01]  /*cfd90*/  LDL.LU.64 R24, [R1+0x288] ;  /* 0x0002880001187983 */ /* 0x001ee20000300a00 */
[----:B------:R-:W-:-:S03]  /*cfda0*/  PRMT R0, R13, 0x7772, RZ ;  /* 0x000077720d007816 */ /* 0x000fc600000000ff */
[----:B------:R-:W3:Y:S04]  /*cfdb0*/  LDL.LU R12, [R1+0x1e4] ;  /* 0x0001e400010c7983 */ /* 0x000ee80000300800 */
[----:B----4-:R0:W-:Y:S01]  /*cfdc0*/  @P3 STG.E.U8 desc[UR28][R28.64], R0 ;  /* 0x000000001c003986 */ /* 0x0101e2000c10111c */
[----:B-1----:R-:W-:-:S03]  /*cfdd0*/  PRMT R2, R13, 0x7773, RZ ;  /* 0x000077730d027816 */ /* 0x002fc600000000ff */
[----:B------:R-:W4:Y:S04]  /*cfde0*/  LDL.LU.64 R20, [R1+0x2e8] ;  /* 0x0002e80001147983 */ /* 0x000f280000300a00 */
[----:B------:R1:W-:Y:S04]  /*cfdf0*/  @P5 STG.E.U8 desc[UR28][R6.64], R2 ;  /* 0x0000000206005986 */ /* 0x0003e8000c10111c */
[----:B0-----:R-:W4:Y:S04]  /*cfe00*/  LDL.LU.64 R28, [R1+0x2e0] ;  /* 0x0002e000011c7983 */ /* 0x001f280000300a00 */
[----:B-1----:R-:W4:Y:S01]  /*cfe10*/  LDL.LU R7, [R1+0x40bc] ;  /* 0x0040bc0001077983 */ /* 0x002f220000300800 */
[----:B------:R-:W-:Y:S01]  /*cfe20*/  ISETP.LT.AND P3, PT, R16, UR10, !P4 ;  /* 0x0000000a10007c0c */ /* 0x000fe2000e761270 */
[----:B------:R-:W-:Y:S01]  /*cfe30*/  VIADD R0, R10, 0x23 ;  /* 0x000000230a007836 */ /* 0x000fe20000000000 */
[----:B------:R-:W-:-:S02]  /*cfe40*/  ISETP.LT.AND P6, PT, R18, UR11, !P4 ;  /* 0x0000000b12007c0c */ /* 0x000fc4000e7c1270 */
[----:B------:R-:W-:Y:S01]  /*cfe50*/  PRMT R2, R8, 0x7771, RZ ;  /* 0x0000777108027816 */ /* 0x000fe200000000ff */
[----:B------:R-:W0:Y:S01]  /*cfe60*/  LDCU UR10, c[0x0][0x398] ;  /* 0x00007300ff0a77ac */ /* 0x000e220008000800 */
[----:B------:R-:W1:Y:S01]  /*cfe70*/  LDCU UR11, c[0x0][0x398] ;  /* 0x00007300ff0b77ac */ /* 0x000e620008000800 */
[----:B------:R-:W-:Y:S02]  /*cfe80*/  ISETP.GE.AND P2, PT, R0, UR20, PT ;  /* 0x0000001400007c0c */ /* 0x000fe4000bf46270 */
[----:B------:R-:W-:-:S05]  /*cfe90*/  PRMT R0, R8, 0x7770, RZ ;  /* 0x0000777008007816 */ /* 0x000fca00000000ff */
[----:B--2---:R2:W-:Y:S04]  /*cfea0*/  @P3 STG.E.U8 desc[UR28][R26.64], R0 ;  /* 0x000000001a003986 */ /* 0x0045e8000c10111c */
[----:B---3--:R3:W-:Y:S04]  /*cfeb0*/  @P6 STG.E.U8 desc[UR28][R22.64], R2 ;  /* 0x0000000216006986 */ /* 0x0087e8000c10111c */
[----:B--2---:R-:W2:Y:S04]  /*cfec0*/  LDL.LU.64 R26, [R1+0x348] ;  /* 0x00034800011a7983 */ /* 0x004ea80000300a00 */
[----:B---3--:R-:W3:Y:S01]  /*cfed0*/  LDL.LU.64 R22, [R1+0x340] ;  /* 0x0003400001167983 */ /* 0x008ee20000300a00 */
[----:B------:R-:W-:-:S02]  /*cfee0*/  ISETP.LT.AND P5, PT, R9, UR8, !P4 ;  /* 0x0000000809007c0c */ /* 0x000fc4000e7a1270 */
[----:B------:R-:W-:Y:S02]  /*cfef0*/  ISETP.LT.AND P6, PT, R14, UR9, !P2 ;  /* 0x000000090e007c0c */ /* 0x000fe4000d7c1270 */
[C---:B------:R-:W-:Y:S02]  /*cff00*/  PRMT R0, R8.reuse, 0x7772, RZ ;  /* 0x0000777208007816 */ /* 0x040fe400000000ff */
[----:B------:R-:W-:Y:S02]  /*cff10*/  ISETP.LT.AND P3, PT, R15, UR13, !P2 ;  /* 0x0000000d0f007c0c */ /* 0x000fe4000d761270 */
[----:B------:R-:W-:Y:S01]  /*cff20*/  PRMT R2, R8, 0x7773, RZ ;  /* 0x0000777308027816 */ /* 0x000fe200000000ff */
[----:B------:R-:W0:Y:S01]  /*cff30*/  LDCU UR8, c[0x0][0x398] ;  /* 0x00007300ff0877ac */ /* 0x000e220008000800 */
[----:B------:R-:W0:Y:S01]  /*cff40*/  LDCU UR9, c[0x0][0x398] ;  /* 0x00007300ff0977ac */ /* 0x000e220008000800 */
[----:B------:R-:W0:Y:S01]  /*cff50*/  LDCU UR13, c[0x0][0x398] ;  /* 0x00007300ff0d77ac */ /* 0x000e220008000800 */
[----:B------:R-:W3:Y:S04]  /*cff60*/  LDL.LU R13, [R1+0xf4] ;  /* 0x0000f400010d7983 */ /* 0x000ee80000300800 */
[----:B------:R0:W-:Y:S01]  /*cff70*/  @P5 STG.E.U8 desc[UR28][R4.64], R0 ;  /* 0x0000000004005986 */ /* 0x0001e2000c10111c */
[----:B-1----:R-:W-:-:S02]  /*cff80*/  ISETP.LT.AND P5, PT, R17, UR11, !P2 ;  /* 0x0000000b11007c0c */ /* 0x002fc4000d7a1270 */
[C---:B------:R-:W-:Y:S01]  /*cff90*/  PRMT R3, R12.reuse, 0x7773, RZ ;  /* 0x000077730c037816 */ /* 0x040fe200000000ff */
[----:B------:R-:W1:Y:S01]  /*cffa0*/  LDCU UR11, c[0x0][0x398] ;  /* 0x00007300ff0b77ac */ /* 0x000e620008000800 */
[----:B0-----:R-:W-:Y:S02]  /*cffb0*/  PRMT R0, R12, 0x7770, RZ ;  /* 0x000077700c007816 */ /* 0x001fe400000000ff */
[----:B----4-:R-:W-:Y:S01]  /*cffc0*/  ISETP.LT.AND P4, PT, R7, UR12, !P4 ;  /* 0x0000000c07007c0c */ /* 0x010fe2000e781270 */
[----:B------:R-:W0:-:S12]  /*cffd0*/  LDCU UR12, c[0x0][0x398] ;  /* 0x00007300ff0c77ac */ /* 0x000e180008000800 */
[----:B------:R4:W-:Y:S01]  /*cffe0*/  @P4 STG.E.U8 desc[UR28][R24.64], R2 ;  /* 0x0000000218004986 */ /* 0x0009e2000c10111c */
[----:B------:R-:W-:-:S03]  /*cfff0*/  ISETP.LT.AND P4, PT, R11, UR10, !P2 ;  /* 0x0000000a0b007c0c */ /* 0x000fc6000d781270 */
[----:B------:R0:W-:Y:S01]  /*d0000*/  @P6 STG.E.U8 desc[UR28][R20.64], R0 ;  /* 0x0000000014006986 */ /* 0x0001e2000c10111c */
[----:B----4-:R-:W-:-:S03]  /*d0010*/  PRMT R2, R12, 0x7771, RZ ;  /* 0x000077710c027816 */ /* 0x010fc600000000ff */
[----:B------:R-:W4:Y:S04]  /*d0020*/  LDL.LU.64 R24, [R1+0x3a0] ;  /* 0x0003a00001187983 */ /* 0x000f280000300a00 */
[----:B------:R-:W4:Y:S04]  /*d0030*/  LDL.LU.64 R4, [R1+0x3d8] ;  /* 0x0003d80001047983 */ /* 0x000f280000300a00 */
[----:B0-----:R-:W4:Y:S04]  /*d0040*/  LDL.LU.64 R20, [R1+0x398] ;  /* 0x0003980001147983 */ /* 0x001f280000300a00 */
[----:B------:R-:W4:Y:S04]  /*d0050*/  LDL.LU R8, [R1+0x108] ;  /* 0x0001080001087983 */ /* 0x000f280000300800 */
[----:B------:R0:W-:Y:S01]  /*d0060*/  @P3 STG.E.U8 desc[UR28][R28.64], R2 ;  /* 0x000000021c003986 */ /* 0x0001e2000c10111c */
[----:B------:R-:W-:-:S02]  /*d0070*/  ISETP.LT.AND P3, PT, R16, UR8, !P2 ;  /* 0x0000000810007c0c */ /* 0x000fc4000d761270 */
[----:B------:R-:W-:Y:S01]  /*d0080*/  ISETP.LT.AND P6, PT, R18, UR9, !P2 ;  /* 0x0000000912007c0c */ /* 0x000fe2000d7c1270 */
[----:B------:R-:W-:Y:S01]  /*d0090*/  VIADD R0, R10, 0x24 ;  /* 0x000000240a007836 */ /* 0x000fe20000000000 */
[----:B------:R-:W1:Y:S01]  /*d00a0*/  LDCU UR10, c[0x0][0x398] ;  /* 0x00007300ff0a77ac */ /* 0x000e620008000800 */
[----:B------:R-:W1:Y:S01]  /*d00b0*/  LDCU UR8, c[0x0][0x398] ;  /* 0x00007300ff0877ac */ /* 0x000e620008000800 */
[----:B------:R-:W1:Y:S01]  /*d00c0*/  LDCU UR9, c[0x0][0x398] ;  /* 0x00007300ff0977ac */ /* 0x000e620008000800 */
[----:B0-----:R-:W-:-:S05]  /*d00d0*/  PRMT R2, R12, 0x7772, RZ ;  /* 0x000077720c027816 */ /* 0x001fca00000000ff */
[----:B--2---:R0:W-:Y:S04]  /*d00e0*/  @P4 STG.E.U8 desc[UR28][R26.64], R2 ;  /* 0x000000021a004986 */ /* 0x0041e8000c10111c */
[----:B---3--:R2:W-:Y:S01]  /*d00f0*/  @P5 STG.E.U8 desc[UR28][R22.64], R3 ;  /* 0x0000000316005986 */ /* 0x0085e2000c10111c */
[----:B------:R-:W-:Y:S02]  /*d0100*/  ISETP.LT.AND P5, PT, R9, UR12, !P2 ;  /* 0x0000000c09007c0c */ /* 0x000fe4000d7a1270 */
[----:B------:R-:W-:Y:S01]  /*d0110*/  ISETP.LT.AND P2, PT, R7, UR13, !P2 ;  /* 0x0000000d07007c0c */ /* 0x000fe2000d741270 */
[----:B0-----:R-:W3:Y:S04]  /*d0120*/  LDL.LU.64 R26, [R1+0x3f8] ;  /* 0x0003f800011a7983 */ /* 0x001ee80000300a00 */
[----:B------:R-:W3:Y:S04]  /*d0130*/  LDL.LU.64 R28, [R1+0x3f0] ;  /* 0x0003f000011c7983 */ /* 0x000ee80000300a00 */
[----:B--2---:R-:W2:Y:S04]  /*d0140*/  LDL.LU.64 R22, [R1+0x440] ;  /* 0x0004400001167983 */ /* 0x004ea80000300a00 */
[----:B------:R0:W-:Y:S01]  /*d0150*/  STL [R1+0x40b8], R7 ;  /* 0x0040b80701007387 */ /* 0x0001e20000100800 */
[----:B------:R-:W-:-:S02]  /*d0160*/  ISETP.GE.AND P4, PT, R0, UR15, PT ;  /* 0x0000000f00007c0c */ /* 0x000fc4000bf86270 */
[C---:B------:R-:W-:Y:S01]  /*d0170*/  PRMT R2, R13.reuse, 0x7771, RZ ;  /* 0x000077710d027816 */ /* 0x040fe200000000ff */
[----:B------:R-:W1:Y:S01]  /*d0180*/  LDCU UR12, c[0x0][0x398] ;  /* 0x00007300ff0c77ac */ /* 0x000e620008000800 */
[----:B------:R-:W1:Y:S01]  /*d0190*/  LDCU UR13, c[0x0][0x398] ;  /* 0x00007300ff0d77ac */ /* 0x000e620008000800 */
[----:B0-----:R-:W2:Y:S01]  /*d01a0*/  LDL.LU.64 R6, [R1+0x380] ;  /* 0x0003800001067983 */ /* 0x001ea20000300a00 */
[----:B------:R-:W-:-:S05]  /*d01b0*/  PRMT R0, R13, 0x7770, RZ ;  /* 0x000077700d007816 */ /* 0x000fca00000000ff */
[----:B----4-:R0:W-:Y:S04]  /*d01c0*/  @P3 STG.E.U8 desc[UR28][R24.64], R0 ;  /* 0x0000000018003986 */ /* 0x0101e8000c10111c */
[----:B0-----:R-:W4:Y:S04]  /*d01d0*/  LDL.LU.64 R24, [R1+0x60] ;  /* 0x0000600001187983 */ /* 0x001f280000300a00 */
[----:B------:R-:W4:Y:S04]  /*d01e0*/  LDL.LU R12, [R1+0x1d8] ;  /* 0x0001d800010c7983 */ /* 0x000f280000300800 */
[----:B--2---:R0:W-:Y:S04]  /*d01f0*/  @P6 STG.E.U8 desc[UR28][R6.64], R2 ;  /* 0x0000000206006986 */ /* 0x0041e8000c10111c */
[----:B0-----:R-:W2:Y:S01]  /*d0200*/  LDL.LU.64 R6, [R1+0x488] ;  /* 0x0004880001067983 */ /* 0x001ea20000300a00 */
[----:B-1----:R-:W-:-:S02]  /*d0210*/  ISETP.LT.AND P6, PT, R14, UR10, !P4 ;  /* 0x0000000a0e007c0c */ /* 0x002fc4000e7c1270 */
[----:B------:R-:W-:Y:S02]  /*d0220*/  ISETP.LT.AND P3, PT, R15, UR11, !P4 ;  /* 0x0000000b0f007c0c */ /* 0x000fe4000e761270 */
[C---:B------:R-:W-:Y:S02]  /*d0230*/  PRMT R0, R13.reuse, 0x7772, RZ ;  /* 0x000077720d007816 */ /* 0x040fe400000000ff */
[----:B------:R-:W-:Y:S01]  /*d0240*/  PRMT R2, R13, 0x7773, RZ ;  /* 0x000077730d027816 */ /* 0x000fe200000000ff */
[----:B------:R-:W0:Y:S01]  /*d0250*/  LDCU UR10, c[0x0][0x398] ;  /* 0x00007300ff0a77ac */ /* 0x000e220008000800 */
[----:B------:R-:W1:Y:S01]  /*d0260*/  LDCU UR11, c[0x0][0x398] ;  /* 0x00007300ff0b77ac */ /* 0x000e620008000800 */
[----:B------:R3:W-:Y:S04]  /*d0270*/  @P5 STG.E.U8 desc[UR28][R4.64], R0 ;  /* 0x0000000004005986 */ /* 0x0007e8000c10111c */
[----:B------:R0:W-:Y:S01]  /*d0280*/  @P2 STG.E.U8 desc[UR28][R20.64], R2 ;  /* 0x0000000214002986 */ /* 0x0001e2000c10111c */
[----:B------:R-:W-:-:S02]  /*d0290*/  ISETP.LT.AND P5, PT, R11, UR8, !P4 ;  /* 0x000000080b007c0c */ /* 0x000fc4000e7a1270 */
[----:B------:R-:W-:Y:S01]  /*d02a0*/  ISETP.LT.AND P2, PT, R17, UR9, !P4 ;  /* 0x0000000911007c0c */ /* 0x000fe2000e741270 */
[----:B------:R-:W1:Y:S01]  /*d02b0*/  LDCU UR8, c[0x0][0x398] ;  /* 0x00007300ff0877ac */ /* 0x000e620008000800 */
[----:B------:R-:W1:Y:S01]  /*d02c0*/  LDCU UR9, c[0x0][0x398] ;  /* 0x00007300ff0977ac */ /* 0x000e620008000800 */
[C---:B---3--:R-:W-:Y:S02]  /*d02d0*/  PRMT R0, R8.reuse, 0x7770, RZ ;  /* 0x0000777008007816 */ /* 0x048fe400000000ff */
[----:B0-----:R-:W-:Y:S01]  /*d02e0*/  PRMT R2, R8, 0x7771, RZ ;  /* 0x0000777108027816 */ /* 0x001fe200000000ff */
[----:B------:R-:W3:Y:S04]  /*d02f0*/  LDL.LU.64 R4, [R1+0x4c8] ;  /* 0x0004c80001047983 */ /* 0x000ee80000300a00 */
[----:B------:R0:W-:Y:S04]  /*d0300*/  @P6 STG.E.U8 desc[UR28][R26.64], R0 ;  /* 0x000000001a006986 */ /* 0x0001e8000c10111c */
[----:B------:R1:W-:Y:S01]  /*d0310*/  @P3 STG.E.U8 desc[UR28][R28.64], R2 ;  /* 0x000000021c003986 */ /* 0x0003e2000c10111c */
[----:B------:R-:W-:Y:S01]  /*d0320*/  ISETP.LT.AND P3, PT, R16, UR12, !P4 ;  /* 0x0000000c10007c0c */ /* 0x000fe2000e761270 */
[----:B------:R-:W2:Y:S01]  /*d0330*/  LDCU UR12, c[0x0][0x398] ;  /* 0x00007300ff0c77ac */ /* 0x000ea20008000800 */
[----:B0-----:R-:W-:-:S02]  /*d0340*/  PRMT R0, R8, 0x7772, RZ ;  /* 0x0000777208007816 */ /* 0x001fc400000000ff */
[----:B-1----:R-:W-:Y:S01]  /*d0350*/  PRMT R2, R8, 0x7773, RZ ;  /* 0x0000777308027816 */ /* 0x002fe200000000ff */
[----:B------:R-:W3:Y:S04]  /*d0360*/  LDL.LU.64 R26, [R1+0x4c0] ;  /* 0x0004c000011a7983 */ /* 0x000ee80000300a00 */
[----:B------:R0:W-:Y:S04]  /*d0370*/  @P5 STG.E.U8 desc[UR28][R22.64], R0 ;  /* 0x0000000016005986 */ /* 0x0001e8000c10111c */
[----:B------:R-:W3:Y:S04]  /*d0380*/  LDL.LU R13, [R1+0x1e8] ;  /* 0x0001e800010d7983 */ /* 0x000ee80000300800 */
[----:B----4-:R1:W-:Y:S04]  /*d0390*/  @P2 STG.E.U8 desc[UR28][R24.64], R2 ;  /* 0x0000000218002986 */ /* 0x0103e8000c10111c */
[----:B0-----:R-:W4:Y:S01]  /*d03a0*/  LDL.LU.64 R22, [R1+0x518] ;  /* 0x0005180001167983 */ /* 0x001f220000300a00 */
[----:B-1----:R-:W-:-:S03]  /*d03b0*/  PRMT R2, R12, 0x7770, RZ ;  /* 0x000077700c027816 */ /* 0x002fc600000000ff */
[----:B------:R-:W4:Y:S04]  /*d03c0*/  LDL.LU.64 R24, [R1+0x510] ;  /* 0x0005100001187983 */ /* 0x000f280000300a00 */
[----:B------:R-:W4:Y:S04]  /*d03d0*/  LDL.LU.64 R20, [R1+0x568] ;  /* 0x0005680001147983 */ /* 0x000f280000300a00 */
[----:B------:R-:W4:Y:S04]  /*d03e0*/  LDL.LU.64 R28, [R1+0x560] ;  /* 0x00056000011c7983 */ /* 0x000f280000300a00 */
[----:B--2---:R0:W-:Y:S04]  /*d03f0*/  @P3 STG.E.U8 desc[UR28][R6.64], R2 ;  /* 0x0000000206003986 */ /* 0x0041e8000c10111c */
[----:B0-----:R-:W2:Y:S01]  /*d0400*/  LDL.LU R7, [R1+0x40b8] ;  /* 0x0040b80001077983 */ /* 0x001ea20000300800 */
[----:B------:R-:W-:-:S02]  /*d0410*/  ISETP.LT.AND P5, PT, R18, UR10, !P4 ;  /* 0x0000000a12007c0c */ /* 0x000fc4000e7a1270 */
[----:B------:R-:W-:Y:S01]  /*d0420*/  ISETP.LT.AND P6, PT, R9, UR8, !P4 ;  /* 0x0000000809007c0c */ /* 0x000fe2000e7c1270 */
[----:B------:R-:W-:Y:S01]  /*d0430*/  VIADD R0, R10, 0x25 ;  /* 0x000000250a007836 */ /* 0x000fe20000000000 */
[----:B------:R-:W0:Y:S01]  /*d0440*/  LDCU UR10, c[0x0][0x398] ;  /* 0x00007300ff0a77ac */ /* 0x000e220008000800 */
[----:B------:R-:W-:Y:S01]  /*d0450*/  PRMT R2, R12, 0x7772, RZ ;  /* 0x000077720c027816 */ /* 0x000fe200000000ff */
[----:B------:R-:W4:Y:S01]  /*d0460*/  LDL.LU R8, [R1+0x10c] ;  /* 0x00010c0001087983 */ /* 0x000f220000300800 */
[----:B------:R-:W1:Y:S01]  /*d0470*/  LDCU UR8, c[0x0][0x398] ;  /* 0x00007300ff0877ac */ /* 0x000e620008000800 */
[----:B------:R-:W-:Y:S02]  /*d0480*/  ISETP.GE.AND P2, PT, R0, UR21, PT ;  /* 0x0000001500007c0c */ /* 0x000fe4000bf46270 */
[----:B------:R-:W-:Y:S02]  /*d0490*/  PRMT R0, R12, 0x7771, RZ ;  /* 0x000077710c007816 */ /* 0x000fe400000000ff */
[----:B------:R-:W-:Y:S01]  /*d04a0*/  ISETP.LT.AND P3, PT, R14, UR11, !P2 ;  /* 0x0000000b0e007c0c */ /* 0x000fe2000d761270 */
[----:B------:R-:W0:Y:S02]  /*d04b0*/  LDCU UR11, c[0x0][0x398] ;  /* 0x00007300ff0b77ac */ /* 0x000e240008000800 */
[----:B---3--:R3:W-:Y:S01]  /*d04c0*/  @P5 STG.E.U8 desc[UR28][R4.64], R0 ;  /* 0x0000000004005986 */ /* 0x0087e2000c10111c */
[----:B------:R-:W-:Y:S01]  /*d04d0*/  ISETP.LT.AND P5, PT, R15, UR12, !P2 ;  /* 0x0000000c0f007c0c */ /* 0x000fe2000d7a1270 */
[----:B------:R-:W0:Y:S02]  /*d04e0*/  LDCU UR12, c[0x0][0x398] ;  /* 0x00007300ff0c77ac */ /* 0x000e240008000800 */
[----:B------:R0:W-:Y:S01]  /*d04f0*/  @P6 STG.E.U8 desc[UR28][R26.64], R2 ;  /* 0x000000021a006986 */ /* 0x0001e2000c10111c */
[----:B---3--:R-:W-:Y:S01]  /*d0500*/  VIADD R0, R10, 0x26 ;  /* 0x000000260a007836 */ /* 0x008fe20000000000 */
[----:B------:R-:W-:-:S02]  /*d0510*/  PRMT R3, R13, 0x7770, RZ ;  /* 0x000077700d037816 */ /* 0x000fc400000000ff */
[----:B0-----:R-:W-:Y:S01]  /*d0520*/  PRMT R2, R12, 0x7773, RZ ;  /* 0x000077730c027816 */ /* 0x001fe200000000ff */
[----:B------:R-:W3:Y:S04]  /*d0530*/  LDL.LU.64 R26, [R1+0x600] ;  /* 0x00060000011a7983 */ /* 0x000ee80000300a00 */
[----:B------:R-:W3:Y:S04]  /*d0540*/  LDL.LU R19, [R1+0xf8] ;  /* 0x0000f80001137983 */ /* 0x000ee80000300800 */
[----:B------:R-:W-:Y:S01]  /*d0550*/  STL.64 [R1+0x40b0], R10 ;  /* 0x0040b00a01007387 */ /* 0x000fe20000100a00 */
[----:B------:R-:W-:Y:S01]  /*d0560*/  ISETP.LT.AND P6, PT, R11, UR10, !P2 ;  /* 0x0000000a0b007c0c */ /* 0x000fe2000d7c1270 */
[----:B------:R-:W0:Y:S01]  /*d0570*/  LDCU UR10, c[0x0][0x398] ;  /* 0x00007300ff0a77ac */ /* 0x000e220008000800 */
[----:B--2---:R-:W-:Y:S01]  /*d0580*/  ISETP.LT.AND P4, PT, R7, UR9, !P4 ;  /* 0x0000000907007c0c */ /* 0x004fe2000e781270 */
[----:B------:R-:W2:-:S12]  /*d0590*/  LDCU UR9, c[0x0][0x398] ;  /* 0x00007300ff0977ac */ /* 0x000e980008000800 */
[----:B----4-:R4:W-:Y:S01]  /*d05a0*/  @P4 STG.E.U8 desc[UR28][R22.64], R2 ;  /* 0x0000000216004986 */ /* 0x0109e2000c10111c */
[----:B------:R-:W-:Y:S02]  /*d05b0*/  ISETP.GE.AND P4, PT, R0, UR17, PT ;  /* 0x0000001100007c0c */ /* 0x000fe4000bf86270 */
[----:B------:R-:W-:Y:S01]  /*d05c0*/  PRMT R0, R13, 0x7771, RZ ;  /* 0x000077710d007816 */ /* 0x000fe200000000ff */
[----:B------:R0:W-:Y:S04]  /*d05d0*/  @P3 STG.E.U8 desc[UR28][R24.64], R3 ;  /* 0x0000000318003986 */ /* 0x0001e8000c10111c */
[----:B------:R1:W-:Y:S04]  /*d05e0*/  @P5 STG.E.U8 desc[UR28][R20.64], R0 ;  /* 0x0000000014005986 */ /* 0x0003e8000c10111c */
[----:B----4-:R-:W4:Y:S04]  /*d05f0*/  LDL.LU.64 R22, [R1+0x668] ;  /* 0x0006680001167983 */ /* 0x010f280000300a00 */
[----:B0-----:R-:W4:Y:S04]  /*d0600*/  LDL.LU.64 R24, [R1+0x638] ;  /* 0x0006380001187983 */ /* 0x001f280000300a00 */
[----:B------:R-:W4:Y:S04]  /*d0610*/  LDL.LU.64 R10, [R1+0x6a8] ;  /* 0x0006a800010a7983 */ /* 0x000f280000300a00 */
[----:B-1----:R-:W4:Y:S01]  /*d0620*/  LDL.LU.64 R20, [R1+0x658] ;  /* 0x0006580001147983 */ /* 0x002f220000300a00 */
[----:B------:R-:W-:-:S02]  /*d0630*/  ISETP.LT.AND P3, PT, R17, UR8, !P2 ;  /* 0x0000000811007c0c */ /* 0x000fc4000d761270 */
[C---:B------:R-:W-:Y:S02]  /*d0640*/  PRMT R2, R13.reuse, 0x7772, RZ ;  /* 0x000077720d027816 */ /* 0x040fe400000000ff */
[----:B------:R-:W-:Y:S02]  /*d0650*/  PRMT R4, R13, 0x7773, RZ ;  /* 0x000077730d047816 */ /* 0x000fe400000000ff */
[----:B--2---:R-:W-:Y:S02]  /*d0660*/  ISETP.LT.AND P5, PT, R18, UR9, !P2 ;  /* 0x0000000912007c0c */ /* 0x004fe4000d7a1270 */
[----:B---3--:R-:W-:Y:S01]  /*d0670*/  PRMT R6, R19, 0x7771, RZ ;  /* 0x0000777113067816 */ /* 0x008fe200000000ff */
[----:B------:R-:W-:Y:S01]  /*d0680*/  @P6 STG.E.U8 desc[UR28][R28.64], R2 ;  /* 0x000000021c006986 */ /* 0x000fe2000c10111c */
[----:B------:R-:W-:Y:S02]  /*d0690*/  ISETP.LT.AND P6, PT, R16, UR13, !P2 ;  /* 0x0000000d10007c0c */ /* 0x000fe4000d7c1270 */
[----:B------:R-:W-:-:S02]  /*d06a0*/  PRMT R3, R8, 0x7770, RZ ;  /* 0x0000777008037816 */ /* 0x000fc400000000ff */
[C---:B------:R-:W-:Y:S02]  /*d06b0*/  PRMT R0, R8.reuse, 0x7772, RZ ;  /* 0x0000777208007816 */ /* 0x040fe400000000ff */
[----:B------:R-:W-:Y:S01]  /*d06c0*/  PRMT R5, R8, 0x7773, RZ ;  /* 0x0000777308057816 */ /* 0x000fe200000000ff */
[----:B------:R-:W0:Y:S01]  /*d06d0*/  LDCU UR8, c[0x0][0x398] ;  /* 0x00007300ff0877ac */ /* 0x000e220008000800 */
[----:B------:R1:W-:Y:S01]  /*d06e0*/  @P3 STG.E.U8 desc[UR28][R26.64], R4 ;  /* 0x000000041a003986 */ /* 0x0003e2000c10111c */
[----:B------:R-:W-:-:S03]  /*d06f0*/  ISETP.LT.AND P3, PT, R9, UR11, !P2 ;  /* 0x0000000b09007c0c */ /* 0x000fc6000d761270 */
[----:B----4-:R2:W-:Y:S01]  /*d0700*/  STL.64 [R1+0x40a8], R20 ;  /* 0x0040a81401007387 */ /* 0x0105e20000100a00 */
[----:B-1----:R-:W-:Y:S02]  /*d0710*/  PRMT R4, R19, 0x7770, RZ ;  /* 0x0000777013047816 */ /* 0x002fe400000000ff */
[----:B------:R-:W-:Y:S01]  /*d0720*/  PRMT R2, R8, 0x7771, RZ ;  /* 0x0000777108027816 */ /* 0x000fe200000000ff */
[----:B------:R-:W1:Y:S01]  /*d0730*/  LDCU UR9, c[0x0][0x398] ;  /* 0x00007300ff0977ac */ /* 0x000e620008000800 */
[----:B------:R-:W3:Y:S01]  /*d0740*/  LDCU UR11, c[0x0][0x398] ;  /* 0x00007300ff0b77ac */ /* 0x000ee20008000800 */
[----:B------:R-:W4:Y:S01]  /*d0750*/  LDCU UR13, c[0x0][0x398] ;  /* 0x00007300ff0d77ac */ /* 0x000f220008000800 */
[----:B--2---:R-:W2:Y:S04]  /*d0760*/  LDL.LU.64 R20, [R1+0x660] ;  /* 0x0006600001147983 */ /* 0x004ea80000300a00 */
[----:B------:R0:W-:Y:S04]  /*d0770*/  @P6 STG.E.U8 desc[UR28][R22.64], R4 ;  /* 0x0000000416006986 */ /* 0x0001e8000c10111c */
[----:B------:R-:W3:Y:S04]  /*d0780*/  LDL.LU.64 R12, [R1+0x650] ;  /* 0x00065000010c7983 */ /* 0x000ee80000300a00 */
[----:B------:R-:W3:Y:S04]  /*d0790*/  LDL.LU.64 R26, [R1+0x6a0] ;  /* 0x0006a000011a7983 */ /* 0x000ee80000300a00 */
[----:B------:R-:W4:Y:S04]  /*d07a0*/  LDL.LU.64 R28, [R1+0x68] ;  /* 0x00006800011c7983 */ /* 0x000f280000300a00 */
[----:B------:R-:W4:Y:S01]  /*d07b0*/  LDL.LU R8, [R1+0x1dc] ;  /* 0x0001dc0001087983 */ /* 0x000f220000300800 */
[----:B------:R-:W-:-:S03]  /*d07c0*/  ISETP.LT.AND P2, PT, R7, UR10, !P2 ;  /* 0x0000000a07007c0c */ /* 0x000fc6000d741270 */
[----:B------:R1:W-:Y:S01]  /*d07d0*/  @P5 STG.E.U8 desc[UR28][R24.64], R6 ;  /* 0x0000000618005986 */ /* 0x0003e2000c10111c */
[----:B0-----:R-:W-:-:S03]  /*d07e0*/  PRMT R4, R19, 0x7772, RZ ;  /* 0x0000777213047816 */ /* 0x001fc600000000ff */
[----:B------:R-:W4:Y:S01]  /*d07f0*/  LDL.LU.64 R22, [R1+0x6f8] ;  /* 0x0006f80001167983 */ /* 0x000f220000300a00 */
[----:B------:R-:W-:Y:S01]  /*d0800*/  ISETP.LT.AND P6, PT, R15, UR8, !P4 ;  /* 0x000000080f007c0c */ /* 0x000fe2000e7c1270 */
[----:B------:R-:W0:Y:S01]  /*d0810*/  LDCU UR10, c[0x0][0x398] ;  /* 0x00007300ff0a77ac */ /* 0x000e220008000800 */
[----:B-1----:R-:W-:Y:S01]  /*d0820*/  PRMT R6, R19, 0x7773, RZ ;  /* 0x0000777313067816 */ /* 0x002fe200000000ff */
[----:B------:R-:W4:Y:S04]  /*d0830*/  LDL.LU.64 R24, [R1+0x6c0] ;  /* 0x0006c00001187983 */ /* 0x000f280000300a00 */
[----:B------:R1:W-:Y:S01]  /*d0840*/  @P3 STG.E.U8 desc[UR28][R10.64], R4 ;  /* 0x000000040a003986 */ /* 0x0003e2000c10111c */
[----:B------:R-:W-:Y:S01]  /*d0850*/  ISETP.LT.AND P5, PT, R14, UR12, !P4 ;  /* 0x0000000c0e007c0c */ /* 0x000fe2000e7a1270 */
[----:B------:R-:W0:Y:S01]  /*d0860*/  LDCU UR12, c[0x0][0x398] ;  /* 0x00007300ff0c77ac */ /* 0x000e220008000800 */
[----:B------:R-:W0:Y:S01]  /*d0870*/  LDCU UR8, c[0x0][0x39c] ;  /* 0x00007380ff0877ac */ /* 0x000e220008000800 */
[----:B-1----:R-:W4:Y:S04]  /*d0880*/  LDL.LU.64 R10, [R1+0x40b0] ;  /* 0x0040b000010a7983 */ /* 0x002f280000300a00 */
[----:B--2---:R1:W-:Y:S04]  /*d0890*/  @P2 STG.E.U8 desc[UR28][R20.64], R6 ;  /* 0x0000000614002986 */ /* 0x0043e8000c10111c */
[----:B-1----:R-:W2:Y:S01]  /*d08a0*/  LDL.LU.64 R20, [R1+0x40a8] ;  /* 0x0040a80001147983 */ /* 0x002ea20000300a00 */
[----:B---3--:R-:W-:Y:S01]  /*d08b0*/  ISETP.LT.AND P2, PT, R17, UR11, !P4 ;  /* 0x0000000b11007c0c */ /* 0x008fe2000e741270 */
[----:B------:R-:W1:Y:S01]  /*d08c0*/  LDCU UR11, c[0x0][0x398] ;  /* 0x00007300ff0b77ac */ /* 0x000e620008000800 */
[----:B----4-:R-:W-:Y:S01]  /*d08d0*/  ISETP.LT.AND P3, PT, R11, UR9, !P4 ;  /* 0x000000090b007c0c */ /* 0x010fe2000e761270 */
[----:B------:R-:W3:Y:S01]  /*d08e0*/  LDCU UR9, c[0x0][0x398] ;  /* 0x00007300ff0977ac */ /* 0x000ee20008000800 */
[----:B--2---:R-:W-:Y:S04]  /*d08f0*/  @P5 STG.E.U8 desc[UR28][R20.64], R3 ;  /* 0x0000000314005986 */ /* 0x004fe8000c10111c */
[----:B------:R2:W-:Y:S07]  /*d0900*/  @P6 STG.E.U8 desc[UR28][R12.64], R2 ;  /* 0x000000020c006986 */ /* 0x0005ee000c10111c */
[----:B------:R4:W-:Y:S04]  /*d0910*/  @P3 STG.E.U8 desc[UR28][R26.64], R0 ;  /* 0x000000001a003986 */ /* 0x0009e8000c10111c */
[----:B------:R0:W-:Y:S04]  /*d0920*/  @P2 STG.E.U8 desc[UR28][R28.64], R5 ;  /* 0x000000051c002986 */ /* 0x0001e8000c10111c */
[----:B--2---:R-:W2:Y:S04]  /*d0930*/  LDL.LU R12, [R1+0x1ec] ;  /* 0x0001ec00010c7983 */ /* 0x004ea80000300800 */
[----:B----4-:R-:W4:Y:S04]  /*d0940*/  LDL.LU.64 R26, [R1+0x748] ;  /* 0x00074800011a7983 */ /* 0x010f280000300a00 */
[----:B------:R-:W2:Y:S04]  /*d0950*/  LDL.LU.64 R20, [R1+0x740] ;  /* 0x0007400001147983 */ /* 0x000ea80000300a00 */
[----:B0-----:R-:W2:Y:S01]  /*d0960*/  LDL.LU.64 R4, [R1+0x750] ;  /* 0x0007500001047983 */ /* 0x001ea20000300a00 */
[----:B------:R-:W-:-:S02]  /*d0970*/  ISETP.LT.AND P5, PT, R16, UR10, !P4 ;  /* 0x0000000a10007c0c */ /* 0x000fc4000e7a1270 */
[----:B------:R-:W-:Y:S01]  /*d0980*/  ISETP.LT.AND P6, PT, R18, UR12, !P4 ;  /* 0x0000000c12007c0c */ /* 0x000fe2000e7c1270 */
[----:B------:R-:W0:Y:S01]  /*d0990*/  LDCU UR10, c[0x0][0x398] ;  /* 0x00007300ff0a77ac */ /* 0x000e220008000800 */
[----:B------:R-:W-:Y:S01]  /*d09a0*/  VIADD R2, R10, 0x27 ;  /* 0x000000270a027836 */ /* 0x000fe20000000000 */
[----:B------:R-:W0:Y:S01]  /*d09b0*/  LDCU UR12, c[0x0][0x398] ;  /* 0x00007300ff0c77ac */ /* 0x000e220008000800 */
[----:B------:R-:W-:Y:S02]  /*d09c0*/  PRMT R0, R8, 0x7770, RZ ;  /* 0x0000777008007816 */ /* 0x000fe400000000ff */
[----:B---3--:R-:W-:Y:S01]  /*d09d0*/  ISETP.LT.AND P2, PT, R9, UR9, !P4 ;  /* 0x0000000909007c0c */ /* 0x008fe2000e741270 */
[----:B------:R-:W3:Y:S01]  /*d09e0*/  LDL.LU.64 R28, [R1+0x7b8] ;  /* 0x0007b800011c7983 */ /* 0x000ee20000300a00 */
[----:B------:R-:W-:Y:S02]  /*d09f0*/  ISETP.GE.AND P3, PT, R2, UR24, PT ;  /* 0x0000001802007c0c */ /* 0x000fe4000bf66270 */
[----:B------:R-:W-:-:S02]  /*d0a00*/  PRMT R2, R8, 0x7771, RZ ;  /* 0x0000777108027816 */ /* 0x000fc400000000ff */
[----:B-1----:R-:W-:Y:S01]  /*d0a10*/  ISETP.LT.AND P4, PT, R7, UR11, !P4 ;  /* 0x0000000b07007c0c */ /* 0x002fe2000e781270 */
[----:B------:R-:W1:Y:S01]  /*d0a20*/  LDCU UR9, c[0x0][0x398] ;  /* 0x00007300ff0977ac */ /* 0x000e620008000800 */
[----:B------:R-:W0:Y:S01]  /*d0a30*/  LDCU UR11, c[0x0][0x398] ;  /* 0x00007300ff0b77ac */ /* 0x000e220008000800 */
[----:B------:R1:W-:Y:S04]  /*d0a40*/  @P5 STG.E.U8 desc[UR28][R22.64], R0 ;  /* 0x0000000016005986 */ /* 0x0003e8000c10111c */
[----:B------:R1:W-:Y:S04]  /*d0a50*/  @P6 STG.E.U8 desc[UR28][R24.64], R2 ;  /* 0x0000000218006986 */ /* 0x0003e8000c10111c */
[----:B-1----:R-:W3:Y:S01]  /*d0a60*/  LDL.LU.64 R22, [R1+0x7b0] ;  /* 0x0007b00001167983 */ /* 0x002ee20000300a00 */
[----:B------:R-:W-:Y:S01]  /*d0a70*/  VIADD R0, R10, 0x28 ;  /* 0x000000280a007836 */ /* 0x000fe20000000000 */
[----:B------:R-:W-:-:S02]  /*d0a80*/  PRMT R2, R8, 0x7772, RZ ;  /* 0x0000777208027816 */ /* 0x000fc400000000ff */
[----:B------:R-:W3:Y:S02]  /*d0a90*/  LDL.LU.64 R24, [R1+0x7a8] ;  /* 0x0007a80001187983 */ /* 0x000ee40000300a00 */
[----:B------:R-:W-:Y:S02]  /*d0aa0*/  ISETP.GE.AND P5, PT, R0, UR25, PT ;  /* 0x0000001900007c0c */ /* 0x000fe4000bfa6270 */
[----:B------:R-:W-:Y:S02]  /*d0ab0*/  PRMT R0, R8, 0x7773, RZ ;  /* 0x0000777308007816 */ /* 0x000fe400000000ff */
[----:B------:R-:W3:Y:S01]  /*d0ac0*/  LDL.LU R8, [R1+0xfc] ;  /* 0x0000fc0001087983 */ /* 0x000ee20000300800 */
[----:B0-----:R-:W-:-:S03]  /*d0ad0*/  ISETP.LT.AND P6, PT, R14, UR10, !P3 ;  /* 0x0000000a0e007c0c */ /* 0x001fc6000dfc1270 */
[----:B------:R0:W-:Y:S01]  /*d0ae0*/  STL.64 [R1+0x40a0], R14 ;  /* 0x0040a00e01007387 */ /* 0x0001e20000100a00 */
[----:B------:R-:W1:Y:S03]  /*d0af0*/  LDCU UR10, c[0x0][0x398] ;  /* 0x00007300ff0a77ac */ /* 0x000e660008000800 */
[----:B--2---:R-:W-:Y:S01]  /*d0b00*/  @P2 STG.E.U8 desc[UR28][R4.64], R2 ;  /* 0x0000000204002986 */ /* 0x004fe2000c10111c */
[----:B------:R-:W-:-:S03]  /*d0b10*/  ISETP.LT.AND P2, PT, R15, UR12, !P3 ;  /* 0x0000000c0f007c0c */ /* 0x000fc6000df41270 */
[----:B0-----:R-:W2:Y:S04]  /*d0b20*/  LDL.LU.64 R14, [R1+0x868] ;  /* 0x00086800010e7983 */ /* 0x001ea80000300a00 */
[----:B----4-:R0:W-:Y:S01]  /*d0b30*/  @P4 STG.E.U8 desc[UR28][R26.64], R0 ;  /* 0x000000001a004986 */ /* 0x0101e2000c10111c */
[C---:B------:R-:W-:Y:S01]  /*d0b40*/  PRMT R3, R12.reuse, 0x7773, RZ ;  /* 0x000077730c037816 */ /* 0x040fe200000000ff */
[----:B------:R-:W4:Y:S02]  /*d0b50*/  LDCU UR12, c[0x0][0x398] ;  /* 0x00007300ff0c77ac */ /* 0x000f240008000800 */
[----:B0-----:R-:W4:Y:S01]  /*d0b60*/  LDL.LU.64 R26, [R1+0x840] ;  /* 0x00084000011a7983 */ /* 0x001f220000300a00 */
[----:B------:R-:W-:Y:S02]  /*d0b70*/  ISETP.LT.AND P4, PT, R11, UR13, !P3 ;  /* 0x0000000d0b007c0c */ /* 0x000fe4000df81270 */
[----:B------:R-:W-:-:S02]  /*d0b80*/  PRMT R2, R12, 0x7770, RZ ;  /* 0x000077700c027816 */ /* 0x000fc400000000ff */
[C---:B------:R-:W-:Y:S01]  /*d0b90*/  PRMT R0, R12.reuse, 0x7772, RZ ;  /* 0x000077720c007816 */ /* 0x040fe200000000ff */
[----:B------:R-:W0:Y:S02]  /*d0ba0*/  LDCU UR13, c[0x0][0x398] ;  /* 0x00007300ff0d77ac */ /* 0x000e240008000800 */
[----:B------:R1:W-:Y:S01]  /*d0bb0*/  @P6 STG.E.U8 desc[UR28][R20.64], R2 ;  /* 0x0000000214006986 */ /* 0x0003e2000c10111c */
[----:B------:R-:W-:Y:S01]  /*d0bc0*/  ISETP.LT.AND P6, PT, R17, UR9, !P3 ;  /* 0x0000000911007c0c */ /* 0x000fe2000dfc1270 */
[----:B------:R-:W0:Y:S01]  /*d0bd0*/  LDCU UR9, c[0x0][0x398] ;  /* 0x00007300ff0977ac */ /* 0x000e220008000800 */
[----:B-1----:R-:W-:Y:S01]  /*d0be0*/  PRMT R2, R12, 0x7771, RZ ;  /* 0x000077710c027816 */ /* 0x002fe200000000ff */
[----:B------:R-:W4:Y:S04]  /*d0bf0*/  LDL.LU.64 R20, [R1+0x800] ;  /* 0x0008000001147983 */ /* 0x000f280000300a00 */
[----:B------:R-:W4:Y:S04]  /*d0c00*/  LDL.LU R13, [R1+0x200] ;  /* 0x00020000010d7983 */ /* 0x000f280000300800 */
[----:B---3--:R1:W-:Y:S01]  /*d0c10*/  @P2 STG.E.U8 desc[UR28][R28.64], R2 ;  /* 0x000000021c002986 */ /* 0x0083e2000c10111c */
[----:B------:R-:W-:-:S03]  /*d0c20*/  ISETP.LT.AND P2, PT, R16, UR11, !P3 ;  /* 0x0000000b10007c0c */ /* 0x000fc6000df41270 */
[----:B------:R3:W-:Y:S01]  /*d0c30*/  @P4 STG.E.U8 desc[UR28][R22.64], R0 ;  /* 0x0000000016004986 */ /* 0x0007e2000c10111c */
[----:B------:R-:W-:-:S03]  /*d0c40*/  ISETP.LT.AND P4, PT, R18, UR10, !P3 ;  /* 0x0000000a12007c0c */ /* 0x000fc6000df81270 */
[----:B------:R0:W-:Y:S01]  /*d0c50*/  @P6 STG.E.U8 desc[UR28][R24.64], R3 ;  /* 0x0000000318006986 */ /* 0x0001e2000c10111c */
[C---:B------:R-:W-:Y:S01]  /*d0c60*/  PRMT R4, R8.reuse, 0x7773, RZ ;  /* 0x0000777308047816 */ /* 0x040fe200000000ff */
[----:B------:R-:W2:Y:S01]  /*d0c70*/  LDCU UR11, c[0x0][0x398] ;  /* 0x00007300ff0b77ac */ /* 0x000ea20008000800 */
[----:B------:R-:W2:Y:S01]  /*d0c80*/  LDCU UR10, c[0x0][0x398] ;  /* 0x00007300ff0a77ac */ /* 0x000ea20008000800 */
[C---:B-1----:R-:W-:Y:S01]  /*d0c90*/  PRMT R2, R8.reuse, 0x7771, RZ ;  /* 0x0000777108027816 */ /* 0x042fe200000000ff */
[----:B------:R-:W4:Y:S04]  /*d0ca0*/  LDL.LU.64 R28, [R1+0x858] ;  /* 0x00085800011c7983 */ /* 0x000f280000300a00 */
[----:B---3--:R-:W3:Y:S04]  /*d0cb0*/  LDL.LU.64 R22, [R1+0x8b0] ;  /* 0x0008b00001167983 */ /* 0x008ee80000300a00 */
[----:B0-----:R-:W3:Y:S01]  /*d0cc0*/  LDL.LU.64 R24, [R1+0x70] ;  /* 0x0000700001187983 */ /* 0x001ee20000300a00 */
[----:B------:R-:W-:-:S03]  /*d0cd0*/  PRMT R3, R8, 0x7770, RZ ;  /* 0x0000777008037816 */ /* 0x000fc600000000ff */
[----:B------:R-:W3:Y:S04]  /*d0ce0*/  LDL.LU R12, [R1+0x220] ;  /* 0x00022000010c7983 */ /* 0x000ee80000300800 */
[----:B--2---:R0:W-:Y:S04]  /*d0cf0*/  @P2 STG.E.U8 desc[UR28][R14.64], R3 ;  /* 0x000000030e002986 */ /* 0x0041e8000c10111c */
[----:B0-----:R-:W2:Y:S04]  /*d0d00*/  LDL.LU.64 R14, [R1+0x40a0] ;  /* 0x0040a000010e7983 */ /* 0x001ea80000300a00 */
[----:B----4-:R0:W-:Y:S04]  /*d0d10*/  @P4 STG.E.U8 desc[UR28][R26.64], R2 ;  /* 0x000000021a004986 */ /* 0x0101e8000c10111c */
[----:B0-----:R-:W4:Y:S01]  /*d0d20*/  LDL.LU.64 R2, [R1+0x838] ;  /* 0x0008380001027983 */ /* 0x001f220000300a00 */
[----:B------:R-:W-:-:S02]  /*d0d30*/  ISETP.LT.AND P6, PT, R9, UR14, !P3 ;  /* 0x0000000e09007c0c */ /* 0x000fc4000dfc1270 */
[----:B------:R-:W-:Y:S02]  /*d0d40*/  ISETP.LT.AND P3, PT, R7, UR12, !P3 ;  /* 0x0000000c07007c0c */ /* 0x000fe4000df61270 */
[----:B------:R-:W-:Y:S01]  /*d0d50*/  PRMT R0, R8, 0x7772, RZ ;  /* 0x0000777208007816 */ /* 0x000fe200000000ff */
[----:B------:R-:W2:Y:S01]  /*d0d60*/  LDL.LU.64 R26, [R1+0x8f8] ;  /* 0x0008f800011a7983 */ /* 0x000ea20000300a00 */
[----:B------:R-:W0:Y:S01]  /*d0d70*/  LDCU UR12, c[0x0][0x398] ;  /* 0x00007300ff0c77ac */ /* 0x000e220008000800 */
[----:B------:R-:W1:Y:S06]  /*d0d80*/  LDCU UR14, c[0x0][0x398] ;  /* 0x00007300ff0e77ac */ /* 0x000e6c0008000800 */
[----:B----4-:R-:W-:Y:S04]  /*d0d90*/  @P6 STG.E.U8 desc[UR28][R2.64], R0 ;  /* 0x0000000002006986 */ /* 0x010fe8000c10111c */
[----:B------:R4:W-:Y:S04]  /*d0da0*/  @P3 STG.E.U8 desc[UR28][R20.64], R4 ;  /* 0x0000000414003986 */ /* 0x0009e8000c10111c */
[----:B----4-:R-:W4:Y:S01]  /*d0db0*/  LDL.LU.64 R4, [R1+0x860] ;  /* 0x0008600001047983 */ /* 0x010f220000300a00 */
[----:B--2---:R-:W-:-:S02]  /*d0dc0*/  ISETP.LT.AND P4, PT, R14, UR9, !P5 ;  /* 0x000000090e007c0c */ /* 0x004fc4000ef81270 */
[----:B------:R-:W-:Y:S02]  /*d0dd0*/  ISETP.LT.AND P2, PT, R15, UR13, !P5 ;  /* 0x0000000d0f007c0c */ /* 0x000fe4000ef41270 */
[C---:B------:R-:W-:Y:S01]  /*d0de0*/  PRMT R0, R13.reuse, 0x7770, RZ ;  /* 0x000077700d007816 */ /* 0x040fe200000000ff */
[----:B------:R-:W2:Y:S01]  /*d0df0*/  LDL.LU.64 R20, [R1+0x938] ;  /* 0x0009380001147983 */ /* 0x000ea20000300a00 */
[----:B------:R-:W-:Y:S01]  /*d0e00*/  PRMT R2, R13, 0x7771, RZ ;  /* 0x000077710d027816 */ /* 0x000fe200000000ff */
[----:B------:R-:W0:Y:S01]  /*d0e10*/  LDCU UR9, c[0x0][0x398] ;  /* 0x00007300ff0977ac */ /* 0x000e220008000800 */
[----:B------:R-:W-:Y:S02]  /*d0e20*/  ISETP.LT.AND P6, PT, R11, UR11, !P5 ;  /* 0x0000000b0b007c0c */ /* 0x000fe4000efc1270 */
[----:B------:R-:W-:Y:S01]  /*d0e30*/  ISETP.LT.AND P3, PT, R17, UR10, !P5 ;  /* 0x0000000a11007c0c */ /* 0x000fe2000ef61270 */
[----:B------:R-:W0:Y:S01]  /*d0e40*/  LDCU UR13, c[0x0][0x398] ;  /* 0x00007300ff0d77ac */ /* 0x000e220008000800 */
[----:B------:R-:W0:Y:S01]  /*d0e50*/  LDCU UR10, c[0x0][0x398] ;  /* 0x00007300ff0a77ac */ /* 0x000e220008000800 */
[----:B------:R-:W0:Y:S01]  /*d0e60*/  LDCU UR11, c[0x0][0x398] ;  /* 0x00007300ff0b77ac */ /* 0x000e220008000800 */
[----:B----4-:R4:W-:Y:S04]  /*d0e70*/  @P4 STG.E.U8 desc[UR28][R4.64], R0 ;  /* 0x0000000004004986 */ /* 0x0109e8000c10111c */
[----:B------:R0:W-:Y:S04]  /*d0e80*/  @P2 STG.E.U8 desc[UR28][R28.64], R2 ;  /* 0x000000021c002986 */ /* 0x0001e8000c10111c */
[----:B----4-:R-:W4:Y:S04]  /*d0e90*/  LDL.LU.64 R4, [R1+0x930] ;  /* 0x0009300001047983 */ /* 0x010f280000300a00 */
[----:B------:R-:W4:Y:S04]  /*d0ea0*/  LDL.LU R8, [R1+0x210] ;  /* 0x0002100001087983 */ /* 0x000f280000300800 */
[----:B0-----:R-:W4:Y:S01]  /*d0eb0*/  LDL.LU.64 R28, [R1+0x958] ;  /* 0x00095800011c7983 */ /* 0x001f220000300a00 */
[----:B------:R-:W-:-:S02]  /*d0ec0*/  PRMT R0, R13, 0x7772, RZ ;  /* 0x000077720d007816 */ /* 0x000fc400000000ff */
[----:B------:R-:W-:Y:S02]  /*d0ed0*/  PRMT R2, R13, 0x7773, RZ ;  /* 0x000077730d027816 */ /* 0x000fe400000000ff */
[----:B------:R-:W-:Y:S01]  /*d0ee0*/  ISETP.LT.AND P4, PT, R16, UR12, !P5 ;  /* 0x0000000c10007c0c */ /* 0x000fe2000ef81270 */
[----:B------:R-:W0:Y:S01]  /*d0ef0*/  LDCU UR12, c[0x0][0x398] ;  /* 0x00007300ff0c77ac */ /* 0x000e220008000800 */
[----:B---3--:R3:W-:Y:S04]  /*d0f00*/  @P6 STG.E.U8 desc[UR28][R22.64], R0 ;  /* 0x0000000016006986 */ /* 0x0087e8000c10111c */
[----:B------:R1:W-:Y:S01]  /*d0f10*/  @P3 STG.E.U8 desc[UR28][R24.64], R2 ;  /* 0x0000000218003986 */ /* 0x0003e2000c10111c */
[----:B------:R-:W-:Y:S02]  /*d0f20*/  ISETP.LT.AND P3, PT, R18, UR9, !P5 ;  /* 0x0000000912007c0c */ /* 0x000fe4000ef61270 */
[----:B------:R-:W-:-:S02]  /*d0f30*/  ISETP.LT.AND P6, PT, R9, UR13, !P5 ;  /* 0x0000000d09007c0c */ /* 0x000fc4000efc1270 */
[----:B------:R-:W-:Y:S01]  /*d0f40*/  ISETP.LT.AND P5, PT, R7, UR10, !P5 ;  /* 0x0000000a07007c0c */ /* 0x000fe2000efa1270 */
[----:B------:R-:W0:Y:S01]  /*d0f50*/  LDCU UR9, c[0x0][0x398] ;  /* 0x00007300ff0977ac */ /* 0x000e220008000800 */
[----:B------:R-:W0:Y:S01]  /*d0f60*/  LDCU UR13, c[0x0][0x398] ;  /* 0x00007300ff0d77ac */ /* 0x000e220008000800 */
[----:B------:R-:W0:Y:S01]  /*d0f70*/  LDCU UR10, c[0x0][0x398] ;  /* 0x00007300ff0a77ac */ /* 0x000e220008000800 */
[----:B---3--:R-:W-:Y:S01]  /*d0f80*/  VIADD R0, R10, 0x29 ;  /* 0x000000290a007836 */ /* 0x008fe20000000000 */
[----:B-1----:R-:W-:Y:S01]  /*d0f90*/  PRMT R2, R12, 0x7770, RZ ;  /* 0x000077700c027816 */ /* 0x002fe200000000ff */
[----:B------:R-:W3:Y:S04]  /*d0fa0*/  LDL.LU.64 R22, [R1+0x950] ;  /* 0x0009500001167983 */ /* 0x000ee80000300a00 */
[----:B------:R-:W3:Y:S01]  /*d0fb0*/  LDL.LU.64 R24, [R1+0x9a8] ;  /* 0x0009a80001187983 */ /* 0x000ee20000300a00 */
[----:B------:R-:W-:-:S02]  /*d0fc0*/  ISETP.GE.AND P2, PT, R0, UR63, PT ;  /* 0x0000003f00007c0c */ /* 0x000fc4000bf46270 */
[C---:B------:R-:W-:Y:S01]  /*d0fd0*/  PRMT R0, R12.reuse, 0x7771, RZ ;  /* 0x000077710c007816 */ /* 0x040fe200000000ff */
[----:B------:R1:W-:Y:S04]  /*d0fe0*/  @P4 STG.E.U8 desc[UR28][R26.64], R2 ;  /* 0x000000021a004986 */ /* 0x0003e8000c10111c */
[----:B--2---:R2:W-:Y:S01]  /*d0ff0*/  @P3 STG.E.U8 desc[UR28][R20.64], R0 ;  /* 0x0000000014003986 */ /* 0x0045e2000c10111c */
[----:B-1----:R-:W-:-:S03]  /*d1000*/  PRMT R2, R12, 0x7772, RZ ;  /* 0x000077720c027816 */ /* 0x002fc600000000ff */
[----:B------:R-:W3:Y:S04]  /*d1010*/  LDL.LU.64 R26, [R1+0x9a0] ;  /* 0x0009a000011a7983 */ /* 0x000ee80000300a00 */
[----:B------:R-:W3:Y:S01]  /*d1020*/  LDL.LU R13, [R1+0x230] ;  /* 0x00023000010d7983 */ /* 0x000ee20000300800 */
[----:B--2---:R-:W-:-:S03]  /*d1030*/  PRMT R0, R12, 0x7773, RZ ;  /* 0x000077730c007816 */ /* 0x004fc600000000ff */
[----:B------:R1:W-:Y:S04]  /*d1040*/  STL [R1+0x4098], R7 ;  /* 0x0040980701007387 */ /* 0x0003e80000100800 */
[----:B------:R-:W2:Y:S04]  /*d1050*/  LDL.LU.64 R20, [R1+0xa00] ;  /* 0x000a000001147983 */ /* 0x000ea80000300a00 */
[----:B-1----:R-:W2:Y:S04]  /*d1060*/  LDL.LU.64 R6, [R1+0x9f8] ;  /* 0x0009f80001067983 */ /* 0x002ea80000300a00 */
[----:B----4-:R-:W-:Y:S04]  /*d1070*/  @P6 STG.E.U8 desc[UR28][R4.64], R2 ;  /* 0x0000000204006986 */ /* 0x010fe8000c10111c */
[----:B------:R1:W-:Y:S04]  /*d1080*/  @P5 STG.E.U8 desc[UR28][R28.64], R0 ;  /* 0x000000001c005986 */ /* 0x0003e8000c10111c */
[----:B-1----:R-:W4:Y:S01]  /*d1090*/  LDL.LU.64 R28, [R1+0xa10] ;  /* 0x000a1000011c7983 */ /* 0x002f220000300a00 */
[----:B------:R-:W-:-:S02]  /*d10a0*/  ISETP.LT.AND P4, PT, R14, UR11, !P2 ;  /* 0x0000000b0e007c0c */ /* 0x000fc4000d781270 */
[----:B0-----:R-:W-:Y:S02]  /*d10b0*/  ISETP.LT.AND P6, PT, R15, UR12, !P2 ;  /* 0x0000000c0f007c0c */ /* 0x001fe4000d7c1270 */
[----:B------:R-:W-:Y:S02]  /*d10c0*/  ISETP.LT.AND P3, PT, R11, UR14, !P2 ;  /* 0x0000000e0b007c0c */ /* 0x000fe4000d761270 */
[C---:B------:R-:W-:Y:S02]  /*d10d0*/  PRMT R2, R8.reuse, 0x7770, RZ ;  /* 0x0000777008027816 */ /* 0x040fe400000000ff */
[----:B------:R-:W-:Y:S02]  /*d10e0*/  PRMT R0, R8, 0x7771, RZ ;  /* 0x0000777108007816 */ /* 0x000fe400000000ff */
[----:B------:R-:W-:Y:S01]  /*d10f0*/  ISETP.LT.AND P5, PT, R16, UR13, !P2 ;  /* 0x0000000d10007c0c */ /* 0x000fe2000d7a1270 */
[----:B------:R-:W0:Y:S01]  /*d1100*/  LDCU UR11, c[0x0][0x398] ;  /* 0x00007300ff0b77ac */ /* 0x000e220008000800 */
[----:B------:R-:W1:Y:S01]  /*d1110*/  LDCU UR12, c[0x0][0x398] ;  /* 0x00007300ff0c77ac */ /* 0x000e620008000800 */
[----:B------:R-:W0:Y:S01]  /*d1120*/  LDCU UR14, c[0x0][0x398] ;  /* 0x00007300ff0e77ac */ /* 0x000e220008000800 */
[----:B------:R-:W0:Y:S01]  /*d1130*/  LDCU UR13, c[0x0][0x398] ;  /* 0x00007300ff0d77ac */ /* 0x000e220008000800 */
[----:B---3--:R3:W-:Y:S01]  /*d1140*/  @P4 STG.E.U8 desc[UR28][R22.64], R2 ;  /* 0x0000000216004986 */ /* 0x0087e2000c10111c */
[----:B------:R-:W-:-:S03]  /*d1150*/  ISETP.LT.AND P4, PT, R17, UR9, !P2 ;  /* 0x0000000911007c0c */ /* 0x000fc6000d781270 */
[----:B----4-:R4:W-:Y:S01]  /*d1160*/  STL.64 [R1+0x4090], R28 ;  /* 0x0040901c01007387 */ /* 0x0109e20000100a00 */
[----:B---3--:R-:W-:-:S03]  /*d1170*/  PRMT R2, R8, 0x7772, RZ ;  /* 0x0000777208027816 */ /* 0x008fc600000000ff */
[----:B------:R3:W-:Y:S01]  /*d1180*/  @P6 STG.E.U8 desc[UR28][R24.64], R0 ;  /* 0x0000000018006986 */ /* 0x0007e2000c10111c */
[----:B------:R-:W-:Y:S01]  /*d1190*/  PRMT R3, R13, 0x7770, RZ ;  /* 0x000077700d037816 */ /* 0x000fe200000000ff */
[----:B------:R-:W0:Y:S02]  /*d11a0*/  LDCU UR9, c[0x0][0x398] ;  /* 0x00007300ff0977ac */ /* 0x000e240008000800 */
[----:B----4-:R-:W4:Y:S04]  /*d11b0*/  LDL.LU.64 R28, [R1+0xa18] ;  /* 0x000a1800011c7983 */ /* 0x010f280000300a00 */
[----:B------:R1:W-:Y:S01]  /*d11c0*/  @P3 STG.E.U8 desc[UR28][R26.64], R2 ;  /* 0x000000021a003986 */ /* 0x0003e2000c10111c */
[----:B------:R-:W-:-:S03]  /*d11d0*/  ISETP.LT.AND P3, PT, R18, UR10, !P2 ;  /* 0x0000000a12007c0c */ /* 0x000fc6000d761270 */
[----:B------:R-:W4:Y:S04]  /*d11e0*/  LDL.LU R22, [R1+0x204] ;  /* 0x0002040001167983 */ /* 0x000f280000300800 */
[----:B---3--:R-:W3:Y:S01]  /*d11f0*/  LDL.LU.64 R24, [R1+0xa48] ;  /* 0x000a480001187983 */ /* 0x008ee20000300a00 */
[----:B------:R-:W-:Y:S01]  /*d1200*/  VIADD R0, R10, 0x2a ;  /* 0x0000002a0a007836 */ /* 0x000fe20000000000 */
[----:B0-----:R-:W-:Y:S01]  /*d1210*/  ISETP.LT.AND P6, PT, R9, UR11, !P2 ;  /* 0x0000000b09007c0c */ /* 0x001fe2000d7c1270 */
[----:B------:R-:W0:Y:S01]  /*d1220*/  LDCU UR10, c[0x0][0x398] ;  /* 0x00007300ff0a77ac */ /* 0x000e220008000800 */
[----:B------:R-:W0:Y:S01]  /*d1230*/  LDCU UR11, c[0x0][0x398] ;  /* 0x00007300ff0b77ac */ /* 0x000e220008000800 */
[----:B-1----:R-:W-:Y:S01]  /*d1240*/  PRMT R2, R8, 0x7773, RZ ;  /* 0x0000777308027816 */ /* 0x002fe200000000ff */
[----:B------:R-:W3:Y:S04]  /*d1250*/  LDL.LU.64 R26, [R1+0xa40] ;  /* 0x000a4000011a7983 */ /* 0x000ee80000300a00 */
[----:B------:R-:W3:Y:S04]  /*d1260*/  LDL.LU.64 R4, [R1+0xa60] ;  /* 0x000a600001047983 */ /* 0x000ee80000300a00 */
[----:B--2---:R1:W-:Y:S04]  /*d1270*/  @P4 STG.E.U8 desc[UR28][R20.64], R2 ;  /* 0x0000000214004986 */ /* 0x0043e8000c10111c */
[----:B------:R2:W-:Y:S01]  /*d1280*/  @P5 STG.E.U8 desc[UR28][R6.64], R3 ;  /* 0x0000000306005986 */ /* 0x0005e2000c10111c */
[----:B------:R-:W-:-:S02]  /*d1290*/  ISETP.GE.AND P4, PT, R0, UR22, PT ;  /* 0x0000001600007c0c */ /* 0x000fc4000bf86270 */
[----:B------:R-:W-:Y:S01]  /*d12a0*/  PRMT R0, R13, 0x7771, RZ ;  /* 0x000077710d007816 */ /* 0x000fe200000000ff */
[----:B-1----:R-:W3:Y:S04]  /*d12b0*/  LDL.LU.64 R20, [R1+0x78] ;  /* 0x0000780001147983 */ /* 0x002ee80000300a00 */
[----:B--2---:R-:W2:Y:S04]  /*d12c0*/  LDL.LU R7, [R1+0x4098] ;  /* 0x0040980001077983 */ /* 0x004ea80000300800 */
[----:B----4-:R1:W-:Y:S04]  /*d12d0*/  @P3 STG.E.U8 desc[UR28][R28.64], R0 ;  /* 0x000000001c003986 */ /* 0x0103e8000c10111c */
[----:B-1----:R-:W4:Y:S01]  /*d12e0*/  LDL.LU.64 R28, [R1+0x4090] ;  /* 0x00409000011c7983 */ /* 0x002f220000300a00 */
[----:B------:R-:W-:-:S02]  /*d12f0*/  ISETP.LT.AND P5, PT, R14, UR14, !P4 ;  /* 0x0000000e0e007c0c */ /* 0x000fc4000e7a1270 */
[C---:B------:R-:W-:Y:S02]  /*d1300*/  PRMT R2, R13.reuse, 0x7772, RZ ;  /* 0x000077720d027816 */ /* 0x040fe400000000ff */
[----:B------:R-:W-:Y:S02]  /*d1310*/  PRMT R0, R13, 0x7773, RZ ;  /* 0x000077730d007816 */ /* 0x000fe400000000ff */
[----:B--2---:R-:W-:Y:S01]  /*d1320*/  ISETP.LT.AND P2, PT, R7, UR12, !P2 ;  /* 0x0000000c07007c0c */ /* 0x004fe2000d741270 */
[----:B------:R-:W1:Y:S01]  /*d1330*/  LDCU UR12, c[0x0][0x398] ;  /* 0x00007300ff0c77ac */ /* 0x000e620008000800 */
[----:B------:R-:W-:Y:S01]  /*d1340*/  ISETP.LT.AND P3, PT, R11, UR13, !P4 ;  /* 0x0000000d0b007c0c */ /* 0x000fe2000e761270 */
[----:B------:R-:W2:Y:S01]  /*d1350*/  LDCU UR13, c[0x0][0x398] ;  /* 0x00007300ff0d77ac */ /* 0x000ea20008000800 */
[----:B------:R-:W0:Y:S01]  /*d1360*/  LDCU UR14, c[0x0][0x398] ;  /* 0x00007300ff0e77ac */ /* 0x000e220008000800 */
[----:B----4-:R4:W-:Y:S08]  /*d1370*/  @P6 STG.E.U8 desc[UR28][R28.64], R2 ;  /* 0x000000021c006986 */ /* 0x0109f0000c10111c */
[----:B---3--:R3:W-:Y:S01]  /*d1380*/  @P2 STG.E.U8 desc[UR28][R24.64], R0 ;  /* 0x0000000018002986 */ /* 0x0087e2000c10111c */
[----:B----4-:R-:W-:-:S03]  /*d1390*/  PRMT R2, R22, 0x7770, RZ ;  /* 0x0000777016027816 */ /* 0x010fc600000000ff */
[----:B------:R-:W4:Y:S04]  /*d13a0*/  LDL.LU.64 R28, [R1+0xb10] ;  /* 0x000b1000011c7983 */ /* 0x000f280000300a00 */
[----:B------:R-:W2:Y:S04]  /*d13b0*/  LDL.LU R8, [R1+0x224] ;  /* 0x0002240001087983 */ /* 0x000ea80000300800 */
[----:B------:R-:W2:Y:S04]  /*d13c0*/  LDL.LU.64 R12, [R1+0xb28] ;  /* 0x000b2800010c7983 */ /* 0x000ea80000300a00 */
[----:B---3--:R-:W3:Y:S04]  /*d13d0*/  LDL.LU.64 R24, [R1+0xb18] ;  /* 0x000b180001187983 */ /* 0x008ee80000300a00 */
[----:B------:R0:W-:Y:S04]  /*d13e0*/  @P5 STG.E.U8 desc[UR28][R26.64], R2 ;  /* 0x000000021a005986 */ /* 0x0001e8000c10111c */
[----:B0-----:R-:W2:Y:S01]  /*d13f0*/  LDL.LU.64 R26, [R1+0xb20] ;  /* 0x000b2000011a7983 */ /* 0x001ea20000300a00 */
[----:B------:R-:W-:Y:S01]  /*d1400*/  ISETP.LT.AND P6, PT, R15, UR9, !P4 ;  /* 0x000000090f007c0c */ /* 0x000fe2000e7c1270 */
[----:B------:R-:W0:Y:S01]  /*d1410*/  LDCU UR9, c[0x0][0x398] ;  /* 0x00007300ff0977ac */ /* 0x000e220008000800 */
[----:B------:R-:W-:-:S02]  /*d1420*/  ISETP.LT.AND P5, PT, R17, UR10, !P4 ;  /* 0x0000000a11007c0c */ /* 0x000fc4000e7a1270 */
[C---:B------:R-:W-:Y:S02]  /*d1430*/  PRMT R0, R22.reuse, 0x7771, RZ ;  /* 0x0000777116007816 */ /* 0x040fe400000000ff */
[----:B------:R-:W-:Y:S01]  /*d1440*/  PRMT R2, R22, 0x7772, RZ ;  /* 0x0000777216027816 */ /* 0x000fe200000000ff */
[----:B------:R-:W0:Y:S06]  /*d1450*/  LDCU UR10, c[0x0][0x398] ;  /* 0x00007300ff0a77ac */ /* 0x000e2c0008000800 */
[----:B------:R-:W-:Y:S04]  /*d1460*/  @P6 STG.E.U8 desc[UR28][R4.64], R0 ;  /* 0x0000000004006986 */ /* 0x000fe8000c10111c */
[----:B------:R0:W-:Y:S01]  /*d1470*/  @P3 STG.E.U8 desc[UR28][R20.64], R2 ;  /* 0x0000000214003986 */ /* 0x0001e2000c10111c */
[----:B------:R-:W-:-:S03]  /*d1480*/  ISETP.LT.AND P3, PT, R16, UR11, !P4 ;  /* 0x0000000b10007c0c */ /* 0x000fc6000e761270 */
[----:B--2---:R2:W-:Y:S01]  /*d1490*/  STL.64 [R1+0x4088], R26 ;  /* 0x0040881a01007387 */ /* 0x0045e20000100a00 */
[----:B0-----:R-:W-:Y:S01]  /*d14a0*/  PRMT R2, R22, 0x7773, RZ ;  /* 0x0000777316027816 */ /* 0x001fe200000000ff */
[----:B------:R-:W-:Y:S01]  /*d14b0*/  VIADD R0, R10, 0x2b ;  /* 0x0000002b0a007836 */ /* 0x000fe20000000000 */
[----:B-1----:R-:W-:Y:S01]  /*d14c0*/  ISETP.LT.AND P6, PT, R18, UR12, !P4 ;  /* 0x0000000c12007c0c */ /* 0x002fe2000e7c1270 */
[----:B------:R-:W0:Y:S01]  /*d14d0*/  LDCU UR11, c[0x0][0x398] ;  /* 0x00007300ff0b77ac */ /* 0x000e220008000800 */
[----:B------:R-:W1:Y:S01]  /*d14e0*/  LDCU UR12, c[0x0][0x398] ;  /* 0x00007300ff0c77ac */ /* 0x000e620008000800 */
[----:B--2---:R-:W2:Y:S04]  /*d14f0*/  LDL.LU.64 R26, [R1+0xb30] ;  /* 0x000b3000011a7983 */ /* 0x004ea80000300a00 */
[----:B----4-:R4:W-:Y:S01]  /*d1500*/  @P5 STG.E.U8 desc[UR28][R28.64], R2 ;  /* 0x000000021c005986 */ /* 0x0109e2000c10111c */
[----:B------:R-:W-:-:S02]  /*d1510*/  ISETP.LT.AND P5, PT, R9, UR9, !P4 ;  /* 0x0000000909007c0c */ /* 0x000fc4000e7a1270 */
[----:B------:R-:W-:Y:S02]  /*d1520*/  ISETP.GE.AND P2, PT, R0, UR27, PT ;  /* 0x0000001b00007c0c */ /* 0x000fe4000bf46270 */
[C---:B------:R-:W-:Y:S01]  /*d1530*/  PRMT R0, R8.reuse, 0x7770, RZ ;  /* 0x0000777008007816 */ /* 0x040fe200000000ff */
[----:B------:R-:W2:Y:S04]  /*d1540*/  LDL.LU R23, [R1+0x214] ;  /* 0x0002140001177983 */ /* 0x000ea80000300800 */
[----:B------:R-:W2:Y:S04]  /*d1550*/  LDL.LU.64 R4, [R1+0xb40] ;  /* 0x000b400001047983 */ /* 0x000ea80000300a00 */
[----:B------:R-:W2:Y:S01]  /*d1560*/  LDL.LU.64 R20, [R1+0xb38] ;  /* 0x000b380001147983 */ /* 0x000ea20000300a00 */
[----:B------:R-:W0:Y:S03]  /*d1570*/  LDCU UR9, c[0x0][0x398] ;  /* 0x00007300ff0977ac */ /* 0x000e260008000800 */
[----:B------:R1:W-:Y:S01]  /*d1580*/  @P3 STG.E.U8 desc[UR28][R12.64], R0 ;  /* 0x000000000c003986 */ /* 0x0003e2000c10111c */
[----:B----4-:R-:W-:-:S05]  /*d1590*/  PRMT R2, R8, 0x7771, RZ ;  /* 0x0000777108027816 */ /* 0x010fca00000000ff */
[----:B---3--:R3:W-:Y:S04]  /*d15a0*/  @P6 STG.E.U8 desc[UR28][R24.64], R2 ;  /* 0x0000000218006986 */ /* 0x0087e8000c10111c */
[----:B-1----:R-:W4:Y:S01]  /*d15b0*/  LDL.LU.64 R12, [R1+0xb50] ;  /* 0x000b5000010c7983 */ /* 0x002f220000300a00 */
[----:B------:R-:W-:-:S03]  /*d15c0*/  PRMT R0, R8, 0x7772, RZ ;  /* 0x0000777208007816 */ /* 0x000fc600000000ff */
[----:B---3--:R-:W3:Y:S04]  /*d15d0*/  LDL.LU.64 R24, [R1+0xb48] ;  /* 0x000b480001187983 */ /* 0x008ee80000300a00 */
[----:B------:R-:W3:Y:S04]  /*d15e0*/  LDL.LU R28, [R1+0x234] ;  /* 0x00023400011c7983 */ /* 0x000ee80000300800 */
[----:B--2---:R1:W-:Y:S04]  /*d15f0*/  @P5 STG.E.U8 desc[UR28][R26.64], R0 ;  /* 0x000000001a005986 */ /* 0x0043e8000c10111c */
[----:B-1----:R-:W2:Y:S01]  /*d1600*/  LDL.LU.64 R26, [R1+0x4088] ;  /* 0x00408800011a7983 */ /* 0x002ea20000300a00 */
[----:B------:R-:W-:-:S02]  /*d1610*/  ISETP.LT.AND P4, PT, R7, UR13, !P4 ;  /* 0x0000000d07007c0c */ /* 0x000fc4000e781270 */
[----:B------:R-:W-:Y:S02]  /*d1620*/  ISETP.LT.AND P6, PT, R14, UR10, !P2 ;  /* 0x0000000a0e007c0c */ /* 0x000fe4000d7c1270 */
[----:B------:R-:W-:Y:S02]  /*d1630*/  ISETP.LT.AND P3, PT, R15, UR14, !P2 ;  /* 0x0000000e0f007c0c */ /* 0x000fe4000d761270 */
[----:B------:R-:W-:Y:S01]  /*d1640*/  PRMT R2, R8, 0x7773, RZ ;  /* 0x0000777308027816 */ /* 0x000fe200000000ff */
[----:B------:R-:W1:Y:S01]  /*d1650*/  LDCU UR10, c[0x0][0x398] ;  /* 0x00007300ff0a77ac */ /* 0x000e620008000800 */
[----:B------:R-:W0:Y:S01]  /*d1660*/  LDCU UR13, c[0x0][0x398] ;  /* 0x00007300ff0d77ac */ /* 0x000e220008000800 */
[----:B------:R-:W0:Y:S01]  /*d1670*/  LDCU UR14, c[0x0][0x398] ;  /* 0x00007300ff0e77ac */ /* 0x000e220008000800 */
[----:B------:R-:W-:Y:S02]  /*d1680*/  PRMT R0, R23, 0x7770, RZ ;  /* 0x0000777017007816 */ /* 0x000fe400000000ff */
[----:B------:R-:W-:-:S02]  /*d1690*/  ISETP.LT.AND P5, PT, R17, UR12, !P2 ;  /* 0x0000000c11007c0c */ /* 0x000fc4000d7a1270 */
[----:B------:R-:W-:Y:S01]  /*d16a0*/  PRMT R3, R23, 0x7773, RZ ;  /* 0x0000777317037816 */ /* 0x000fe200000000ff */
[----:B------:R-:W0:Y:S01]  /*d16b0*/  LDCU UR12, c[0x0][0x398] ;  /* 0x00007300ff0c77ac */ /* 0x000e220008000800 */
[----:B--2---:R2:W-:Y:S01]  /*d16c0*/  @P4 STG.E.U8 desc[UR28][R26.64], R2 ;  /* 0x000000021a004986 */ /* 0x0045e2000c10111c */
[----:B0-----:R-:W-:-:S03]  /*d16d0*/  ISETP.LT.AND P4, PT, R11, UR11, !P2 ;  /* 0x0000000b0b007c0c */ /* 0x001fc6000d781270 */
[----:B------:R0:W-:Y:S01]  /*d16e0*/  @P6 STG.E.U8 desc[UR28][R4.64], R0 ;  /* 0x0000000004006986 */ /* 0x0001e2000c10111c */
[----:B--2---:R-:W-:-:S03]  /*d16f0*/  PRMT R2, R23, 0x7771, RZ ;  /* 0x0000777117027816 */ /* 0x004fc600000000ff */
[----:B------:R-:W2:Y:S04]  /*d1700*/  LDL.LU.64 R26, [R1+0xb58] ;  /* 0x000b5800011a7983 */ /* 0x000ea80000300a00 */
[----:B0-----:R-:W2:Y:S01]  /*d1710*/  LDL.LU.64 R4, [R1+0xb70] ;  /* 0x000b700001047983 */ /* 0x001ea20000300a00 */
[----:B------:R-:W0:Y:S03]  /*d1720*/  LDCU UR11, c[0x0][0x398] ;  /* 0x00007300ff0b77ac */ /* 0x000e260008000800 */
[----:B------:R3:W-:Y:S01]  /*d1730*/  @P3 STG.E.U8 desc[UR28][R20.64], R2 ;  /* 0x0000000214003986 */ /* 0x0007e2000c10111c */
[----:B------:R-:W-:Y:S02]  /*d1740*/  ISETP.LT.AND P3, PT, R16, UR9, !P2 ;  /* 0x0000000910007c0c */ /* 0x000fe4000d761270 */
[----:B-1----:R-:W-:Y:S01]  /*d1750*/  ISETP.LT.AND P6, PT, R18, UR10, !P2 ;  /* 0x0000000a12007c0c */ /* 0x002fe2000d7c1270 */
[----:B------:R-:W-:Y:S01]  /*d1760*/  VIADD R0, R10, 0x2c ;  /* 0x0000002c0a007836 */ /* 0x000fe20000000000 */
[----:B------:R-:W1:Y:S01]  /*d1770*/  LDCU UR9, c[0x0][0x398] ;  /* 0x00007300ff0977ac */ /* 0x000e620008000800 */
[----:B------:R-:W0:Y:S01]  /*d1780*/  LDCU UR10, c[0x0][0x398] ;  /* 0x00007300ff0a77ac */ /* 0x000e220008000800 */
[----:B---3--:R-:W-:Y:S01]  /*d1790*/  PRMT R2, R23, 0x7772, RZ ;  /* 0x0000777217027816 */ /* 0x008fe200000000ff */
[----:B------:R-:W3:Y:S04]  /*d17a0*/  LDL.LU.64 R20, [R1+0xb60] ;  /* 0x000b600001147983 */ /* 0x000ee80000300a00 */
[----:B------:R-:W2:Y:S04]  /*d17b0*/  LDL.LU R8, [R1+0x208] ;  /* 0x0002080001087983 */ /* 0x000ea80000300800 */
[----:B----4-:R4:W-:Y:S04]  /*d17c0*/  @P4 STG.E.U8 desc[UR28][R12.64], R2 ;  /* 0x000000020c004986 */ /* 0x0109e8000c10111c */
[----:B------:R0:W-:Y:S01]  /*d17d0*/  @P5 STG.E.U8 desc[UR28][R24.64], R3 ;  /* 0x0000000318005986 */ /* 0x0001e2000c10111c */
[----:B------:R-:W-:-:S02]  /*d17e0*/  ISETP.LT.AND P5, PT, R9, UR13, !P2 ;  /* 0x0000000d09007c0c */ /* 0x000fc4000d7a1270 */
[----:B------:R-:W-:Y:S01]  /*d17f0*/  ISETP.LT.AND P2, PT, R7, UR14, !P2 ;  /* 0x0000000e07007c0c */ /* 0x000fe2000d741270 */
[----:B----4-:R-:W4:Y:S04]  /*d1800*/  LDL.LU.64 R12, [R1+0xb80] ;  /* 0x000b8000010c7983 */ /* 0x010f280000300a00 */
[----:B0-----:R-:W2:Y:S04]  /*d1810*/  LDL.LU.64 R24, [R1+0xb78] ;  /* 0x000b780001187983 */ /* 0x001ea80000300a00 */
[----:B------:R-:W2:Y:S04]  /*d1820*/  LDL.LU.64 R22, [R1+0xb88] ;  /* 0x000b880001167983 */ /* 0x000ea80000300a00 */
[----:B------:R0:W-:Y:S01]  /*d1830*/  STL [R1+0x4080], R7 ;  /* 0x0040800701007387 */ /* 0x0001e20000100800 */
[----:B------:R-:W-:-:S02]  /*d1840*/  ISETP.GE.AND P4, PT, R0, UR54, PT ;  /* 0x0000003600007c0c */ /* 0x000fc4000bf86270 */
[C---:B------:R-:W-:Y:S01]  /*d1850*/  PRMT R2, R28.reuse, 0x7771, RZ ;  /* 0x000077711c027816 */ /* 0x040fe200000000ff */
[----:B------:R-:W1:Y:S01]  /*d1860*/  LDCU UR13, c[0x0][0x398] ;  /* 0x00007300ff0d77ac */ /* 0x000e620008000800 */
[----:B------:R-:W1:Y:S01]  /*d1870*/  LDCU UR14, c[0x0][0x398] ;  /* 0x00007300ff0e77ac */ /* 0x000e620008000800 */
[----:B0-----:R-:W2:Y:S01]  /*d1880*/  LDL.LU.64 R6, [R1+0xb68] ;  /* 0x000b680001067983 */ /* 0x001ea20000300a00 */
[----:B------:R-:W-:-:S05]  /*d1890*/  PRMT R0, R28, 0x7770, RZ ;  /* 0x000077701c007816 */ /* 0x000fca00000000ff */
[----:B--2---:R-:W-:Y:S04]  /*d18a0*/  @P3 STG.E.U8 desc[UR28][R6.64], R0 ;  /* 0x0000000006003986 */ /* 0x004fe8000c10111c */
[----:B------:R0:W-:Y:S01]  /*d18b0*/  @P6 STG.E.U8 desc[UR28][R26.64], R2 ;  /* 0x000000021a006986 */ /* 0x0001e2000c10111c */
[----:B------:R-:W-:Y:S02]  /*d18c0*/  ISETP.LT.AND P6, PT, R14, UR11, !P4 ;  /* 0x0000000b0e007c0c */ /* 0x000fe4000e7c1270 */
[----:B------:R-:W-:Y:S01]  /*d18d0*/  ISETP.LT.AND P3, PT, R15, UR12, !P4 ;  /* 0x0000000c0f007c0c */ /* 0x000fe2000e761270 */
[----:B------:R-:W2:Y:S01]  /*d18e0*/  LDCU UR11, c[0x0][0x398] ;  /* 0x00007300ff0b77ac */ /* 0x000ea20008000800 */
[----:B------:R-:W1:Y:S01]  /*d18f0*/  LDCU UR12, c[0x0][0x398] ;  /* 0x00007300ff0c77ac */ /* 0x000e620008000800 */
[----:B0-----:R-:W2:Y:S04]  /*d1900*/  LDL.LU.64 R26, [R1+0x80] ;  /* 0x00008000011a7983 */ /* 0x001ea80000300a00 */
[----:B------:R-:W2:Y:S04]  /*d1910*/  LDL.LU R29, [R1+0x228] ;  /* 0x00022800011d7983 */ /* 0x000ea80000300800 */
[----:B------:R0:W-:Y:S04]  /*d1920*/  STL.64 [R1+0x4078], R14 ;  /* 0x0040780e01007387 */ /* 0x0001e80000100a00 */
[----:B------:R-:W2:Y:S04]  /*d1930*/  LDL.LU.64 R6, [R1+0xb90] ;  /* 0x000b900001067983 */ /* 0x000ea80000300a00 */
[----:B0-----:R-:W2:Y:S01]  /*d1940*/  LDL.LU.64 R14, [R1+0xba0] ;  /* 0x000ba000010e7983 */ /* 0x001ea20000300a00 */
[----:B------:R-:W-:-:S02]  /*d1950*/  PRMT R0, R28, 0x7772, RZ ;  /* 0x000077721c007816 */ /* 0x000fc400000000ff */
[----:B------:R-:W-:-:S03]  /*d1960*/  PRMT R2, R28, 0x7773, RZ ;  /* 0x000077731c027816 */ /* 0x000fc600000000ff */
[----:B------:R0:W-:Y:S04]  /*d1970*/  @P5 STG.E.U8 desc[UR28][R4.64], R0 ;  /* 0x0000000004005986 */ /* 0x0001e8000c10111c */
[----:B---3--:R-:W-:Y:S01]  /*d1980*/  @P2 STG.E.U8 desc[UR28][R20.64], R2 ;  /* 0x0000000214002986 */ /* 0x008fe2000c10111c */
[----:B0-----:R-:W-:-:S05]  /*d1990*/  PRMT R0, R8, 0x7770, RZ ;  /* 0x0000777008007816 */ /* 0x001fca00000000ff */
[----:B----4-:R0:W-:Y:S04]  /*d19a0*/  @P6 STG.E.U8 desc[UR28][R12.64], R0 ;  /* 0x000000000c006986 */ /* 0x0101e8000c10111c */
[----:B0-----:R-:W3:Y:S01]  /*d19b0*/  LDL.LU.64 R12, [R1+0xb98] ;  /* 0x000b9800010c7983 */ /* 0x001ee20000300a00 */
[----:B-1----:R-:W-:Y:S02]  /*d19c0*/  ISETP.LT.AND P5, PT, R11, UR9, !P4 ;  /* 0x000000090b007c0c */ /* 0x002fe4000e7a1270 */
[----:B------:R-:W-:Y:S02]  /*d19d0*/  ISETP.LT.AND P2, PT, R17, UR10, !P4 ;  /* 0x0000000a11007c0c */ /* 0x000fe4000e741270 */
[C---:B------:R-:W-:Y:S02]  /*d19e0*/  PRMT R2, R8.reuse, 0x7771, RZ ;  /* 0x0000777108027816 */ /* 0x040fe400000000ff */
[----:B------:R-:W-:Y:S01]  /*d19f0*/  PRMT R0, R8, 0x7772, RZ ;  /* 0x0000777208007816 */ /* 0x000fe200000000ff */
[----:B------:R-:W0:Y:S01]  /*d1a00*/  LDCU UR9, c[0x0][0x398] ;  /* 0x00007300ff0977ac */ /* 0x000e220008000800 */
[----:B------:R-:W1:Y:S01]  /*d1a10*/  LDCU UR10, c[0x0][0x398] ;  /* 0x00007300ff0a77ac */ /* 0x000e620008000800 */
[----:B------:R4:W-:Y:S01]  /*d1a20*/  @P3 STG.E.U8 desc[UR28][R24.64], R2 ;  /* 0x0000000218003986 */ /* 0x0009e2000c10111c */
[----:B------:R-:W-:Y:S01]  /*d1a30*/  ISETP.LT.AND P3, PT, R16, UR13, !P4 ;  /* 0x0000000d10007c0c */ /* 0x000fe2000e761270 */
[----:B------:R-:W0:Y:S02]  /*d1a40*/  LDCU UR13, c[0x0][0x398] ;  /* 0x00007300ff0d77ac */ /* 0x000e240008000800 */
[----:B------:R1:W-:Y:S01]  /*d1a50*/  @P5 STG.E.U8 desc[UR28][R22.64], R0 ;  /* 0x0000000016005986 */ /* 0x0003e2000c10111c */
[----:B--2---:R-:W-:Y:S01]  /*d1a60*/  ISETP.LT.AND P5, PT, R18, UR11, !P4 ;  /* 0x0000000b12007c0c */ /* 0x004fe2000e7a1270 */
[----:B------:R-:W2:Y:S01]  /*d1a70*/  LDCU UR11, c[0x0][0x398] ;  /* 0x00007300ff0b77ac */ /* 0x000ea20008000800 */
[----:B----4-:R-:W-:Y:S01]  /*d1a80*/  PRMT R2, R8, 0x7773, RZ ;  /* 0x0000777308027816 */ /* 0x010fe200000000ff */
[----:B------:R-:W4:Y:S04]  /*d1a90*/  LDL.LU R25, [R1+0x218] ;  /* 0x0002180001197983 */ /* 0x000f280000300800 */
[----:B------:R-:W4:Y:S01]  /*d1aa0*/  LDL.LU.64 R4, [R1+0xbb0] ;  /* 0x000bb00001047983 */ /* 0x000f220000300a00 */
[----:B-1----:R-:W-:-:S03]  /*d1ab0*/  VIADD R0, R10, 0x2d ;  /* 0x0000002d0a007836 */ /* 0x002fc60000000000 */
[----:B------:R-:W4:Y:S04]  /*d1ac0*/  LDL.LU.64 R22, [R1+0xba8] ;  /* 0x000ba80001167983 */ /* 0x000f280000300a00 */
[----:B------:R-:W4:Y:S01]  /*d1ad0*/  LDL.LU.64 R20, [R1+0xbc0] ;  /* 0x000bc00001147983 */ /* 0x000f220000300a00 */
[----:B0-----:R-:W-:Y:S01]  /*d1ae0*/  ISETP.LT.AND P6, PT, R9, UR9, !P4 ;  /* 0x0000000909007c0c */ /* 0x001fe2000e7c1270 */
[----:B------:R-:W0:Y:S02]  /*d1af0*/  LDCU UR9, c[0x0][0x398] ;  /* 0x00007300ff0977ac */ /* 0x000e240008000800 */
[----:B------:R1:W-:Y:S01]  /*d1b00*/  @P2 STG.E.U8 desc[UR28][R26.64], R2 ;  /* 0x000000021a002986 */ /* 0x0003e2000c10111c */
[----:B------:R-:W-:Y:S02]  /*d1b10*/  ISETP.GE.AND P2, PT, R0, UR26, PT ;  /* 0x0000001a00007c0c */ /* 0x000fe4000bf46270 */
[----:B------:R-:W-:-:S02]  /*d1b20*/  PRMT R0, R29, 0x7771, RZ ;  /* 0x000077711d007816 */ /* 0x000fc400000000ff */
[C---:B-1----:R-:W-:Y:S01]  /*d1b30*/  PRMT R2, R29.reuse, 0x7770, RZ ;  /* 0x000077701d027816 */ /* 0x042fe200000000ff */
[----:B------:R-:W4:Y:S04]  /*d1b40*/  LDL.LU.64 R26, [R1+0xbb8] ;  /* 0x000bb800011a7983 */ /* 0x000f280000300a00 */
[----:B------:R1:W-:Y:S04]  /*d1b50*/  @P3 STG.E.U8 desc[UR28][R6.64], R2 ;  /* 0x0000000206003986 */ /* 0x0003e8000c10111c */
[----:B------:R0:W-:Y:S04]  /*d1b60*/  @P5 STG.E.U8 desc[UR28][R14.64], R0 ;  /* 0x000000000e005986 */ /* 0x0001e8000c10111c */
[----:B-1----:R-:W4:Y:S04]  /*d1b70*/  LDL.LU R7, [R1+0x4080] ;  /* 0x0040800001077983 */ /* 0x002f280000300800 */
[----:B------:R-:W4:Y:S04]  /*d1b80*/  LDL.LU R24, [R1+0x20c] ;  /* 0x00020c0001187983 */ /* 0x000f280000300800 */
[----:B0-----:R-:W4:Y:S01]  /*d1b90*/  LDL.LU.64 R14, [R1+0x4078] ;  /* 0x00407800010e7983 */ /* 0x001f220000300a00 */
[----:B------:R-:W-:-:S05]  /*d1ba0*/  PRMT R2, R29, 0x7772, RZ ;  /* 0x000077721d027816 */ /* 0x000fca00000000ff */
[----:B---3--:R0:W-:Y:S04]  /*d1bb0*/  @P6 STG.E.U8 desc[UR28][R12.64], R2 ;  /* 0x000000020c006986 */ /* 0x0081e8000c10111c */
[----:B0-----:R-:W3:Y:S04]  /*d1bc0*/  LDL.LU.64 R12, [R1+0xbc8] ;  /* 0x000bc800010c7983 */ /* 0x001ee80000300a00 */
[----:B------:R-:W3:Y:S01]  /*d1bd0*/  LDL.LU R8, [R1+0x238] ;  /* 0x0002380001087983 */ /* 0x000ee20000300800 */
[----:B------:R-:W-:-:S03]  /*d1be0*/  PRMT R2, R29, 0x7773, RZ ;  /* 0x000077731d027816 */ /* 0x000fc600000000ff */
[----:B------:R-:W3:Y:S01]  /*d1bf0*/  LDL.LU.64 R28, [R1+0xbf0] ;  /* 0x000bf000011c7983 */ /* 0x000ee20000300a00 */
[----:B--2---:R-:W-:Y:S01]  /*d1c00*/  ISETP.LT.AND P6, PT, R11, UR11, !P2 ;  /* 0x0000000b0b007c0c */ /* 0x004fe2000d7c1270 */
[----:B------:R-:W-:Y:S01]  /*d1c10*/  VIADD R0, R10, 0x2e ;  /* 0x0000002e0a007836 */ /* 0x000fe20000000000 */
[----:B------:R-:W0:Y:S01]  /*d1c20*/  LDCU UR11, c[0x0][0x398] ;  /* 0x00007300ff0b77ac */ /* 0x000e220008000800 */
[----:B----4-:R-:W-:Y:S02]  /*d1c30*/  PRMT R3, R25, 0x7770, RZ ;  /* 0x0000777019037816 */ /* 0x010fe400000000ff */
[----:B------:R-:W-:Y:S01]  /*d1c40*/  ISETP.LT.AND P4, PT, R7, UR10, !P4 ;  /* 0x0000000a07007c0c */ /* 0x000fe2000e781270 */
[----:B------:R-:W1:Y:S01]  /*d1c50*/  LDCU UR10, c[0x0][0x398] ;  /* 0x00007300ff0a77ac */ /* 0x000e620008000800 */
[----:B------:R-:W-:Y:S02]  /*d1c60*/  ISETP.LT.AND P3, PT, R14, UR12, !P2 ;  /* 0x0000000c0e007c0c */ /* 0x000fe4000d761270 */
[----:B------:R-:W-:Y:S01]  /*d1c70*/  ISETP.LT.AND P5, PT, R15, UR13, !P2 ;  /* 0x0000000d0f007c0c */ /* 0x000fe2000d7a1270 */
[----:B------:R-:W2:Y:S01]  /*d1c80*/  LDCU UR12, c[0x0][0x398] ;  /* 0x00007300ff0c77ac */ /* 0x000ea20008000800 */
[----:B------:R-:W4:Y:S07]  /*d1c90*/  LDCU UR13, c[0x0][0x398] ;  /* 0x00007300ff0d77ac */ /* 0x000f2e0008000800 */
[----:B------:R0:W-:Y:S01]  /*d1ca0*/  @P4 STG.E.U8 desc[UR28][R4.64], R2 ;  /* 0x0000000204004986 */ /* 0x0001e2000c10111c */
[----:B------:R-:W-:-:S02]  /*d1cb0*/  ISETP.GE.AND P4, PT, R0, UR23, PT ;  /* 0x0000001700007c0c */ /* 0x000fc4000bf86270 */
[C---:B------:R-:W-:Y:S01]  /*d1cc0*/  PRMT R0, R25.reuse, 0x7771, RZ ;  /* 0x0000777119007816 */ /* 0x040fe200000000ff */
[----:B------:R1:W-:Y:S04]  /*d1cd0*/  @P3 STG.E.U8 desc[UR28][R22.64], R3 ;  /* 0x0000000316003986 */ /* 0x0003e8000c10111c */
[----:B------:R-:W-:Y:S01]  /*d1ce0*/  @P5 STG.E.U8 desc[UR28][R20.64], R0 ;  /* 0x0000000014005986 */ /* 0x000fe2000c10111c */
[----:B0-----:R-:W-:-:S03]  /*d1cf0*/  PRMT R2, R25, 0x7772, RZ ;  /* 0x0000777219027816 */ /* 0x001fc600000000ff */
[----:B-1----:R-:W4:Y:S04]  /*d1d00*/  LDL.LU.64 R22, [R1+0xbd0] ;  /* 0x000bd00001167983 */ /* 0x002f280000300a00 */
[----:B------:R0:W-:Y:S04]  /*d1d10*/  @P6 STG.E.U8 desc[UR28][R26.64], R2 ;  /* 0x000000021a006986 */ /* 0x0001e8000c10111c */
[----:B0-----:R-:W4:Y:S04]  /*d1d20*/  LDL.LU.64 R26, [R1+0xc08] ;  /* 0x000c0800011a7983 */ /* 0x001f280000300a00 */
[----:B------:R-:W4:Y:S01]  /*d1d30*/  LDL.LU.64 R20, [R1+0xbe8] ;  /* 0x000be80001147983 */ /* 0x000f220000300a00 */
[----:B------:R-:W-:-:S02]  /*d1d40*/  ISETP.LT.AND P3, PT, R17, UR9, !P2 ;  /* 0x0000000911007c0c */ /* 0x000fc4000d761270 */
[----:B------:R-:W-:Y:S02]  /*d1d50*/  ISETP.LT.AND P5, PT, R18, UR10, !P2 ;  /* 0x0000000a12007c0c */ /* 0x000fe4000d7a1270 */
[----:B------:R-:W-:Y:S01]  /*d1d60*/  ISETP.LT.AND P6, PT, R16, UR14, !P2 ;  /* 0x0000000e10007c0c */ /* 0x000fe2000d7c1270 */
[----:B------:R-:W4:Y:S01]  /*d1d70*/  LDL.LU.64 R18, [R1+0xbe0] ;  /* 0x000be00001127983 */ /* 0x000f220000300a00 */
[C---:B------:R-:W-:Y:S02]  /*d1d80*/  PRMT R2, R24.reuse, 0x7770, RZ ;  /* 0x0000777018027816 */ /* 0x040fe400000000ff */
[C---:B------:R-:W-:Y:S02]  /*d1d90*/  PRMT R0, R24.reuse, 0x7771, RZ ;  /* 0x0000777118007816 */ /* 0x040fe400000000ff */
[----:B------:R-:W-:Y:S02]  /*d1da0*/  PRMT R5, R25, 0x7773, RZ ;  /* 0x0000777319057816 */ /* 0x000fe400000000ff */
[----:B------:R-:W-:-:S02]  /*d1db0*/  PRMT R3, R24, 0x7772, RZ ;  /* 0x0000777218037816 */ /* 0x000fc400000000ff */
[----:B------:R-:W-:Y:S02]  /*d1dc0*/  PRMT R4, R24, 0x7773, RZ ;  /* 0x0000777318047816 */ /* 0x000fe400000000ff */
[C---:B---3--:R-:W-:Y:S01]  /*d1dd0*/  PRMT R6, R8.reuse, 0x7771, RZ ;  /* 0x0000777108067816 */ /* 0x048fe200000000ff */
[----:B------:R-:W3:Y:S04]  /*d1de0*/  LDL.LU.64 R24, [R1+0xbd8] ;  /* 0x000bd80001187983 */ /* 0x000ee80000300a00 */
[----:B------:R0:W-:Y:S01]  /*d1df0*/  @P3 STG.E.U8 desc[UR28][R12.64], R5 ;  /* 0x000000050c003986 */ /* 0x0001e2000c10111c */
[----:B------:R-:W1:Y:S01]  /*d1e00*/  LDCU UR9, c[0x0][0x398] ;  /* 0x00007300ff0977ac */ /* 0x000e620008000800 */
[----:B------:R-:W1:Y:S01]  /*d1e10*/  LDCU UR10, c[0x0][0x398] ;  /* 0x00007300ff0a77ac */ /* 0x000e620008000800 */
[----:B------:R-:W1:Y:S01]  /*d1e20*/  LDCU UR14, c[0x0][0x398] ;  /* 0x00007300ff0e77ac */ /* 0x000e620008000800 */
[----:B0-----:R-:W-:Y:S01]  /*d1e30*/  PRMT R5, R8, 0x7770, RZ ;  /* 0x0000777008057816 */ /* 0x001fe200000000ff */
[----:B------:R-:W3:Y:S04]  /*d1e40*/  LDL.LU.64 R12, [R1+0xc00] ;  /* 0x000c0000010c7983 */ /* 0x000ee80000300a00 */
[----:B------:R0:W-:Y:S04]  /*d1e50*/  @P6 STG.E.U8 desc[UR28][R28.64], R5 ;  /* 0x000000051c006986 */ /* 0x0001e8000c10111c */
[----:B0-----:R-:W3:Y:S01]  /*d1e60*/  LDL.LU.64 R28, [R1+0xbf8] ;  /* 0x000bf800011c7983 */ /* 0x001ee20000300a00 */
[----:B--2---:R-:W-:-:S02]  /*d1e70*/  ISETP.LT.AND P3, PT, R9, UR12, !P2 ;  /* 0x0000000c09007c0c */ /* 0x004fc4000d761270 */
[----:B------:R-:W-:Y:S02]  /*d1e80*/  ISETP.LT.AND P2, PT, R7, UR11, !P2 ;  /* 0x0000000b07007c0c */ /* 0x000fe4000d741270 */
[----:B------:R-:W-:Y:S01]  /*d1e90*/  PRMT R5, R8, 0x7772, RZ ;  /* 0x0000777208057816 */ /* 0x000fe200000000ff */
[----:B------:R-:W2:Y:S01]  /*d1ea0*/  LDL.LU R9, [R1+0x22c] ;  /* 0x00022c0001097983 */ /* 0x000ea20000300800 */
[----:B------:R-:W0:Y:S01]  /*d1eb0*/  LDCU UR12, c[0x0][0x398] ;  /* 0x00007300ff0c77ac */ /* 0x000e220008000800 */
[----:B-1----:R-:W-:Y:S01]  /*d1ec0*/  ISETP.LT.AND P6, PT, R15, UR9, !P4 ;  /* 0x000000090f007c0c */ /* 0x002fe2000e7c1270 */
[----:B------:R-:W1:Y:S01]  /*d1ed0*/  LDCU UR11, c[0x0][0x398] ;  /* 0x00007300ff0b77ac */ /* 0x000e620008000800 */
[----:B------:R-:W0:Y:S01]  /*d1ee0*/  LDCU UR9, c[0x0][0x39c] ;  /* 0x00007380ff0977ac */ /* 0x000e220008000800 */
[----:B----4-:R4:W-:Y:S01]  /*d1ef0*/  @P5 STG.E.U8 desc[UR28][R22.64], R6 ;  /* 0x0000000616005986 */ /* 0x0109e2000c10111c */
[----:B------:R-:W-:Y:S01]  /*d1f00*/  ISETP.LT.AND P5, PT, R14, UR13, !P4 ;  /* 0x0000000d0e007c0c */ /* 0x000fe2000e7a1270 */
[----:B------:R-:W0:Y:S01]  /*d1f10*/  LDCU UR13, c[0x0][0x398] ;  /* 0x00007300ff0d77ac */ /* 0x000e220008000800 */
[----:B----4-:R-:W-:Y:S01]  /*d1f20*/  PRMT R6, R8, 0x7773, RZ ;  /* 0x0000777308067816 */ /* 0x010fe200000000ff */
[----:B------:R-:W4:Y:S04]  /*d1f30*/  LDL.LU.64 R22, [R1+0xc18] ;  /* 0x000c180001167983 */ /* 0x000f280000300a00 */
[----:B------:R0:W-:Y:S04]  /*d1f40*/  @P3 STG.E.U8 desc[UR28][R26.64], R5 ;  /* 0x000000051a003986 */ /* 0x0001e8000c10111c */
[----:B------:R1:W-:Y:S04]  /*d1f50*/  @P2 STG.E.U8 desc[UR28][R20.64], R6 ;  /* 0x0000000614002986 */ /* 0x0003e8000c10111c */
[----:B0-----:R-:W4:Y:S04]  /*d1f60*/  LDL.LU.64 R26, [R1+0xc10] ;  /* 0x000c1000011a7983 */ /* 0x001f280000300a00 */
[----:B------:R-:W4:Y:S04]  /*d1f70*/  LDL.LU R5, [R1+0x1838] ;  /* 0x0018380001057983 */ /* 0x000f280000300800 */
[----:B-1----:R-:W4:Y:S01]  /*d1f80*/  LDL.LU R6, [R1+0x183c] ;  /* 0x00183c0001067983 */ /* 0x002f220000300800 */
[----:B------:R-:W-:-:S03]  /*d1f90*/  ISETP.LT.AND P3, PT, R11, UR10, !P4 ;  /* 0x0000000a0b007c0c */ /* 0x000fc6000e761270 */
[----:B------:R0:W-:Y:S01]  /*d1fa0*/  @P5 STG.E.U8 desc[UR28][R18.64], R2 ;  /* 0x0000000212005986 */ /* 0x0001e2000c10111c */
[----:B------:R-:W-:-:S03]  /*d1fb0*/  ISETP.LT.AND P2, PT, R17, UR12, !P4 ;  /* 0x0000000c11007c0c */ /* 0x000fc6000e741270 */
[----:B---3--:R1:W-:Y:S01]  /*d1fc0*/  @P6 STG.E.U8 desc[UR28][R24.64], R0 ;  /* 0x0000000018006986 */ /* 0x0083e2000c10111c */
[----:B------:R-:W3:Y:S01]  /*d1fd0*/  LDCU UR10, c[0x0][0x398] ;  /* 0x00007300ff0a77ac */ /* 0x000ee20008000800 */
[----:B------:R-:W2:Y:S02]  /*d1fe0*/  LDCU UR12, c[0x0][0x398] ;  /* 0x00007300ff0c77ac */ /* 0x000ea40008000800 */
[----:B0-----:R-:W3:Y:S04]  /*d1ff0*/  LDL.LU.64 R18, [R1+0xc30] ;  /* 0x000c300001127983 */ /* 0x001ee80000300a00 */
[----:B-1----:R-:W3:Y:S04]  /*d2000*/  LDL.LU.64 R24, [R1+0xc28] ;  /* 0x000c280001187983 */ /* 0x002ee80000300a00 */
[----:B------:R-:W3:Y:S04]  /*d2010*/  LDL.LU R8, [R1+0x21c] ;  /* 0x00021c0001087983 */ /* 0x000ee80000300800 */
[----:B------:R0:W-:Y:S04]  /*d2020*/  @P3 STG.E.U8 desc[UR28][R12.64], R3 ;  /* 0x000000030c003986 */ /* 0x0001e8000c10111c */
[----:B0-----:R-:W3:Y:S04]  /*d2030*/  LDL.LU.64 R12, [R1+0xc20] ;  /* 0x000c2000010c7983 */ /* 0x001ee80000300a00 */
[----:B------:R0:W-:Y:S04]  /*d2040*/  @P2 STG.E.U8 desc[UR28][R28.64], R4 ;  /* 0x000000041c002986 */ /* 0x0001e8000c10111c */
[----:B0-----:R-:W3:Y:S01]  /*d2050*/  LDL.LU.64 R28, [R1+0xc48] ;  /* 0x000c4800011c7983 */ /* 0x001ee20000300a00 */
[----:B------:R-:W-:Y:S01]  /*d2060*/  ISETP.LT.AND P5, PT, R16, UR11, !P4 ;  /* 0x0000000b10007c0c */ /* 0x000fe2000e7a1270 */
[----:B------:R-:W0:Y:S01]  /*d2070*/  LDCU UR11, c[0x0][0x398] ;  /* 0x00007300ff0b77ac */ /* 0x000e220008000800 */
[----:B------:R-:W-:Y:S01]  /*d2080*/  VIADD R0, R10, 0x2f ;  /* 0x0000002f0a007836 */ /* 0x000fe20000000000 */
[----:B--2---:R-:W-:-:S04]  /*d2090*/  PRMT R2, R9, 0x7771, RZ ;  /* 0x0000777109027816 */ /* 0x004fc800000000ff */
[----:B------:R-:W-:Y:S02]  /*d20a0*/  ISETP.GE.AND P3, PT, R0, UR55, PT ;  /* 0x0000003700007c0c */ /* 0x000fe4000bf66270 */
[----:B------:R-:W-:-:S05]  /*d20b0*/  PRMT R0, R9, 0x7770, RZ ;  /* 0x0000777009007816 */ /* 0x000fca00000000ff */
[----:B----4-:R1:W-:Y:S01]  /*d20c0*/  @P5 STG.E.U8 desc[UR28][R22.64], R0 ;  /* 0x0000000016005986 */ /* 0x0103e2000c10111c */
[----:B------:R-:W-:Y:S01]  /*d20d0*/  ISETP.LT.AND P6, PT, R6, UR13, !P4 ;  /* 0x0000000d06007c0c */ /* 0x000fe2000e7c1270 */
[----:B------:R-:W2:Y:S01]  /*d20e0*/  LDCU UR13, c[0x0][0x398] ;  /* 0x00007300ff0d77ac */ /* 0x000ea20008000800 */
[----:B---3--:R-:W-:Y:S02]  /*d20f0*/  ISETP.LT.AND P2, PT, R5, UR10, !P4 ;  /* 0x0000000a05007c0c */ /* 0x008fe4000e741270 */
[----:B------:R-:W-:Y:S01]  /*d2100*/  ISETP.LT.AND P4, PT, R7, UR12, !P4 ;  /* 0x0000000c07007c0c */ /* 0x000fe2000e781270 */
[----:B-1----:R-:W-:Y:S01]  /*d2110*/  VIADD R0, R10, 0x30 ;  /* 0x000000300a007836 */ /* 0x002fe20000000000 */
[----:B------:R-:W3:Y:S01]  /*d2120*/  LDL.LU.64 R22, [R1+0xc40] ;  /* 0x000c400001167983 */ /* 0x000ee20000300a00 */
[----:B------:R-:W1:Y:S01]  /*d2130*/  LDCU UR10, c[0x0][0x398] ;  /* 0x00007300ff0a77ac */ /* 0x000e620008000800 */
[----:B------:R-:W4:Y:S05]  /*d2140*/  LDCU UR12, c[0x0][0x398] ;  /* 0x00007300ff0c77ac */ /* 0x000f2a0008000800 */
[----:B------:R1:W-:Y:S01]  /*d2150*/  @P6 STG.E.U8 desc[UR28][R26.64], R2 ;  /* 0x000000021a006986 */ /* 0x0003e2000c10111c */
[----:B0-----:R-:W-:-:S02]  /*d2160*/  ISETP.LT.AND P6, PT, R14, UR11, !P3 ;  /* 0x0000000b0e007c0c */ /* 0x001fc4000dfc1270 */
[----:B------:R-:W-:Y:S02]  /*d2170*/  ISETP.GE.AND P5, PT, R0, UR4, PT ;  /* 0x0000000400007c0c */ /* 0x000fe4000bfa6270 */
[C---:B------:R-:W-:Y:S02]  /*d2180*/  PRMT R0, R9.reuse, 0x7773, RZ ;  /* 0x0000777309007816 */ /* 0x040fe400000000ff */
[----:B------:R-:W-:Y:S01]  /*d2190*/  PRMT R3, R8, 0x7773, RZ ;  /* 0x0000777308037816 */ /* 0x000fe200000000ff */
[----:B------:R-:W0:Y:S01]  /*d21a0*/  LDCU UR4, c[0x0][0x398] ;  /* 0x00007300ff0477ac */ /* 0x000e220008000800 */
[----:B------:R-:W0:Y:S01]  /*d21b0*/  LDCU UR11, c[0x0][0x398] ;  /* 0x00007300ff0b77ac */ /* 0x000e220008000800 */
[----:B-1----:R-:W-:Y:S01]  /*d21c0*/  PRMT R2, R9, 0x7772, RZ ;  /* 0x0000777209027816 */ /* 0x002fe200000000ff */
[----:B------:R-:W3:Y:S04]  /*d21d0*/  LDL.LU.64 R26, [R1+0xc38] ;  /* 0x000c3800011a7983 */ /* 0x000ee80000300a00 */
[----:B------:R-:W3:Y:S04]  /*d21e0*/  LDL.LU R9, [R1+0x23c] ;  /* 0x00023c0001097983 */ /* 0x000ee80000300800 */
[----:B------:R1:W-:Y:S01]  /*d21f0*/  @P2 STG.E.U8 desc[UR28][R18.64], R2 ;  /* 0x0000000212002986 */ /* 0x0003e2000c10111c */
[----:B--2---:R-:W-:-:S03]  /*d2200*/  ISETP.LT.AND P2, PT, R15, UR13, !P3 ;  /* 0x0000000d0f007c0c */ /* 0x004fc6000df41270 */
[----:B------:R-:W-:Y:S04]  /*d2210*/  @P4 STG.E.U8 desc[UR28][R24.64], R0 ;  /* 0x0000000018004986 */ /* 0x000fe8000c10111c */
[----:B------:R2:W-:Y:S01]  /*d2220*/  STL.64 [R1+0x4070], R14 ;  /* 0x0040700e01007387 */ /* 0x0005e20000100a00 */
[----:B------:R-:W0:Y:S01]  /*d2230*/  LDCU UR13, c[0x0][0x398] ;  /* 0x00007300ff0d77ac */ /* 0x000e220008000800 */
[C---:B-1----:R-:W-:Y:S02]  /*d2240*/  PRMT R2, R8.reuse, 0x7770, RZ ;  /* 0x0000777008027816 */ /* 0x042fe400000000ff */
[----:B--2---:R-:W2:Y:S04]  /*d2250*/  LDL.LU.64 R14, [R1+0xc78] ;  /* 0x000c7800010e7983 */ /* 0x004ea80000300a00 */
[----:B------:R1:W-:Y:S04]  /*d2260*/  @P6 STG.E.U8 desc[UR28][R12.64], R2 ;  /* 0x000000020c006986 */ /* 0x0003e8000c10111c */
[----:B------:R-:W2:Y:S04]  /*d2270*/  LDL.LU.64 R24, [R1+0xc60] ;  /* 0x000c600001187983 */ /* 0x000ea80000300a00 */
[----:B------:R-:W2:Y:S01]  /*d2280*/  LDL.LU.64 R20, [R1+0xc58] ;  /* 0x000c580001147983 */ /* 0x000ea20000300a00 */
[----:B-1----:R-:W-:-:S03]  /*d2290*/  PRMT R2, R8, 0x7771, RZ ;  /* 0x0000777108027816 */ /* 0x002fc600000000ff */
[----:B------:R-:W2:Y:S04]  /*d22a0*/  LDL.LU.64 R12, [R1+0xc50] ;  /* 0x000c5000010c7983 */ /* 0x000ea80000300a00 */
[----:B------:R-:W2:Y:S04]  /*d22b0*/  LDL.LU R18, [R1+0x240] ;  /* 0x0002400001127983 */ /* 0x000ea80000300800 */
[----:B------:R1:W-:Y:S04]  /*d22c0*/  @P2 STG.E.U8 desc[UR28][R28.64], R2 ;  /* 0x000000021c002986 */ /* 0x0003e8000c10111c */
[----:B-1----:R-:W2:Y:S01]  /*d22d0*/  LDL.LU.64 R28, [R1+0xc68] ;  /* 0x000c6800011c7983 */ /* 0x002ea20000300a00 */
[----:B------:R-:W-:-:S02]  /*d22e0*/  ISETP.LT.AND P4, PT, R11, UR14, !P3 ;  /* 0x0000000e0b007c0c */ /* 0x000fc4000df81270 */
[----:B------:R-:W-:Y:S02]  /*d22f0*/  ISETP.LT.AND P6, PT, R17, UR10, !P3 ;  /* 0x0000000a11007c0c */ /* 0x000fe4000dfc1270 */
[----:B----4-:R-:W-:Y:S02]  /*d2300*/  ISETP.LT.AND P2, PT, R16, UR12, !P3 ;  /* 0x0000000c10007c0c */ /* 0x010fe4000df41270 */
[----:B------:R-:W-:Y:S01]  /*d2310*/  PRMT R0, R8, 0x7772, RZ ;  /* 0x0000777208007816 */ /* 0x000fe200000000ff */
[----:B------:R-:W1:Y:S01]  /*d2320*/  LDCU UR10, c[0x0][0x398] ;  /* 0x00007300ff0a77ac */ /* 0x000e620008000800 */
[----:B------:R-:W4:Y:S01]  /*d2330*/  LDCU UR14, c[0x0][0x398] ;  /* 0x00007300ff0e77ac */ /* 0x000f220008000800 */
[----:B------:R-:W0:Y:S04]  /*d2340*/  LDCU UR12, c[0x0][0x398] ;  /* 0x00007300ff0c77ac */ /* 0x000e280008000800 */
[----:B---3--:R-:W-:Y:S04]  /*d2350*/  @P4 STG.E.U8 desc[UR28][R22.64], R0 ;  /* 0x0000000016004986 */ /* 0x008fe8000c10111c */
[----:B------:R3:W-:Y:S02]  /*d2360*/  @P6 STG.E.U8 desc[UR28][R26.64], R3 ;  /* 0x000000031a006986 */ /* 0x0007e4000c10111c */
[----:B---3--:R-:W-:-:S05]  /*d2370*/  PRMT R3, R9, 0x7770, RZ ;  /* 0x0000777009037816 */ /* 0x008fca00000000ff */
[----:B--2---:R-:W-:Y:S04]  /*d2380*/  @P2 STG.E.U8 desc[UR28][R14.64], R3 ;  /* 0x000000030e002986 */ /* 0x004fe8000c10111c */
[----:B------:R2:W-:Y:S04]  /*d2390*/  STL.64 [R1+0x4068], R28 ;  /* 0x0040681c01007387 */ /* 0x0005e80000100a00 */
[----:B--2---:R-:W2:Y:S04]  /*d23a0*/  LDL.LU.64 R28, [R1+0xc70] ;  /* 0x000c7000011c7983 */ /* 0x004ea80000300a00 */
[----:B------:R-:W3:Y:S04]  /*d23b0*/  LDL.LU.64 R22, [R1+0xc88] ;  /* 0x000c880001167983 */ /* 0x000ee80000300a00 */
[----:B------:R-:W2:Y:S04]  /*d23c0*/  LDL.LU.64 R26, [R1+0xc80] ;  /* 0x000c8000011a7983 */ /* 0x000ea80000300a00 */
[----:B------:R-:W2:Y:S04]  /*d23d0*/  LDL.LU R8, [R1+0x1f0] ;  /* 0x0001f00001087983 */ /* 0x000ea80000300800 */
[----:B------:R-:W1:Y:S01]  /*d23e0*/  LDL.LU.64 R14, [R1+0x4070] ;  /* 0x00407000010e7983 */ /* 0x000e620000300a00 */
[----:B0-----:R-:W-:-:S02]  /*d23f0*/  ISETP.LT.AND P4, PT, R6, UR4, !P3 ;  /* 0x0000000406007c0c */ /* 0x001fc4000df81270 */
[----:B------:R-:W-:Y:S02]  /*d2400*/  ISETP.LT.AND P6, PT, R5, UR11, !P3 ;  /* 0x0000000b05007c0c */ /* 0x000fe4000dfc1270 */
[----:B------:R-:W-:Y:S02]  /*d2410*/  PRMT R2, R9, 0x7771, RZ ;  /* 0x0000777109027816 */ /* 0x000fe400000000ff */
[----:B------:R-:W-:Y:S02]  /*d2420*/  ISETP.LT.AND P3, PT, R7, UR13, !P3 ;  /* 0x0000000d07007c0c */ /* 0x000fe4000df61270 */
[C---:B------:R-:W-:Y:S02]  /*d2430*/  PRMT R0, R9.reuse, 0x7772, RZ ;  /* 0x0000777209007816 */ /* 0x040fe400000000ff */
[----:B------:R-:W-:Y:S01]  /*d2440*/  PRMT R4, R9, 0x7773, RZ ;  /* 0x0000777309047816 */ /* 0x000fe200000000ff */
[----:B------:R-:W0:Y:S01]  /*d2450*/  LDCU UR4, c[0x0][0x398] ;  /* 0x00007300ff0477ac */ /* 0x000e220008000800 */
[----:B------:R-:W0:Y:S01]  /*d2460*/  LDCU UR11, c[0x0][0x398] ;  /* 0x00007300ff0b77ac */ /* 0x000e220008000800 */
[----:B------:R-:W0:Y:S01]  /*d2470*/  LDCU UR13, c[0x0][0x398] ;  /* 0x00007300ff0d77ac */ /* 0x000e220008000800 */
[----:B------:R4:W-:Y:S04]  /*d2480*/  @P4 STG.E.U8 desc[UR28][R24.64], R2 ;  /* 0x0000000218004986 */ /* 0x0009e8000c10111c */
[----:B------:R0:W-:Y:S04]  /*d2490*/  @P6 STG.E.U8 desc[UR28][R20.64], R0 ;  /* 0x0000000014006986 */ /* 0x0001e8000c10111c */
[----:B------:R0:W-:Y:S04]  /*d24a0*/  @P3 STG.E.U8 desc[UR28][R12.64], R4 ;  /* 0x000000040c003986 */ /* 0x0001e8000c10111c */
[----:B----4-:R-:W4:Y:S01]  /*d24b0*/  LDL.LU.64 R24, [R1+0xc90] ;  /* 0x000c900001187983 */ /* 0x010f220000300a00 */
[----:B0-----:R-:W-:-:S03]  /*d24c0*/  PRMT R0, R18, 0x7770, RZ ;  /* 0x0000777012007816 */ /* 0x001fc600000000ff */
[----:B------:R-:W3:Y:S04]  /*d24d0*/  LDL.LU.64 R20, [R1+0xca0] ;  /* 0x000ca00001147983 */ /* 0x000ee80000300a00 */
[----:B------:R-:W3:Y:S01]  /*d24e0*/  LDL.LU.64 R12, [R1+0xc98] ;  /* 0x000c9800010c7983 */ /* 0x000ee20000300a00 */
[----:B-1----:R-:W-:Y:S02]  /*d24f0*/  ISETP.LT.AND P4, PT, R14, UR10, !P5 ;  /* 0x0000000a0e007c0c */ /* 0x002fe4000ef81270 */
[----:B------:R-:W-:Y:S01]  /*d2500*/  ISETP.LT.AND P2, PT, R15, UR14, !P5 ;  /* 0x0000000e0f007c0c */ /* 0x000fe2000ef41270 */
[----:B------:R-:W0:Y:S01]  /*d2510*/  LDCU UR10, c[0x0][0x398] ;  /* 0x00007300ff0a77ac */ /* 0x000e220008000800 */
[----:B------:R-:W-:Y:S02]  /*d2520*/  ISETP.LT.AND P6, PT, R11, UR12, !P5 ;  /* 0x0000000c0b007c0c */ /* 0x000fe4000efc1270 */
[----:B------:R-:W-:-:S02]  /*d2530*/  ISETP.LT.AND P3, PT, R17, UR4, !P5 ;  /* 0x0000000411007c0c */ /* 0x000fc4000ef61270 */
[C---:B------:R-:W-:Y:S01]  /*d2540*/  PRMT R2, R18.reuse, 0x7771, RZ ;  /* 0x0000777112027816 */ /* 0x040fe200000000ff */
[----:B------:R-:W1:Y:S01]  /*d2550*/  LDCU UR12, c[0x0][0x398] ;  /* 0x00007300ff0c77ac */ /* 0x000e620008000800 */
[----:B------:R-:W0:Y:S01]  /*d2560*/  LDCU UR4, c[0x0][0x398] ;  /* 0x00007300ff0477ac */ /* 0x000e220008000800 */
[----:B------:R-:W0:Y:S02]  /*d2570*/  LDCU UR14, c[0x0][0x398] ;  /* 0x00007300ff0e77ac */ /* 0x000e240008000800 */
[----:B--2---:R2:W-:Y:S04]  /*d2580*/  @P4 STG.E.U8 desc[UR28][R28.64], R0 ;  /* 0x000000001c004986 */ /* 0x0045e8000c10111c */
[----:B--2---:R-:W2:Y:S01]  /*d2590*/  LDL.LU.64 R28, [R1+0x4068] ;  /* 0x00406800011c7983 */ /* 0x004ea20000300a00 */
[----:B------:R-:W-:-:S02]  /*d25a0*/  PRMT R0, R18, 0x7772, RZ ;  /* 0x0000777212007816 */ /* 0x000fc400000000ff */
[----:B------:R-:W-:Y:S01]  /*d25b0*/  ISETP.LT.AND P4, PT, R16, UR11, !P5 ;  /* 0x0000000b10007c0c */ /* 0x000fe2000ef81270 */
[----:B------:R-:W3:Y:S01]  /*d25c0*/  LDL.LU R9, [R1+0xd0] ;  /* 0x0000d00001097983 */ /* 0x000ee20000300800 */
[----:B------:R-:W0:Y:S03]  /*d25d0*/  LDCU UR11, c[0x0][0x398] ;  /* 0x00007300ff0b77ac */ /* 0x000e260008000800 */
[----:B--2---:R2:W-:Y:S04]  /*d25e0*/  @P2 STG.E.U8 desc[UR28][R28.64], R2 ;  /* 0x000000021c002986 */ /* 0x0045e8000c10111c */
[----:B---3--:R3:W-:Y:S01]  /*d25f0*/  @P6 STG.E.U8 desc[UR28][R22.64], R0 ;  /* 0x0000000016006986 */ /* 0x0087e2000c10111c */
[----:B------:R-:W-:Y:S01]  /*d2600*/  ISETP.LT.AND P6, PT, R5, UR13, !P5 ;  /* 0x0000000d05007c0c */ /* 0x000fe2000efc1270 */
[----:B------:R-:W1:Y:S01]  /*d2610*/  LDCU UR13, c[0x0][0x398] ;  /* 0x00007300ff0d77ac */ /* 0x000e620008000800 */
[----:B--2---:R-:W-:Y:S01]  /*d2620*/  PRMT R2, R18, 0x7773, RZ ;  /* 0x0000777312027816 */ /* 0x004fe200000000ff */
[----:B---3--:R-:W-:Y:S01]  /*d2630*/  VIADD R0, R10, 0x31 ;  /* 0x000000310a007836 */ /* 0x008fe20000000000 */
[----:B------:R-:W2:Y:S04]  /*d2640*/  LDL.LU.64 R18, [R1+0xcb0] ;  /* 0x000cb00001127983 */ /* 0x000ea80000300a00 */
[----:B------:R3:W-:Y:S01]  /*d2650*/  @P3 STG.E.U8 desc[UR28][R26.64], R2 ;  /* 0x000000021a003986 */ /* 0x0007e2000c10111c */
[----:B0-----:R-:W-:-:S03]  /*d2660*/  ISETP.LT.AND P3, PT, R6, UR10, !P5 ;  /* 0x0000000a06007c0c */ /* 0x001fc6000ef61270 */
[----:B------:R-:W2:Y:S01]  /*d2670*/  LDL.LU.64 R28, [R1+0xca8] ;  /* 0x000ca800011c7983 */ /* 0x000ea20000300a00 */
[----:B------:R-:W-:Y:S02]  /*d2680*/  ISETP.GE.AND P2, PT, R0, UR5, PT ;  /* 0x0000000500007c0c */ /* 0x000fe4000bf46270 */
[C---:B------:R-:W-:Y:S01]  /*d2690*/  PRMT R0, R8.reuse, 0x7771, RZ ;  /* 0x0000777108007816 */ /* 0x040fe200000000ff */
[----:B------:R-:W0:Y:S01]  /*d26a0*/  LDCU UR10, c[0x0][0x398] ;  /* 0x00007300ff0a77ac */ /* 0x000e220008000800 */
[----:B------:R-:W0:Y:S01]  /*d26b0*/  LDCU UR5, c[0x0][0x398] ;  /* 0x00007300ff0577ac */ /* 0x000e220008000800 */
[----:B---3--:R-:W-:Y:S01]  /*d26c0*/  PRMT R2, R8, 0x7770, RZ ;  /* 0x0000777008027816 */ /* 0x008fe200000000ff */
[----:B------:R-:W3:Y:S04]  /*d26d0*/  LDL.LU.64 R26, [R1+0xcc0] ;  /* 0x000cc000011a7983 */ /* 0x000ee80000300a00 */
[----:B----4-:R4:W-:Y:S04]  /*d26e0*/  @P4 STG.E.U8 desc[UR28][R24.64], R2 ;  /* 0x0000000218004986 */ /* 0x0109e8000c10111c */
[----:B------:R0:W-:Y:S01]  /*d26f0*/  @P3 STG.E.U8 desc[UR28][R20.64], R0 ;  /* 0x0000000014003986 */ /* 0x0001e2000c10111c */
[----:B-1----:R-:W-:-:S02]  /*d2700*/  ISETP.LT.AND P4, PT, R14, UR12, !P2 ;  /* 0x0000000c0e007c0c */ /* 0x002fc4000d781270 */
[C---:B----4-:R-:W-:Y:S01]  /*d2710*/  PRMT R2, R8.reuse, 0x7772, RZ ;  /* 0x0000777208027816 */ /* 0x050fe200000000ff */
[----:B------:R-:W4:Y:S04]  /*d2720*/  LDL.LU.64 R24, [R1+0xcb8] ;  /* 0x000cb80001187983 */ /* 0x000f280000300a00 */
[----:B------:R-:W4:Y:S01]  /*d2730*/  LDL.LU R23, [R1+0xe0] ;  /* 0x0000e00001177983 */ /* 0x000f220000300800 */
[----:B------:R-:W-:Y:S02]  /*d2740*/  ISETP.LT.AND P5, PT, R7, UR4, !P5 ;  /* 0x0000000407007c0c */ /* 0x000fe4000efa1270 */
[----:B0-----:R-:W-:Y:S01]  /*d2750*/  PRMT R0, R8, 0x7773, RZ ;  /* 0x0000777308007816 */ /* 0x001fe200000000ff */
[----:B------:R0:W-:Y:S01]  /*d2760*/  @P6 STG.E.U8 desc[UR28][R12.64], R2 ;  /* 0x000000020c006986 */ /* 0x0001e2000c10111c */
[----:B------:R-:W-:-:S02]  /*d2770*/  ISETP.LT.AND P6, PT, R15, UR11, !P2 ;  /* 0x0000000b0f007c0c */ /* 0x000fc4000d7c1270 */
[----:B------:R-:W-:Y:S01]  /*d2780*/  ISETP.LT.AND P3, PT, R11, UR14, !P2 ;  /* 0x0000000e0b007c0c */ /* 0x000fe2000d761270 */
[----:B------:R-:W1:Y:S01]  /*d2790*/  LDCU UR4, c[0x0][0x398] ;  /* 0x00007300ff0477ac */ /* 0x000e620008000800 */
[----:B------:R-:W1:Y:S01]  /*d27a0*/  LDCU UR11, c[0x0][0x398] ;  /* 0x00007300ff0b77ac */ /* 0x000e620008000800 */
[----:B------:R-:W1:Y:S01]  /*d27b0*/  LDCU UR12, c[0x0][0x398] ;  /* 0x00007300ff0c77ac */ /* 0x000e620008000800 */
[----:B0-----:R-:W4:Y:S04]  /*d27c0*/  LDL.LU.64 R12, [R1+0xcd0] ;  /* 0x000cd000010c7983 */ /* 0x001f280000300a00 */
[----:B------:R0:W-:Y:S04]  /*d27d0*/  STL.64 [R1+0x4060], R14 ;  /* 0x0040600e01007387 */ /* 0x0001e80000100a00 */
[----:B0-----:R-:W4:Y:S01]  /*d27e0*/  LDL.LU.64 R14, [R1+0xcc8] ;  /* 0x000cc800010e7983 */ /* 0x001f220000300a00 */
[----:B------:R-:W-:-:S03]  /*d27f0*/  PRMT R2, R9, 0x7770, RZ ;  /* 0x0000777009027816 */ /* 0x000fc600000000ff */
[----:B------:R-:W4:Y:S04]  /*d2800*/  LDL.LU.64 R20, [R1+0xce0] ;  /* 0x000ce00001147983 */ /* 0x000f280000300a00 */
[----:B--2---:R0:W-:Y:S04]  /*d2810*/  @P5 STG.E.U8 desc[UR28][R18.64], R0 ;  /* 0x0000000012005986 */ /* 0x0041e8000c10111c */
[----:B------:R2:W-:Y:S01]  /*d2820*/  @P4 STG.E.U8 desc[UR28][R28.64], R2 ;  /* 0x000000021c004986 */ /* 0x0005e2000c10111c */
[----:B------:R-:W-:Y:S02]  /*d2830*/  ISETP.LT.AND P4, PT, R17, UR10, !P2 ;  /* 0x0000000a11007c0c */ /* 0x000fe4000d781270 */
[----:B------:R-:W-:Y:S01]  /*d2840*/  ISETP.LT.AND P5, PT, R16, UR5, !P2 ;  /* 0x0000000510007c0c */ /* 0x000fe2000d7a1270 */
[----:B------:R-:W1:Y:S01]  /*d2850*/  LDCU UR10, c[0x0][0x398] ;  /* 0x00007300ff0a77ac */ /* 0x000e620008000800 */
[----:B------:R-:W1:Y:S01]  /*d2860*/  LDCU UR5, c[0x0][0x398] ;  /* 0x00007300ff0577ac */ /* 0x000e620008000800 */
[----:B0-----:R-:W-:-:S02]  /*d2870*/  PRMT R0, R9, 0x7771, RZ ;  /* 0x0000777109007816 */ /* 0x001fc400000000ff */
[----:B--2---:R-:W-:Y:S01]  /*d2880*/  PRMT R2, R9, 0x7772, RZ ;  /* 0x0000777209027816 */ /* 0x004fe200000000ff */
[----:B------:R-:W2:Y:S04]  /*d2890*/  LDL.LU.64 R28, [R1+0xcd8] ;  /* 0x000cd800011c7983 */ /* 0x000ea80000300a00 */
[----:B---3--:R0:W-:Y:S04]  /*d28a0*/  @P6 STG.E.U8 desc[UR28][R26.64], R0 ;  /* 0x000000001a006986 */ /* 0x0081e8000c10111c */
[----:B------:R-:W3:Y:S04]  /*d28b0*/  LDL.LU R8, [R1+0x244] ;  /* 0x0002440001087983 */ /* 0x000ee80000300800 */
[----:B------:R-:W3:Y:S04]  /*d28c0*/  LDL.LU.64 R18, [R1+0xcf0] ;  /* 0x000cf00001127983 */ /* 0x000ee80000300a00 */
[----:B0-----:R-:W3:Y:S04]  /*d28d0*/  LDL.LU.64 R26, [R1+0xce8] ;  /* 0x000ce800011a7983 */ /* 0x001ee80000300a00 */
[----:B----4-:R0:W-:Y:S01]  /*d28e0*/  @P3 STG.E.U8 desc[UR28][R24.64], R2 ;  /* 0x0000000218003986 */ /* 0x0101e2000c10111c */
[----:B------:R-:W-:-:S02]  /*d28f0*/  PRMT R3, R23, 0x7770, RZ ;  /* 0x0000777017037816 */ /* 0x000fc400000000ff */
[----:B0-----:R-:W-:Y:S01]  /*d2900*/  PRMT R2, R9, 0x7773, RZ ;  /* 0x0000777309027816 */ /* 0x001fe200000000ff */
[----:B------:R-:W4:Y:S04]  /*d2910*/  LDL.LU.64 R24, [R1+0xd00] ;  /* 0x000d000001187983 */ /* 0x000f280000300a00 */
[----:B------:R0:W-:Y:S04]  /*d2920*/  @P4 STG.E.U8 desc[UR28][R12.64], R2 ;  /* 0x000000020c004986 */ /* 0x0001e8000c10111c */
[----:B0-----:R-:W4:Y:S04]  /*d2930*/  LDL.LU.64 R12, [R1+0xcf8] ;  /* 0x000cf800010c7983 */ /* 0x001f280000300a00 */
[----:B------:R0:W-:Y:S04]  /*d2940*/  @P5 STG.E.U8 desc[UR28][R14.64], R3 ;  /* 0x000000030e005986 */ /* 0x0001e8000c10111c */
[----:B0-----:R-:W4:Y:S01]  /*d2950*/  LDL.LU.64 R14, [R1+0x4060] ;  /* 0x00406000010e7983 */ /* 0x001f220000300a00 */
[----:B-1----:R-:W-:-:S02]  /*d2960*/  ISETP.LT.AND P3, PT, R6, UR4, !P2 ;  /* 0x0000000406007c0c */ /* 0x002fc4000d761270 */
[----:B------:R-:W-:Y:S01]  /*d2970*/  ISETP.LT.AND P6, PT, R5, UR11, !P2 ;  /* 0x0000000b05007c0c */ /* 0x000fe2000d7c1270 */
[----:B------:R-:W-:Y:S01]  /*d2980*/  VIADD R0, R10, 0x32 ;  /* 0x000000320a007836 */ /* 0x000fe20000000000 */
[----:B------:R-:W-:Y:S02]  /*d2990*/  ISETP.LT.AND P2, PT, R7, UR12, !P2 ;  /* 0x0000000c07007c0c */ /* 0x000fe4000d741270 */
[C---:B------:R-:W-:Y:S01]  /*d29a0*/  PRMT R2, R23.reuse, 0x7772, RZ ;  /* 0x0000777217027816 */ /* 0x040fe200000000ff */
[----:B------:R-:W0:Y:S01]  /*d29b0*/  LDCU UR4, c[0x0][0x398] ;  /* 0x00007300ff0477ac */ /* 0x000e220008000800 */
[----:B------:R-:W1:Y:S01]  /*d29c0*/  LDCU UR11, c[0x0][0x398] ;  /* 0x00007300ff0b77ac */ /* 0x000e620008000800 */
[----:B------:R-:W-:Y:S02]  /*d29d0*/  ISETP.GE.AND P4, PT, R0, UR6, PT ;  /* 0x0000000600007c0c */ /* 0x000fe4000bf86270 */
[----:B------:R-:W-:Y:S01]  /*d29e0*/  PRMT R0, R23, 0x7771, RZ ;  /* 0x0000777117007816 */ /* 0x000fe200000000ff */
[----:B------:R-:W0:Y:S01]  /*d29f0*/  LDCU UR6, c[0x0][0x398] ;  /* 0x00007300ff0677ac */ /* 0x000e220008000800 */
[----:B------:R-:W0:Y:S03]  /*d2a00*/  LDCU UR12, c[0x0][0x398] ;  /* 0x00007300ff0c77ac */ /* 0x000e260008000800 */
[----:B------:R1:W-:Y:S01]  /*d2a10*/  @P3 STG.E.U8 desc[UR28][R20.64], R0 ;  /* 0x0000000014003986 */ /* 0x0003e2000c10111c */
[----:B------:R-:W-:Y:S01]  /*d2a20*/  ISETP.LT.AND P3, PT, R11, UR5, !P4 ;  /* 0x000000050b007c0c */ /* 0x000fe2000e761270 */
[----:B------:R-:W0:Y:S02]  /*d2a30*/  LDCU UR5, c[0x0][0x398] ;  /* 0x00007300ff0577ac */ /* 0x000e240008000800 */
[----:B-1----:R-:W4:Y:S04]  /*d2a40*/  LDL.LU.64 R20, [R1+0xd08] ;  /* 0x000d080001147983 */ /* 0x002f280000300a00 */
[----:B------:R-:W4:Y:S01]  /*d2a50*/  LDL.LU R9, [R1+0x1f4] ;  /* 0x0001f40001097983 */ /* 0x000f220000300800 */
[----:B------:R-:W-:-:S03]  /*d2a60*/  PRMT R0, R23, 0x7773, RZ ;  /* 0x0000777317007816 */ /* 0x000fc600000000ff */
[----:B--2---:R1:W-:Y:S04]  /*d2a70*/  @P6 STG.E.U8 desc[UR28][R28.64], R2 ;  /* 0x000000021c006986 */ /* 0x0043e8000c10111c */
[----:B---3--:R2:W-:Y:S04]  /*d2a80*/  @P2 STG.E.U8 desc[UR28][R18.64], R0 ;  /* 0x0000000012002986 */ /* 0x0085e8000c10111c */
[----:B-1----:R-:W3:Y:S04]  /*d2a90*/  LDL.LU.64 R28, [R1+0xd20] ;  /* 0x000d2000011c7983 */ /* 0x002ee80000300a00 */
[----:B------:R-:W3:Y:S01]  /*d2aa0*/  LDL.LU.64 R22, [R1+0xd10] ;  /* 0x000d100001167983 */ /* 0x000ee20000300a00 */
[----:B------:R-:W-:-:S02]  /*d2ab0*/  PRMT R2, R8, 0x7770, RZ ;  /* 0x0000777008027816 */ /* 0x000fc400000000ff */
[----:B--2---:R-:W-:Y:S02]  /*d2ac0*/  PRMT R0, R8, 0x7771, RZ ;  /* 0x0000777108007816 */ /* 0x004fe400000000ff */
[----:B----4-:R-:W-:Y:S02]  /*d2ad0*/  ISETP.LT.AND P5, PT, R14, UR13, !P4 ;  /* 0x0000000d0e007c0c */ /* 0x010fe4000e7a1270 */
[----:B------:R-:W-:Y:S01]  /*d2ae0*/  ISETP.LT.AND P6, PT, R15, UR10, !P4 ;  /* 0x0000000a0f007c0c */ /* 0x000fe2000e7c1270 */
[----:B------:R-:W1:Y:S10]  /*d2af0*/  LDCU UR10, c[0x0][0x398] ;  /* 0x00007300ff0a77ac */ /* 0x000e740008000800 */
[----:B------:R2:W-:Y:S04]  /*d2b00*/  @P5 STG.E.U8 desc[UR28][R26.64], R2 ;  /* 0x000000021a005986 */ /* 0x0005e8000c10111c */
[----:B------:R4:W-:Y:S04]  /*d2b10*/  @P6 STG.E.U8 desc[UR28][R24.64], R0 ;  /* 0x0000000018006986 */ /* 0x0009e8000c10111c */
[----:B--2---:R-:W2:Y:S04]  /*d2b20*/  LDL.LU.64 R26, [R1+0xd28] ;  /* 0x000d2800011a7983 */ /* 0x004ea80000300a00 */
[----:B----4-:R-:W4:Y:S04]  /*d2b30*/  LDL.LU.64 R24, [R1+0xd18] ;  /* 0x000d180001187983 */ /* 0x010f280000300a00 */
[----:B------:R-:W4:Y:S01]  /*d2b40*/  LDL.LU R4, [R1+0xd4] ;  /* 0x0000d40001047983 */ /* 0x000f220000300800 */
[----:B------:R-:W-:-:S03]  /*d2b50*/  PRMT R2, R8, 0x7772, RZ ;  /* 0x0000777208027816 */ /* 0x000fc600000000ff */
[----:B------:R-:W4:Y:S04]  /*d2b60*/  LDL.LU.64 R18, [R1+0xd38] ;  /* 0x000d380001127983 */ /* 0x000f280000300a00 */
[----:B------:R0:W-:Y:S04]  /*d2b70*/  @P3 STG.E.U8 desc[UR28][R12.64], R2 ;  /* 0x000000020c003986 */ /* 0x0001e8000c10111c */
[----:B0-----:R-:W4:Y:S01]  /*d2b80*/  LDL.LU.64 R12, [R1+0xd30] ;  /* 0x000d3000010c7983 */ /* 0x001f220000300a00 */
[----:B------:R-:W-:Y:S01]  /*d2b90*/  ISETP.LT.AND P5, PT, R17, UR4, !P4 ;  /* 0x0000000411007c0c */ /* 0x000fe2000e7a1270 */
[----:B------:R-:W0:Y:S01]  /*d2ba0*/  LDCU UR4, c[0x0][0x398] ;  /* 0x00007300ff0477ac */ /* 0x000e220008000800 */
[----:B------:R-:W-:-:S02]  /*d2bb0*/  ISETP.LT.AND P3, PT, R16, UR6, !P4 ;  /* 0x0000000610007c0c */ /* 0x000fc4000e761270 */
[----:B------:R-:W-:Y:S01]  /*d2bc0*/  ISETP.LT.AND P6, PT, R6, UR11, !P4 ;  /* 0x0000000b06007c0c */ /* 0x000fe2000e7c1270 */
[----:B------:R-:W-:Y:S01]  /*d2bd0*/  VIADD R0, R10, 0x33 ;  /* 0x000000330a007836 */ /* 0x000fe20000000000 */
[----:B------:R-:W-:Y:S01]  /*d2be0*/  PRMT R2, R8, 0x7773, RZ ;  /* 0x0000777308027816 */ /* 0x000fe200000000ff */
[----:B------:R-:W0:Y:S01]  /*d2bf0*/  LDCU UR6, c[0x0][0x398] ;  /* 0x00007300ff0677ac */ /* 0x000e220008000800 */
[----:B------:R-:W0:Y:S02]  /*d2c00*/  LDCU UR11, c[0x0][0x398] ;  /* 0x00007300ff0b77ac */ /* 0x000e240008000800 */
[----:B------:R-:W-:Y:S02]  /*d2c10*/  ISETP.GE.AND P2, PT, R0, UR7, PT ;  /* 0x0000000700007c0c */ /* 0x000fe4000bf46270 */
[----:B------:R-:W-:Y:S01]  /*d2c20*/  PRMT R0, R9, 0x7770, RZ ;  /* 0x0000777009007816 */ /* 0x000fe200000000ff */
[----:B------:R-:W0:Y:S01]  /*d2c30*/  LDCU UR7, c[0x0][0x398] ;  /* 0x00007300ff0777ac */ /* 0x000e220008000800 */
[----:B------:R0:W-:Y:S01]  /*d2c40*/  @P5 STG.E.U8 desc[UR28][R20.64], R2 ;  /* 0x0000000214005986 */ /* 0x0001e2000c10111c */
[----:B------:R-:W-:-:S02]  /*d2c50*/  ISETP.LT.AND P5, PT, R5, UR5, !P4 ;  /* 0x0000000505007c0c */ /* 0x000fc4000e7a1270 */
[----:B-1----:R-:W-:Y:S01]  /*d2c60*/  ISETP.LT.AND P4, PT, R7, UR10, !P4 ;  /* 0x0000000a07007c0c */ /* 0x002fe2000e781270 */
[----:B------:R-:W1:Y:S01]  /*d2c70*/  LDCU UR5, c[0x0][0x398] ;  /* 0x00007300ff0577ac */ /* 0x000e620008000800 */
[----:B------:R-:W1:Y:S01]  /*d2c80*/  LDCU UR10, c[0x0][0x398] ;  /* 0x00007300ff0a77ac */ /* 0x000e620008000800 */
[----:B0-----:R-:W-:Y:S01]  /*d2c90*/  PRMT R2, R9, 0x7771, RZ ;  /* 0x0000777109027816 */ /* 0x001fe200000000ff */
[----:B---3--:R0:W-:Y:S04]  /*d2ca0*/  @P3 STG.E.U8 desc[UR28][R28.64], R0 ;  /* 0x000000001c003986 */ /* 0x0081e8000c10111c */
[----:B------:R3:W-:Y:S01]  /*d2cb0*/  @P6 STG.E.U8 desc[UR28][R22.64], R2 ;  /* 0x0000000216006986 */ /* 0x0007e2000c10111c */
[----:B------:R-:W-:Y:S02]  /*d2cc0*/  ISETP.LT.AND P6, PT, R14, UR4, !P2 ;  /* 0x000000040e007c0c */ /* 0x000fe4000d7c1270 */
[----:B------:R-:W-:Y:S01]  /*d2cd0*/  ISETP.LT.AND P3, PT, R15, UR12, !P2 ;  /* 0x0000000c0f007c0c */ /* 0x000fe2000d761270 */
[----:B------:R-:W1:Y:S01]  /*d2ce0*/  LDCU UR4, c[0x0][0x398] ;  /* 0x00007300ff0477ac */ /* 0x000e620008000800 */
[----:B------:R-:W1:Y:S01]  /*d2cf0*/  LDCU UR12, c[0x0][0x398] ;  /* 0x00007300ff0c77ac */ /* 0x000e620008000800 */
[----:B0-----:R-:W4:Y:S04]  /*d2d00*/  LDL.LU.64 R28, [R1+0xd48] ;  /* 0x000d4800011c7983 */ /* 0x001f280000300a00 */
[----:B---3--:R-:W3:Y:S01]  /*d2d10*/  LDL.LU.64 R22, [R1+0xd40] ;  /* 0x000d400001167983 */ /* 0x008ee20000300a00 */
[----:B------:R-:W-:-:S03]  /*d2d20*/  PRMT R0, R9, 0x7772, RZ ;  /* 0x0000777209007816 */ /* 0x000fc600000000ff */
[----:B------:R-:W3:Y:S01]  /*d2d30*/  LDL.LU R8, [R1+0xe4] ;  /* 0x0000e40001087983 */ /* 0x000ee20000300800 */
[----:B------:R-:W-:-:S03]  /*d2d40*/  PRMT R2, R9, 0x7773, RZ ;  /* 0x0000777309027816 */ /* 0x000fc600000000ff */
[----:B--2---:R0:W-:Y:S04]  /*d2d50*/  @P5 STG.E.U8 desc[UR28][R26.64], R0 ;  /* 0x000000001a005986 */ /* 0x0041e8000c10111c */
[----:B----4-:R2:W-:Y:S04]  /*d2d60*/  @P4 STG.E.U8 desc[UR28][R24.64], R2 ;  /* 0x0000000218004986 */ /* 0x0105e8000c10111c */
[----:B0-----:R-:W4:Y:S04]  /*d2d70*/  LDL.LU.64 R26, [R1+0xd60] ;  /* 0x000d6000011a7983 */ /* 0x001f280000300a00 */
[----:B--2---:R-:W2:Y:S01]  /*d2d80*/  LDL.LU.64 R24, [R1+0xd50] ;  /* 0x000d500001187983 */ /* 0x004ea20000300a00 */
[----:B------:R-:W-:-:S02]  /*d2d90*/  PRMT R0, R4, 0x7770, RZ ;  /* 0x0000777004007816 */ /* 0x000fc400000000ff */
[----:B------:R-:W-:-:S03]  /*d2da0*/  PRMT R2, R4, 0x7771, RZ ;  /* 0x0000777104027816 */ /* 0x000fc600000000ff */
[----:B------:R0:W-:Y:S04]  /*d2db0*/  @P6 STG.E.U8 desc[UR28][R18.64], R0 ;  /* 0x0000000012006986 */ /* 0x0001e8000c10111c */
[----:B------:R1:W-:Y:S04]  /*d2dc0*/  @P3 STG.E.U8 desc[UR28][R12.64], R2 ;  /* 0x000000020c003986 */ /* 0x0003e8000c10111c */
[----:B0-----:R-:W2:Y:S04]  /*d2dd0*/  LDL.LU.64 R18, [R1+0xd68] ;  /* 0x000d680001127983 */ /* 0x001ea80000300a00 */
[----:B------:R-:W2:Y:S04]  /*d2de0*/  LDL.LU.64 R20, [R1+0xd58] ;  /* 0x000d580001147983 */ /* 0x000ea80000300a00 */
[----:B-1----:R-:W2:Y:S04]  /*d2df0*/  LDL.LU.64 R12, [R1+0xd78] ;  /* 0x000d7800010c7983 */ /* 0x002ea80000300a00 */
[----:B------:R-:W2:Y:S01]  /*d2e00*/  LDL.LU R9, [R1+0x248] ;  /* 0x0002480001097983 */ /* 0x000ea20000300800 */
[----:B------:R-:W-:-:S02]  /*d2e10*/  ISETP.LT.AND P4, PT, R11, UR6, !P2 ;  /* 0x000000060b007c0c */ /* 0x000fc4000d781270 */
[----:B------:R-:W-:Y:S01]  /*d2e20*/  ISETP.LT.AND P5, PT, R17, UR7, !P2 ;  /* 0x0000000711007c0c */ /* 0x000fe2000d7a1270 */
[----:B------:R-:W0:Y:S01]  /*d2e30*/  LDCU UR6, c[0x0][0x398] ;  /* 0x00007300ff0677ac */ /* 0x000e220008000800 */
[----:B------:R-:W-:Y:S02]  /*d2e40*/  ISETP.LT.AND P3, PT, R16, UR5, !P2 ;  /* 0x0000000510007c0c */ /* 0x000fe4000d761270 */
[----:B------:R-:W-:Y:S02]  /*d2e50*/  PRMT R2, R4, 0x7772, RZ ;  /* 0x0000777204027816 */ /* 0x000fe400000000ff */
[----:B------:R-:W-:Y:S01]  /*d2e60*/  ISETP.LT.AND P6, PT, R6, UR4, !P2 ;  /* 0x0000000406007c0c */ /* 0x000fe2000d7c1270 */
[----:B------:R-:W-:Y:S01]  /*d2e70*/  VIADD R0, R10, 0x34 ;  /* 0x000000340a007836 */ /* 0x000fe20000000000 */
[----:B------:R-:W-:Y:S01]  /*d2e80*/  PRMT R3, R4, 0x7773, RZ ;  /* 0x0000777304037816 */ /* 0x000fe200000000ff */
[----:B------:R-:W1:Y:S01]  /*d2e90*/  LDCU UR7, c[0x0][0x398] ;  /* 0x00007300ff0777ac */ /* 0x000e620008000800 */
[----:B------:R-:W0:Y:S01]  /*d2ea0*/  LDCU UR4, c[0x0][0x398] ;  /* 0x00007300ff0477ac */ /* 0x000e220008000800 */
[----:B------:R-:W0:Y:S01]  /*d2eb0*/  LDCU UR5, c[0x0][0x398] ;  /* 0x00007300ff0577ac */ /* 0x000e220008000800 */
[----:B------:R0:W-:Y:S01]  /*d2ec0*/  @P4 STG.E.U8 desc[UR28][R28.64], R2 ;  /* 0x000000021c004986 */ /* 0x0001e2000c10111c */
[----:B------:R-:W-:-:S03]  /*d2ed0*/  ISETP.GE.AND P4, PT, R0, UR8, PT ;  /* 0x0000000800007c0c */ /* 0x000fc6000bf86270 */
[----:B---3--:R3:W-:Y:S01]  /*d2ee0*/  @P5 STG.E.U8 desc[UR28][R22.64], R3 ;  /* 0x0000000316005986 */ /* 0x0087e2000c10111c */
[C---:B------:R-:W-:Y:S02]  /*d2ef0*/  PRMT R0, R8.reuse, 0x7770, RZ ;  /* 0x0000777008007816 */ /* 0x040fe400000000ff */
[----:B------:R-:W-:Y:S02]  /*d2f00*/  ISETP.LT.AND P5, PT, R5, UR10, !P2 ;  /* 0x0000000a05007c0c */ /* 0x000fe4000d7a1270 */
[----:B------:R-:W-:Y:S01]  /*d2f10*/  ISETP.LT.AND P2, PT, R7, UR11, !P2 ;  /* 0x0000000b07007c0c */ /* 0x000fe2000d741270 */
[----:B------:R-:W1:Y:S01]  /*d2f20*/  LDCU UR8, c[0x0][0x398] ;  /* 0x00007300ff0877ac */ /* 0x000e620008000800 */
[----:B------:R-:W1:Y:S01]  /*d2f30*/  LDCU UR10, c[0x0][0x398] ;  /* 0x00007300ff0a77ac */ /* 0x000e620008000800 */
[----:B------:R-:W1:Y:S01]  /*d2f40*/  LDCU UR11, c[0x0][0x398] ;  /* 0x00007300ff0b77ac */ /* 0x000e620008000800 */
[----:B0-----:R-:W-:Y:S01]  /*d2f50*/  PRMT R2, R8, 0x7771, RZ ;  /* 0x0000777108027816 */ /* 0x001fe200000000ff */
[----:B---3--:R-:W3:Y:S04]  /*d2f60*/  LDL.LU.64 R22, [R1+0xd70] ;  /* 0x000d700001167983 */ /* 0x008ee80000300a00 */
[----:B----4-:R0:W-:Y:S04]  /*d2f70*/  @P3 STG.E.U8 desc[UR28][R26.64], R0 ;  /* 0x000000001a003986 */ /* 0x0101e8000c10111c */
[----:B--2---:R2:W-:Y:S01]  /*d2f80*/  @P6 STG.E.U8 desc[UR28][R24.64], R2 ;  /* 0x0000000218006986 */ /* 0x0045e2000c10111c */
[----:B------:R-:W-:Y:S01]  /*d2f90*/  ISETP.LT.AND P6, PT, R14, UR6, !P4 ;  /* 0x000000060e007c0c */ /* 0x000fe2000e7c1270 */
[----:B------:R-:W4:Y:S01]  /*d2fa0*/  LDCU UR6, c[0x0][0x398] ;  /* 0x00007300ff0677ac */ /* 0x000f220008000800 */
[----:B0-----:R-:W-:-:S02]  /*d2fb0*/  PRMT R0, R8, 0x7772, RZ ;  /* 0x0000777208007816 */ /* 0x001fc400000000ff */
[----:B--2---:R-:W-:Y:S01]  /*d2fc0*/  PRMT R2, R8, 0x7773, RZ ;  /* 0x0000777308027816 */ /* 0x004fe200000000ff */
[----:B------:R-:W2:Y:S04]  /*d2fd0*/  LDL.LU.64 R26, [R1+0xd88] ;  /* 0x000d8800011a7983 */ /* 0x000ea80000300a00 */
[----:B------:R-:W2:Y:S04]  /*d2fe0*/  LDL.LU.64 R24, [R1+0xd80] ;  /* 0x000d800001187983 */ /* 0x000ea80000300a00 */
[----:B------:R-:W2:Y:S04]  /*d2ff0*/  LDL.LU R29, [R1+0x1f8] ;  /* 0x0001f800011d7983 */ /* 0x000ea80000300800 */
[----:B------:R0:W-:Y:S04]  /*d3000*/  @P5 STG.E.U8 desc[UR28][R18.64], R0 ;  /* 0x0000000012005986 */ /* 0x0001e8000c10111c */
[----:B------:R-:W-:Y:S01]  /*d3010*/  @P2 STG.E.U8 desc[UR28][R20.64], R2 ;  /* 0x0000000214002986 */ /* 0x000fe2000c10111c */
[----:B0-----:R-:W-:-:S03]  /*d3020*/  PRMT R0, R9, 0x7770, RZ ;  /* 0x0000777009007816 */ /* 0x001fc600000000ff */
[----:B------:R-:W2:Y:S04]  /*d3030*/  LDL.LU.64 R18, [R1+0xd90] ;  /* 0x000d900001127983 */ /* 0x000ea80000300a00 */
[----:B------:R0:W-:Y:S04]  /*d3040*/  @P6 STG.E.U8 desc[UR28][R12.64], R0 ;  /* 0x000000000c006986 */ /* 0x0001e8000c10111c */
[----:B0-----:R-:W2:Y:S01]  /*d3050*/  LDL.LU.64 R12, [R1+0xda0] ;  /* 0x000da000010c7983 */ /* 0x001ea20000300a00 */
[----:B-1----:R-:W-:Y:S02]  /*d3060*/  ISETP.LT.AND P3, PT, R15, UR7, !P4 ;  /* 0x000000070f007c0c */ /* 0x002fe4000e761270 */
[----:B------:R-:W-:-:S02]  /*d3070*/  ISETP.LT.AND P5, PT, R11, UR4, !P4 ;  /* 0x000000040b007c0c */ /* 0x000fc4000e7a1270 */
[----:B------:R-:W-:Y:S02]  /*d3080*/  ISETP.LT.AND P2, PT, R17, UR5, !P4 ;  /* 0x0000000511007c0c */ /* 0x000fe4000e741270 */
[C---:B------:R-:W-:Y:S02]  /*d3090*/  PRMT R2, R9.reuse, 0x7771, RZ ;  /* 0x0000777109027816 */ /* 0x040fe400000000ff */
[----:B------:R-:W-:Y:S01]  /*d30a0*/  PRMT R0, R9, 0x7772, RZ ;  /* 0x0000777209007816 */ /* 0x000fe200000000ff */
[----:B------:R-:W0:Y:S01]  /*d30b0*/  LDCU UR4, c[0x0][0x398] ;  /* 0x00007300ff0477ac */ /* 0x000e220008000800 */
[----:B------:R-:W1:Y:S01]  /*d30c0*/  LDCU UR5, c[0x0][0x398] ;  /* 0x00007300ff0577ac */ /* 0x000e620008000800 */
[----:B------:R-:W0:Y:S01]  /*d30d0*/  LDCU UR7, c[0x0][0x398] ;  /* 0x00007300ff0777ac */ /* 0x000e220008000800 */
[----:B--2---:R2:W-:Y:S04]  /*d30e0*/  STL.64 [R1+0x4058], R12 ;  /* 0x0040580c01007387 */ /* 0x0045e80000100a00 */
[----:B--2---:R-:W2:Y:S04]  /*d30f0*/  LDL.LU.64 R12, [R1+0xda8] ;  /* 0x000da800010c7983 */ /* 0x004ea80000300a00 */
[----:B---3--:R3:W-:Y:S01]  /*d3100*/  @P3 STG.E.U8 desc[UR28][R22.64], R2 ;  /* 0x0000000216003986 */ /* 0x0087e2000c10111c */
[----:B------:R-:W-:-:S03]  /*d3110*/  ISETP.LT.AND P3, PT, R16, UR8, !P4 ;  /* 0x0000000810007c0c */ /* 0x000fc6000e761270 */
[----:B------:R1:W-:Y:S01]  /*d3120*/  @P5 STG.E.U8 desc[UR28][R26.64], R0 ;  /* 0x000000001a005986 */ /* 0x0003e2000c10111c */
[----:B----4-:R-:W-:-:S03]  /*d3130*/  ISETP.LT.AND P5, PT, R6, UR6, !P4 ;  /* 0x0000000606007c0c */ /* 0x010fc6000e7a1270 */
[----:B------:R-:W4:Y:S04]  /*d3140*/  LDL.LU R8, [R1+0xd8] ;  /* 0x0000d80001087983 */ /* 0x000f280000300800 */
[----:B------:R-:W4:Y:S01]  /*d3150*/  LDL.LU.64 R20, [R1+0xdb8] ;  /* 0x000db80001147983 */ /* 0x000f220000300a00 */
[----:B0-----:R-:W-:Y:S01]  /*d3160*/  ISETP.LT.AND P6, PT, R5, UR4, !P4 ;  /* 0x0000000405007c0c */ /* 0x001fe2000e7c1270 */
[----:B------:R-:W0:Y:S01]  /*d3170*/  LDCU UR8, c[0x0][0x398] ;  /* 0x00007300ff0877ac */ /* 0x000e220008000800 */
[----:B------:R-:W0:Y:S01]  /*d3180*/  LDCU UR6, c[0x0][0x398] ;  /* 0x00007300ff0677ac */ /* 0x000e220008000800 */
[----:B---3--:R-:W-:Y:S01]  /*d3190*/  PRMT R2, R9, 0x7773, RZ ;  /* 0x0000777309027816 */ /* 0x008fe200000000ff */
[----:B------:R-:W3:Y:S01]  /*d31a0*/  LDL.LU.64 R22, [R1+0xdb0] ;  /* 0x000db00001167983 */ /* 0x000ee20000300a00 */
[----:B-1----:R-:W-:-:S03]  /*d31b0*/  VIADD R0, R10, 0x35 ;  /* 0x000000350a007836 */ /* 0x002fc60000000000 */
[----:B------:R-:W3:Y:S01]  /*d31c0*/  LDL.LU.64 R26, [R1+0xdc8] ;  /* 0x000dc800011a7983 */ /* 0x000ee20000300a00 */
[----:B------:R-:W1:Y:S03]  /*d31d0*/  LDCU UR4, c[0x0][0x398] ;  /* 0x00007300ff0477ac */ /* 0x000e660008000800 */
[----:B------:R0:W-:Y:S01]  /*d31e0*/  @P2 STG.E.U8 desc[UR28][R24.64], R2 ;  /* 0x0000000218002986 */ /* 0x0001e2000c10111c */
[----:B------:R-:W-:Y:S02]  /*d31f0*/  ISETP.GE.AND P2, PT, R0, UR9, PT ;  /* 0x0000000900007c0c */ /* 0x000fe4000bf46270 */
[----:B------:R-:W-:Y:S02]  /*d3200*/  PRMT R0, R29, 0x7771, RZ ;  /* 0x000077711d007816 */ /* 0x000fe400000000ff */
[----:B------:R-:W-:Y:S01]  /*d3210*/  ISETP.LT.AND P4, PT, R7, UR5, !P4 ;  /* 0x0000000507007c0c */ /* 0x000fe2000e781270 */
[----:B------:R-:W1:Y:S01]  /*d3220*/  LDCU UR5, c[0x0][0x398] ;  /* 0x00007300ff0577ac */ /* 0x000e620008000800 */
[----:B------:R-:W1:Y:S01]  /*d3230*/  LDCU UR9, c[0x0][0x398] ;  /* 0x00007300ff0977ac */ /* 0x000e620008000800 */
[C---:B0-----:R-:W-:Y:S01]  /*d3240*/  PRMT R2, R29.reuse, 0x7770, RZ ;  /* 0x000077701d027816 */ /* 0x041fe200000000ff */
[----:B------:R-:W3:Y:S04]  /*d3250*/  LDL.LU.64 R24, [R1+0xdc0] ;  /* 0x000dc00001187983 */ /* 0x000ee80000300a00 */
[----:B------:R0:W-:Y:S04]  /*d3260*/  @P3 STG.E.U8 desc[UR28][R18.64], R2 ;  /* 0x0000000212003986 */ /* 0x0001e8000c10111c */
[----:B0-----:R-:W3:Y:S04]  /*d3270*/  LDL.LU.64 R18, [R1+0xdd0] ;  /* 0x000dd00001127983 */ /* 0x001ee80000300a00 */
[----:B------:R-:W3:Y:S04]  /*d3280*/  LDL.LU R9, [R1+0xe8] ;  /* 0x0000e80001097983 */ /* 0x000ee80000300800 */
[----:B--2---:R0:W-:Y:S04]  /*d3290*/  @P5 STG.E.U8 desc[UR28][R12.64], R0 ;  /* 0x000000000c005986 */ /* 0x0041e8000c10111c */
[----:B0-----:R-:W2:Y:S01]  /*d32a0*/  LDL.LU.64 R12, [R1+0x4058] ;  /* 0x00405800010c7983 */ /* 0x001ea20000300a00 */
[----:B------:R-:W-:-:S02]  /*d32b0*/  PRMT R2, R29, 0x7772, RZ ;  /* 0x000077721d027816 */ /* 0x000fc400000000ff */
[----:B------:R-:W-:Y:S02]  /*d32c0*/  ISETP.LT.AND P3, PT, R14, UR7, !P2 ;  /* 0x000000070e007c0c */ /* 0x000fe4000d761270 */
[----:B------:R-:W-:Y:S02]  /*d32d0*/  ISETP.LT.AND P5, PT, R15, UR8, !P2 ;  /* 0x000000080f007c0c */ /* 0x000fe4000d7a1270 */
[----:B------:R-:W-:Y:S01]  /*d32e0*/  PRMT R0, R29, 0x7773, RZ ;  /* 0x000077731d007816 */ /* 0x000fe200000000ff */
[----:B------:R-:W0:Y:S01]  /*d32f0*/  LDCU UR7, c[0x0][0x398] ;  /* 0x00007300ff0777ac */ /* 0x000e220008000800 */
[----:B------:R-:W0:Y:S01]  /*d3300*/  LDCU UR8, c[0x0][0x398] ;  /* 0x00007300ff0877ac */ /* 0x000e220008000800 */
[----:B--2---:R2:W-:Y:S04]  /*d3310*/  @P6 STG.E.U8 desc[UR28][R12.64], R2 ;  /* 0x000000020c006986 */ /* 0x0045e8000c10111c */
[----:B--2---:R-:W2:Y:S01]  /*d3320*/  LDL.LU.64 R12, [R1+0xde0] ;  /* 0x000de000010c7983 */ /* 0x004ea20000300a00 */
[----:B----4-:R-:W-:-:S02]  /*d3330*/  PRMT R2, R8, 0x7770, RZ ;  /* 0x0000777008027816 */ /* 0x010fc400000000ff */
[----:B------:R-:W-:Y:S01]  /*d3340*/  ISETP.LT.AND P6, PT, R11, UR6, !P2 ;  /* 0x000000060b007c0c */ /* 0x000fe2000d7c1270 */
[----:B------:R4:W-:Y:S04]  /*d3350*/  @P4 STG.E.U8 desc[UR28][R20.64], R0 ;  /* 0x0000000014004986 */ /* 0x0009e8000c10111c */
[----:B------:R-:W2:Y:S04]  /*d3360*/  LDL.LU.64 R28, [R1+0xdd8] ;  /* 0x000dd800011c7983 */ /* 0x000ea80000300a00 */
[----:B---3--:R3:W-:Y:S01]  /*d3370*/  @P3 STG.E.U8 desc[UR28][R22.64], R2 ;  /* 0x0000000216003986 */ /* 0x0087e2000c10111c */
[----:B-1----:R-:W-:Y:S01]  /*d3380*/  ISETP.LT.AND P4, PT, R17, UR4, !P2 ;  /* 0x0000000411007c0c */ /* 0x002fe2000d781270 */
[----:B------:R-:W1:Y:S01]  /*d3390*/  LDCU UR6, c[0x0][0x398] ;  /* 0x00007300ff0677ac */ /* 0x000e620008000800 */
[----:B------:R-:W0:Y:S01]  /*d33a0*/  LDCU UR4, c[0x0][0x398] ;  /* 0x00007300ff0477ac */ /* 0x000e220008000800 */
[----:B----4-:R-:W-:Y:S01]  /*d33b0*/  PRMT R0, R8, 0x7771, RZ ;  /* 0x0000777108007816 */ /* 0x010fe200000000ff */
[----:B---3--:R-:W3:Y:S04]  /*d33c0*/  LDL.LU.64 R22, [R1+0xde8] ;  /* 0x000de80001167983 */ /* 0x008ee80000300a00 */
[----:B------:R4:W-:Y:S01]  /*d33d0*/  @P5 STG.E.U8 desc[UR28][R26.64], R0 ;  /* 0x000000001a005986 */ /* 0x0009e2000c10111c */
[----:B------:R-:W-:-:S02]  /*d33e0*/  ISETP.LT.AND P5, PT, R16, UR5, !P2 ;  /* 0x0000000510007c0c */ /* 0x000fc4000d7a1270 */
[----:B------:R-:W-:Y:S01]  /*d33f0*/  PRMT R2, R8, 0x7772, RZ ;  /* 0x0000777208027816 */ /* 0x000fe200000000ff */
[----:B------:R-:W0:Y:S04]  /*d3400*/  LDCU UR5, c[0x0][0x398] ;  /* 0x00007300ff0577ac */ /* 0x000e280008000800 */
[----:B------:R1:W-:Y:S04]  /*d3410*/  @P6 STG.E.U8 desc[UR28][R24.64], R2 ;  /* 0x0000000218006986 */ /* 0x0003e8000c10111c */
[----:B----4-:R-:W4:Y:S01]  /*d3420*/  LDL.LU.64 R26, [R1+0xe00] ;  /* 0x000e0000011a7983 */ /* 0x010f220000300a00 */
[----:B------:R-:W-:-:S03]  /*d3430*/  VIADD R0, R10, 0x37 ;  /* 0x000000370a007836 */ /* 0x000fc60000000000 */
[----:B------:R-:W3:Y:S02]  /*d3440*/  LDL.LU R4, [R1+0x24c] ;  /* 0x00024c0001047983 */ /* 0x000ee40000300800 */
[----:B------:R-:W-:Y:S02]  /*d3450*/  ISETP.GE.AND P3, PT, R0, UR37, PT ;  /* 0x0000002500007c0c */ /* 0x000fe4000bf66270 */
[----:B-1----:R-:W-:Y:S01]  /*d3460*/  PRMT R2, R8, 0x7773, RZ ;  /* 0x0000777308027816 */ /* 0x002fe200000000ff */
[----:B------:R-:W4:Y:S01]  /*d3470*/  LDL.LU.64 R24, [R1+0xdf8] ;  /* 0x000df80001187983 */ /* 0x000f220000300a00 */
[----:B------:R-:W-:-:S03]  /*d3480*/  PRMT R0, R9, 0x7770, RZ ;  /* 0x0000777009007816 */ /* 0x000fc600000000ff */
[----:B------:R-:W-:Y:S04]  /*d3490*/  @P4 STG.E.U8 desc[UR28][R18.64], R2 ;  /* 0x0000000212004986 */ /* 0x000fe8000c10111c */
[----:B--2---:R1:W-:Y:S04]  /*d34a0*/  @P5 STG.E.U8 desc[UR28][R12.64], R0 ;  /* 0x000000000c005986 */ /* 0x0043e8000c10111c */
[----:B-1----:R-:W2:Y:S01]  /*d34b0*/  LDL.LU.64 R12, [R1+0xe18] ;  /* 0x000e1800010c7983 */ /* 0x002ea20000300a00 */
[----:B0-----:R-:W-:Y:S01]  /*d34c0*/  ISETP.LT.AND P6, PT, R6, UR7, !P2 ;  /* 0x0000000706007c0c */ /* 0x001fe2000d7c1270 */
[----:B------:R-:W0:Y:S01]  /*d34d0*/  LDCU UR7, c[0x0][0x398] ;  /* 0x00007300ff0777ac */ /* 0x000e220008000800 */
[----:B------:R-:W-:-:S02]  /*d34e0*/  ISETP.LT.AND P4, PT, R5, UR6, !P2 ;  /* 0x0000000605007c0c */ /* 0x000fc4000d781270 */
[----:B------:R-:W-:Y:S01]  /*d34f0*/  PRMT R2, R9, 0x7771, RZ ;  /* 0x0000777109027816 */ /* 0x000fe200000000ff */
[----:B------:R-:W2:Y:S01]  /*d3500*/  LDL.LU.64 R20, [R1+0xe10] ;  /* 0x000e100001147983 */ /* 0x000ea20000300a00 */
[----:B------:R-:W-:Y:S01]  /*d3510*/  VIADD R0, R10, 0x38 ;  /* 0x000000380a007836 */ /* 0x000fe20000000000 */
[----:B------:R-:W-:Y:S02]  /*d3520*/  ISETP.LT.AND P2, PT, R7, UR4, !P2 ;  /* 0x0000000407007c0c */ /* 0x000fe4000d741270 */
[----:B------:R-:W2:Y:S01]  /*d3530*/  LDL.LU.64 R18, [R1+0xe08] ;  /* 0x000e080001127983 */ /* 0x000ea20000300a00 */
[----:B------:R-:W1:Y:S01]  /*d3540*/  LDCU UR6, c[0x0][0x398] ;  /* 0x00007300ff0677ac */ /* 0x000e620008000800 */
[----:B------:R-:W0:Y:S02]  /*d3550*/  LDCU UR4, c[0x0][0x398] ;  /* 0x00007300ff0477ac */ /* 0x000e240008000800 */
[----:B------:R1:W-:Y:S01]  /*d3560*/  @P6 STG.E.U8 desc[UR28][R28.64], R2 ;  /* 0x000000021c006986 */ /* 0x0003e2000c10111c */
[----:B------:R-:W-:-:S02]  /*d3570*/  ISETP.LT.AND P6, PT, R14, UR5, !P1 ;  /* 0x000000050e007c0c */ /* 0x000fc4000cfc1270 */
[----:B------:R-:W-:Y:S02]  /*d3580*/  ISETP.GE.AND P5, PT, R0, UR39, PT ;  /* 0x0000002700007c0c */ /* 0x000fe4000bfa6270 */
[C---:B------:R-:W-:Y:S01]  /*d3590*/  PRMT R0, R9.reuse, 0x7773, RZ ;  /* 0x0000777309007816 */ /* 0x040fe200000000ff */
[----:B------:R-:W2:Y:S01]  /*d35a0*/  LDCU UR5, c[0x0][0x398] ;  /* 0x00007300ff0577ac */ /* 0x000ea20008000800 */
[----:B-1----:R-:W-:Y:S01]  /*d35b0*/  PRMT R2, R9, 0x7772, RZ ;  /* 0x0000777209027816 */ /* 0x002fe200000000ff */
[----:B------:R-:W2:Y:S04]  /*d35c0*/  LDL.LU R28, [R1+0x1fc] ;  /* 0x0001fc00011c7983 */ /* 0x000ea80000300800 */
[----:B------:R-:W2:Y:S04]  /*d35d0*/  LDL.LU.64 R8, [R1+0xe40] ;  /* 0x000e400001087983 */ /* 0x000ea80000300a00 */
[----:B---3--:R1:W-:Y:S01]  /*d35e0*/  @P4 STG.E.U8 desc[UR28][R22.64], R2 ;  /* 0x0000000216004986 */ /* 0x0083e2000c10111c */
[----:B0-----:R-:W-:-:S03]  /*d35f0*/  ISETP.LT.AND P4, PT, R15, UR7, !P1 ;  /* 0x000000070f007c0c */ /* 0x001fc6000cf81270 */
[----:B----4-:R0:W-:Y:S01]  /*d3600*/  @P2 STG.E.U8 desc[UR28][R26.64], R0 ;  /* 0x000000001a002986 */ /* 0x0101e2000c10111c */
[----:B------:R-:W3:Y:S01]  /*d3610*/  LDCU UR7, c[0x0][0x398] ;  /* 0x00007300ff0777ac */ /* 0x000ee20008000800 */
[C---:B-1----:R-:W-:Y:S02]  /*d3620*/  PRMT R2, R4.reuse, 0x7770, RZ ;  /* 0x0000777004027816 */ /* 0x042fe400000000ff */
[----:B------:R-:W4:Y:S04]  /*d3630*/  LDL.LU.64 R22, [R1+0xe30] ;  /* 0x000e300001167983 */ /* 0x000f280000300a00 */
[----:B0-----:R-:W4:Y:S01]  /*d3640*/  LDL.LU.64 R26, [R1+0xe28] ;  /* 0x000e2800011a7983 */ /* 0x001f220000300a00 */
[----:B------:R-:W-:-:S03]  /*d3650*/  PRMT R0, R4, 0x7771, RZ ;  /* 0x0000777104007816 */ /* 0x000fc600000000ff */
[----:B------:R0:W-:Y:S04]  /*d3660*/  @P6 STG.E.U8 desc[UR28][R24.64], R2 ;  /* 0x0000000218006986 */ /* 0x0001e8000c10111c */
[----:B0-----:R-:W4:Y:S04]  /*d3670*/  LDL.LU.64 R24, [R1+0xe20] ;  /* 0x000e200001187983 */ /* 0x001f280000300a00 */
[----:B------:R-:W4:Y:S04]  /*d3680*/  LDL.LU R29, [R1+0xdc] ;  /* 0x0000dc00011d7983 */ /* 0x000f280000300800 */
[----:B--2---:R0:W-:Y:S04]  /*d3690*/  @P4 STG.E.U8 desc[UR28][R12.64], R0 ;  /* 0x000000000c004986 */ /* 0x0041e8000c10111c */
[----:B0-----:R-:W2:Y:S01]  /*d36a0*/  LDL.LU.64 R12, [R1+0xe38] ;  /* 0x000e3800010c7983 */ /* 0x001ea20000300a00 */
[----:B------:R-:W-:-:S02]  /*d36b0*/  ISETP.LT.AND P2, PT, R11, UR8, !P1 ;  /* 0x000000080b007c0c */ /* 0x000fc4000cf41270 */
[----:B------:R-:W-:Y:S01]  /*d36c0*/  ISETP.LT.AND P6, PT, R17, UR6, !P1 ;  /* 0x0000000611007c0c */ /* 0x000fe2000cfc1270 */
[----:B------:R-:W0:Y:S01]  /*d36d0*/  LDCU UR6, c[0x0][0x398] ;  /* 0x00007300ff0677ac */ /* 0x000e220008000800 */
[----:B------:R-:W-:Y:S02]  /*d36e0*/  ISETP.LT.AND P4, PT, R16, UR4, !P1 ;  /* 0x0000000410007c0c */ /* 0x000fe4000cf81270 */
[C---:B------:R-:W-:Y:S02]  /*d36f0*/  PRMT R2, R4.reuse, 0x7772, RZ ;  /* 0x0000777204027816 */ /* 0x040fe400000000ff */
[----:B------:R-:W-:Y:S01]  /*d3700*/  PRMT R3, R4, 0x7773, RZ ;  /* 0x0000777304037816 */ /* 0x000fe200000000ff */
[----:B------:R-:W1:Y:S01]  /*d3710*/  LDCU UR8, c[0x0][0x398] ;  /* 0x00007300ff0877ac */ /* 0x000e620008000800 */
[----:B------:R-:W0:Y:S03]  /*d3720*/  LDCU UR4, c[0x0][0x398] ;  /* 0x00007300ff0477ac */ /* 0x000e260008000800 */
[----:B------:R0:W-:Y:S01]  /*d3730*/  @P2 STG.E.U8 desc[UR28][R20.64], R2 ;  /* 0x0000000214002986 */ /* 0x0001e2000c10111c */
[----:B------:R-:W-:-:S03]  /*d3740*/  ISETP.LT.AND P2, PT, R6, UR5, !P1 ;  /* 0x0000000506007c0c */ /* 0x000fc6000cf41270 */
[----:B------:R0:W-:Y:S01]  /*d3750*/  @P6 STG.E.U8 desc[UR28][R18.64], R3 ;  /* 0x0000000312006986 */ /* 0x0001e2000c10111c */
[----:B------:R-:W-:Y:S02]  /*d3760*/  ISETP.LT.AND P6, PT, R5, UR9, !P1 ;  /* 0x0000000905007c0c */ /* 0x000fe4000cfc1270 */
[C---:B------:R-:W-:Y:S02]  /*d3770*/  PRMT R0, R28.reuse, 0x7770, RZ ;  /* 0x000077701c007816 */ /* 0x040fe400000000ff */
[----:B---3--:R-:W-:Y:S02]  /*d3780*/  ISETP.LT.AND P1, PT, R7, UR7, !P1 ;  /* 0x0000000707007c0c */ /* 0x008fe4000cf21270 */
[----:B------:R-:W-:Y:S01]  /*d3790*/  PRMT R4, R28, 0x7773, RZ ;  /* 0x000077731c047816 */ /* 0x000fe200000000ff */
[----:B------:R-:W3:Y:S01]  /*d37a0*/  LDCU UR5, c[0x0][0x398] ;  /* 0x00007300ff0577ac */ /* 0x000ee20008000800 */
[----:B------:R-:W1:Y:S01]  /*d37b0*/  LDCU UR7, c[0x0][0x398] ;  /* 0x00007300ff0777ac */ /* 0x000e620008000800 */
[----:B------:R3:W-:Y:S04]  /*d37c0*/  @P4 STG.E.U8 desc[UR28][R8.64], R0 ;  /* 0x0000000008004986 */ /* 0x0007e8000c10111c */
[----:B0-----:R-:W2:Y:S01]  /*d37d0*/  LDL.LU.64 R20, [R1+0xe58] ;  /* 0x000e580001147983 */ /* 0x001ea20000300a00 */
[----:B------:R-:W-:-:S02]  /*d37e0*/  ISETP.LT.AND P4, PT, R14, UR6, !P3 ;  /* 0x000000060e007c0c */ /* 0x000fc4000df81270 */
[C---:B------:R-:W-:Y:S01]  /*d37f0*/  PRMT R2, R28.reuse, 0x7771, RZ ;  /* 0x000077711c027816 */ /* 0x040fe200000000ff */
[----:B------:R-:W0:Y:S01]  /*d3800*/  LDCU UR6, c[0x0][0x398] ;  /* 0x00007300ff0677ac */ /* 0x000e220008000800 */
[----:B------:R-:W2:Y:S01]  /*d3810*/  LDL.LU.64 R18, [R1+0xe50] ;  /* 0x000e500001127983 */ /* 0x000ea20000300a00 */
[----:B------:R-:W-:Y:S01]  /*d3820*/  PRMT R3, R28, 0x7772, RZ ;  /* 0x000077721c037816 */ /* 0x000fe200000000ff */
[----:B------:R-:W0:Y:S02]  /*d3830*/  LDCU UR9, c[0x0][0x398] ;  /* 0x00007300ff0977ac */ /* 0x000e240008000800 */
[----:B---3--:R-:W3:Y:S04]  /*d3840*/  LDL.LU.64 R8, [R1+0xe48] ;  /* 0x000e480001087983 */ /* 0x008ee80000300a00 */
[----:B----4-:R-:W-:Y:S04]  /*d3850*/  @P2 STG.E.U8 desc[UR28][R22.64], R2 ;  /* 0x0000000216002986 */ /* 0x010fe8000c10111c */
[----:B------:R4:W-:Y:S04]  /*d3860*/  @P6 STG.E.U8 desc[UR28][R26.64], R3 ;  /* 0x000000031a006986 */ /* 0x0009e8000c10111c */
[----:B----4-:R-:W4:Y:S01]  /*d3870*/  LDL.LU R26, [R1+0xec] ;  /* 0x0000ec00011a7983 */ /* 0x010f220000300800 */
[----:B------:R-:W-:-:S03]  /*d3880*/  PRMT R0, R29, 0x7770, RZ ;  /* 0x000077701d007816 */ /* 0x000fc600000000ff */
[----:B------:R0:W-:Y:S04]  /*d3890*/  @P1 STG.E.U8 desc[UR28][R24.64], R4 ;  /* 0x0000000418001986 */ /* 0x0001e8000c10111c */
[----:B------:R-:W4:Y:S04]  /*d38a0*/  LDL.LU.64 R22, [R1+0xe80] ;  /* 0x000e800001167983 */ /* 0x000f280000300a00 */
[----:B0-----:R-:W4:Y:S04]  /*d38b0*/  LDL.LU.64 R24, [R1+0xe78] ;  /* 0x000e780001187983 */ /* 0x001f280000300a00 */
[----:B--2---:R0:W-:Y:S04]  /*d38c0*/  @P4 STG.E.U8 desc[UR28][R12.64], R0 ;  /* 0x000000000c004986 */ /* 0x0041e8000c10111c */
[----:B0-----:R-:W2:Y:S01]  /*d38d0*/  LDL.LU.64 R12, [R1+0xe70] ;  /* 0x000e7000010c7983 */ /* 0x001ea20000300a00 */
[----:B-1----:R-:W-:Y:S01]  /*d38e0*/  ISETP.LT.AND P2, PT, R15, UR8, !P3 ;  /* 0x000000080f007c0c */ /* 0x002fe2000df41270 */
[----:B------:R-:W0:Y:S01]  /*d38f0*/  LDCU UR8, c[0x0][0x398] ;  /* 0x00007300ff0877ac */ /* 0x000e220008000800 */
[----:B------:R-:W-:-:S02]  /*d3900*/  ISETP.LT.AND P6, PT, R11, UR4, !P3 ;  /* 0x000000040b007c0c */ /* 0x000fc4000dfc1270 */
[----:B------:R-:W-:Y:S01]  /*d3910*/  ISETP.LT.AND P4, PT, R17, UR5, !P3 ;  /* 0x0000000511007c0c */ /* 0x000fe2000df81270 */
[----:B------:R-:W-:Y:S01]  /*d3920*/  VIADD R2, R10, 0x39 ;  /* 0x000000390a027836 */ /* 0x000fe20000000000 */
[C---:B------:R-:W-:Y:S02]  /*d3930*/  PRMT R0, R29.reuse, 0x7771, RZ ;  /* 0x000077711d007816 */ /* 0x040fe400000000ff */
[C---:B------:R-:W-:Y:S01]  /*d3940*/  PRMT R3, R29.reuse, 0x7773, RZ ;  /* 0x000077731d037816 */ /* 0x040fe200000000ff */
[----:B------:R-:W2:Y:S01]  /*d3950*/  LDL.LU R27, [R1+0xc0] ;  /* 0x0000c000011b7983 */ /* 0x000ea20000300800 */
[----:B------:R-:W1:Y:S01]  /*d3960*/  LDCU UR4, c[0x0][0x398] ;  /* 0x00007300ff0477ac */ /* 0x000e620008000800 */
[----:B------:R-:W-:Y:S02]  /*d3970*/  ISETP.GE.AND P1, PT, R2, UR41, PT ;  /* 0x0000002902007c0c */ /* 0x000fe4000bf26270 */
[----:B------:R-:W-:Y:S01]  /*d3980*/  PRMT R2, R29, 0x7772, RZ ;  /* 0x000077721d027816 */ /* 0x000fe200000000ff */
[----:B------:R-:W1:Y:S01]  /*d3990*/  LDCU UR5, c[0x0][0x398] ;  /* 0x00007300ff0577ac */ /* 0x000e620008000800 */
[----:B------:R-:W2:Y:S04]  /*d39a0*/  LDL.LU.64 R28, [R1+0xe60] ;  /* 0x000e6000011c7983 */ /* 0x000ea80000300a00 */
[----:B------:R-:W-:Y:S04]  /*d39b0*/  @P2 STG.E.U8 desc[UR28][R20.64], R0 ;  /* 0x0000000014002986 */ /* 0x000fe8000c10111c */
[----:B------:R-:W-:Y:S01]  /*d39c0*/  @P6 STG.E.U8 desc[UR28][R18.64], R2 ;  /* 0x0000000212006986 */ /* 0x000fe2000c10111c */
[----:B------:R-:W-:Y:S01]  /*d39d0*/  ISETP.LT.AND P2, PT, R16, UR7, !P3 ;  /* 0x0000000710007c0c */ /* 0x000fe2000df41270 */
[----:B------:R-:W1:Y:S01]  /*d39e0*/  LDCU UR7, c[0x0][0x398] ;  /* 0x00007300ff0777ac */ /* 0x000e620008000800 */
[----:B0-----:R-:W-:Y:S01]  /*d39f0*/  ISETP.LT.AND P6, PT, R5, UR8, !P3 ;  /* 0x0000000805007c0c */ /* 0x001fe2000dfc1270 */
[----:B------:R-:W0:Y:S01]  /*d3a00*/  LDCU UR8, c[0x0][0x398] ;  /* 0x00007300ff0877ac */ /* 0x000e220008000800 */
[----:B---3--:R3:W-:Y:S01]  /*d3a10*/  @P4 STG.E.U8 desc[UR28][R8.64], R3 ;  /* 0x0000000308004986 */ /* 0x0087e2000c10111c */
[----:B------:R-:W-:Y:S01]  /*d3a20*/  ISETP.LT.AND P4, PT, R6, UR6, !P3 ;  /* 0x0000000606007c0c */ /* 0x000fe2000df81270 */
[----:B------:R-:W0:Y:S02]  /*d3a30*/  LDCU UR6, c[0x0][0x398] ;  /* 0x00007300ff0677ac */ /* 0x000e240008000800 */
[----:B---3--:R-:W3:Y:S04]  /*d3a40*/  LDL.LU.64 R8, [R1+0xe98] ;  /* 0x000e980001087983 */ /* 0x008ee80000300a00 */
[----:B------:R-:W3:Y:S01]  /*d3a50*/  LDL.LU.64 R20, [R1+0xea0] ;  /* 0x000ea00001147983 */ /* 0x000ee20000300a00 */
[----:B----4-:R-:W-:-:S02]  /*d3a60*/  PRMT R0, R26, 0x7770, RZ ;  /* 0x000077701a007816 */ /* 0x010fc400000000ff */
[C---:B------:R-:W-:Y:S02]  /*d3a70*/  PRMT R2, R26.reuse, 0x7771, RZ ;  /* 0x000077711a027816 */ /* 0x040fe400000000ff */
[----:B------:R-:W-:Y:S01]  /*d3a80*/  PRMT R3, R26, 0x7772, RZ ;  /* 0x000077721a037816 */ /* 0x000fe200000000ff */
[----:B------:R-:W4:Y:S04]  /*d3a90*/  LDL.LU.64 R18, [R1+0xeb8] ;  /* 0x000eb80001127983 */ /* 0x000f280000300a00 */
[----:B------:R0:W-:Y:S04]  /*d3aa0*/  @P2 STG.E.U8 desc[UR28][R22.64], R0 ;  /* 0x0000000016002986 */ /* 0x0001e8000c10111c */
[----:B------:R1:W-:Y:S04]  /*d3ab0*/  @P4 STG.E.U8 desc[UR28][R24.64], R2 ;  /* 0x0000000218004986 */ /* 0x0003e8000c10111c */
[----:B0-----:R-:W3:Y:S04]  /*d3ac0*/  LDL.LU.64 R22, [R1+0xeb0] ;  /* 0x000eb00001167983 */ /* 0x001ee80000300a00 */
[----:B-1----:R-:W3:Y:S04]  /*d3ad0*/  LDL.LU R25, [R1+0x4050] ;  /* 0x0040500001197983 */ /* 0x002ee80000300800 */
[----:B--2---:R0:W-:Y:S04]  /*d3ae0*/  @P6 STG.E.U8 desc[UR28][R12.64], R3 ;  /* 0x000000030c006986 */ /* 0x0041e8000c10111c */
[----:B0-----:R-:W2:Y:S04]  /*d3af0*/  LDL.LU.64 R12, [R1+0x4048] ;  /* 0x00404800010c7983 */ /* 0x001ea80000300a00 */
[----:B------:R-:W2:Y:S01]  /*d3b00*/  LDL.LU.64 R2, [R1+0xe68] ;  /* 0x000e680001027983 */ /* 0x000ea20000300a00 */
[----:B------:R-:W-:-:S02]  /*d3b10*/  ISETP.LT.AND P3, PT, R7, UR4, !P3 ;  /* 0x0000000407007c0c */ /* 0x000fc4000df61270 */
[----:B------:R-:W-:Y:S02]  /*d3b20*/  ISETP.LT.AND P2, PT, R14, UR5, !P5 ;  /* 0x000000050e007c0c */ /* 0x000fe4000ef41270 */
[----:B------:R-:W-:Y:S02]  /*d3b30*/  ISETP.LT.AND P6, PT, R15, UR9, !P5 ;  /* 0x000000090f007c0c */ /* 0x000fe4000efc1270 */
[----:B------:R-:W-:Y:S02]  /*d3b40*/  PRMT R4, R26, 0x7773, RZ ;  /* 0x000077731a047816 */ /* 0x000fe400000000ff */
[----:B------:R-:W-:Y:S02]  /*d3b50*/  PRMT R0, R27, 0x7770, RZ ;  /* 0x000077701b007816 */ /* 0x000fe400000000ff */
[----:B------:R-:W-:Y:S01]  /*d3b60*/  ISETP.LT.AND P4, PT, R11, UR7, !P5 ;  /* 0x000000070b007c0c */ /* 0x000fe2000ef81270 */
[----:B------:R-:W0:Y:S01]  /*d3b70*/  LDCU UR4, c[0x0][0x398] ;  /* 0x00007300ff0477ac */ /* 0x000e220008000800 */
[----:B------:R-:W1:Y:S01]  /*d3b80*/  LDCU UR5, c[0x0][0x398] ;  /* 0x00007300ff0577ac */ /* 0x000e620008000800 */
[----:B------:R-:W0:Y:S01]  /*d3b90*/  LDCU UR7, c[0x0][0x398] ;  /* 0x00007300ff0777ac */ /* 0x000e220008000800 */
[----:B------:R-:W0:Y:S01]  /*d3ba0*/  LDCU UR9, c[0x0][0x398] ;  /* 0x00007300ff0977ac */ /* 0x000e220008000800 */
[----:B--2---:R-:W-:Y:S04]  /*d3bb0*/  @P3 STG.E.U8 desc[UR28][R2.64], R4 ;  /* 0x0000000402003986 */ /* 0x004fe8000c10111c */
[----:B------:R2:W-:Y:S02]  /*d3bc0*/  @P2 STG.E.U8 desc[UR28][R28.64], R0 ;  /* 0x000000001c002986 */ /* 0x0005e4000c10111c */
[----:B--2---:R-:W-:-:S02]  /*d3bd0*/  PRMT R0, R27, 0x7771, RZ ;  /* 0x000077711b007816 */ /* 0x004fc400000000ff */
[----:B------:R-:W2:Y:S04]  /*d3be0*/  LDL.LU.64 R28, [R1+0xec0] ;  /* 0x000ec000011c7983 */ /* 0x000ea80000300a00 */
[----:B---3--:R3:W-:Y:S04]  /*d3bf0*/  @P6 STG.E.U8 desc[UR28][R8.64], R0 ;  /* 0x0000000008006986 */ /* 0x0087e8000c10111c */
[----:B---3--:R-:W3:Y:S01]  /*d3c00*/  LDL.LU.64 R8, [R1+0x4040] ;  /* 0x0040400001087983 */ /* 0x008ee20000300a00 */
[----:B------:R-:W-:Y:S02]  /*d3c10*/  PRMT R2, R27, 0x7772, RZ ;  /* 0x000077721b027816 */ /* 0x000fe400000000ff */
[----:B------:R-:W-:-:S02]  /*d3c20*/  ISETP.LT.AND P3, PT, R17, UR6, !P5 ;  /* 0x0000000611007c0c */ /* 0x000fc4000ef61270 */
[----:B------:R-:W-:Y:S02]  /*d3c30*/  ISETP.LT.AND P2, PT, R16, UR8, !P5 ;  /* 0x0000000810007c0c */ /* 0x000fe4000ef41270 */
[----:B0-----:R-:W-:Y:S01]  /*d3c40*/  ISETP.LT.AND P6, PT, R6, UR4, !P5 ;  /* 0x0000000406007c0c */ /* 0x001fe2000efc1270 */
[----:B------:R-:W0:Y:S01]  /*d3c50*/  LDCU UR6, c[0x0][0x398] ;  /* 0x00007300ff0677ac */ /* 0x000e220008000800 */
[----:B------:R-:W0:Y:S01]  /*d3c60*/  LDCU UR8, c[0x0][0x398] ;  /* 0x00007300ff0877ac */ /* 0x000e220008000800 */
[----:B------:R-:W-:Y:S01]  /*d3c70*/  PRMT R0, R27, 0x7773, RZ ;  /* 0x000077731b007816 */ /* 0x000fe200000000ff */
[----:B------:R-:W0:Y:S01]  /*d3c80*/  LDCU UR4, c[0x0][0x398] ;  /* 0x00007300ff0477ac */ /* 0x000e220008000800 */
[----:B---3--:R3:W-:Y:S04]  /*d3c90*/  @P4 STG.E.U8 desc[UR28][R8.64], R2 ;  /* 0x0000000208004986 */ /* 0x0087e8000c10111c */
[----:B---3--:R-:W3:Y:S01]  /*d3ca0*/  LDL.LU.64 R8, [R1+0x4038] ;  /* 0x0040380001087983 */ /* 0x008ee20000300a00 */
[----:B-1----:R-:W-:Y:S01]  /*d3cb0*/  ISETP.LT.AND P4, PT, R5, UR5, !P5 ;  /* 0x0000000505007c0c */ /* 0x002fe2000ef81270 */
[----:B------:R-:W-:-:S02]  /*d3cc0*/  VIADD R2, R10, 0x3a ;  /* 0x0000003a0a027836 */ /* 0x000fc40000000000 */
[----:B------:R1:W-:Y:S04]  /*d3cd0*/  @P3 STG.E.U8 desc[UR28][R20.64], R0 ;  /* 0x0000000014003986 */ /* 0x0003e8000c10111c */
[----:B------:R-:W2:Y:S01]  /*d3ce0*/  LDL.LU.64 R26, [R1+0xed0] ;  /* 0x000ed000011a7983 */ /* 0x000ea20000300a00 */
[----:B------:R-:W0:Y:S01]  /*d3cf0*/  LDCU UR5, c[0x0][0x398] ;  /* 0x00007300ff0577ac */ /* 0x000e220008000800 */
[----:B------:R-:W-:Y:S02]  /*d3d00*/  ISETP.GE.AND P3, PT, R2, UR43, PT ;  /* 0x0000002b02007c0c */ /* 0x000fe4000bf66270 */
[C---:B---3--:R-:W-:Y:S02]  /*d3d10*/  PRMT R3, R8.reuse, 0x7770, RZ ;  /* 0x0000777008037816 */ /* 0x048fe400000000ff */
[----:B-1----:R-:W-:-:S02]  /*d3d20*/  PRMT R0, R8, 0x7771, RZ ;  /* 0x0000777108007816 */ /* 0x002fc400000000ff */
[----:B------:R-:W-:Y:S01]  /*d3d30*/  PRMT R2, R8, 0x7772, RZ ;  /* 0x0000777208027816 */ /* 0x000fe200000000ff */
[----:B----4-:R-:W-:Y:S04]  /*d3d40*/  @P2 STG.E.U8 desc[UR28][R18.64], R3 ;  /* 0x0000000312002986 */ /* 0x010fe8000c10111c */
[----:B------:R-:W-:Y:S04]  /*d3d50*/  @P6 STG.E.U8 desc[UR28][R22.64], R0 ;  /* 0x0000000016006986 */ /* 0x000fe8000c10111c */
[----:B------:R1:W-:Y:S01]  /*d3d60*/  @P4 STG.E.U8 desc[UR28][R12.64], R2 ;  /* 0x000000020c004986 */ /* 0x0003e2000c10111c */
[----:B0-----:R-:W-:-:S02]  /*d3d70*/  ISETP.LT.AND P6, PT, R14, UR6, !P1 ;  /* 0x000000060e007c0c */ /* 0x001fc4000cfc1270 */
[----:B------:R-:W-:Y:S02]  /*d3d80*/  ISETP.LT.AND P4, PT, R15, UR8, !P1 ;  /* 0x000000080f007c0c */ /* 0x000fe4000cf81270 */
[----:B------:R-:W-:Y:S02]  /*d3d90*/  ISETP.LT.AND P5, PT, R7, UR7, !P5 ;  /* 0x0000000707007c0c */ /* 0x000fe4000efa1270 */
[----:B------:R-:W-:Y:S01]  /*d3da0*/  PRMT R8, R8, 0x7773, RZ ;  /* 0x0000777308087816 */ /* 0x000fe200000000ff */
[----:B------:R-:W0:Y:S01]  /*d3db0*/  LDCU UR6, c[0x0][0x398] ;  /* 0x00007300ff0677ac */ /* 0x000e220008000800 */
[----:B------:R-:W3:Y:S01]  /*d3dc0*/  LDCU UR7, c[0x0][0x398] ;  /* 0x00007300ff0777ac */ /* 0x000ee20008000800 */
[----:B------:R-:W4:Y:S01]  /*d3dd0*/  LDCU UR8, c[0x0][0x398] ;  /* 0x00007300ff0877ac */ /* 0x000f220008000800 */
[----:B-1----:R-:W3:Y:S04]  /*d3de0*/  LDL.LU.64 R12, [R1+0x4030] ;  /* 0x00403000010c7983 */ /* 0x002ee80000300a00 */
[----:B------:R-:W4:Y:S04]  /*d3df0*/  LDL.LU.64 R18, [R1+0xee8] ;  /* 0x000ee80001127983 */ /* 0x000f280000300a00 */
[----:B------:R-:W4:Y:S04]  /*d3e00*/  LDL.LU.64 R22, [R1+0xef8] ;  /* 0x000ef80001167983 */ /* 0x000f280000300a00 */
[----:B------:R1:W-:Y:S04]  /*d3e10*/  STL.64 [R1+0x4020], R14 ;  /* 0x0040200e01007387 */ /* 0x0003e80000100a00 */
[----:B-1----:R-:W4:Y:S04]  /*d3e20*/  LDL.LU.64 R14, [R1+0xed8] ;  /* 0x000ed800010e7983 */ /* 0x002f280000300a00 */
[----:B--2---:R1:W-:Y:S04]  /*d3e30*/  @P5 STG.E.U8 desc[UR28][R28.64], R8 ;  /* 0x000000081c005986 */ /* 0x0043e8000c10111c */
[----:B------:R-:W2:Y:S04]  /*d3e40*/  LDL.LU.64 R20, [R1+0xef0] ;  /* 0x000ef00001147983 */ /* 0x000ea80000300a00 */
[----:B-1----:R-:W2:Y:S01]  /*d3e50*/  LDL.LU.64 R28, [R1+0xf08] ;  /* 0x000f0800011c7983 */ /* 0x002ea20000300a00 */
[----:B---3--:R-:W-:-:S02]  /*d3e60*/  PRMT R2, R12, 0x7770, RZ ;  /* 0x000077700c027816 */ /* 0x008fc400000000ff */
[----:B------:R-:W-:-:S03]  /*d3e70*/  PRMT R3, R12, 0x7771, RZ ;  /* 0x000077710c037816 */ /* 0x000fc600000000ff */
[----:B----4-:R-:W-:Y:S04]  /*d3e80*/  @P6 STG.E.U8 desc[UR28][R14.64], R2 ;  /* 0x000000020e006986 */ /* 0x010fe8000c10111c */
[----:B------:R1:W-:Y:S01]  /*d3e90*/  @P4 STG.E.U8 desc[UR28][R26.64], R3 ;  /* 0x000000031a004986 */ /* 0x0003e2000c10111c */
[----:B------:R-:W-:-:S03]  /*d3ea0*/  VIADD R0, R10, 0x3b ;  /* 0x0000003b0a007836 */ /* 0x000fc60000000000 */
[----:B------:R-:W3:Y:S04]  /*d3eb0*/  LDS.128 R24, [R25] ;  /* 0x0000000019187984 */ /* 0x000ee80000000c00 */
[----:B-1----:R-:W4:Y:S04]  /*d3ec0*/  LDL.LU.64 R2, [R1+0xee0] ;  /* 0x000ee00001027983 */ /* 0x002f280000300a00 */
[----:B------:R-:W2:Y:S01]  /*d3ed0*/  LDL.LU.64 R14, [R1+0xf00] ;  /* 0x000f0000010e7983 */ /* 0x000ea20000300a00 */
[----:B------:R-:W-:Y:S01]  /*d3ee0*/  ISETP.GE.AND P2, PT, R0, UR45, PT ;  /* 0x0000002d00007c0c */ /* 0x000fe2000bf46270 */
[----:B------:R-:W-:Y:S01]  /*d3ef0*/  VIADD R0, R10, 0x3c ;  /* 0x0000003c0a007836 */ /* 0x000fe20000000000 */
[----:B------:R-:W-:Y:S01]  /*d3f00*/  ISETP.LT.AND P4, PT, R11, UR4, !P1 ;  /* 0x000000040b007c0c */ /* 0x000fe2000cf81270 */
[----:B------:R-:W1:Y:S01]  /*d3f10*/  LDCU UR4, c[0x0][0x398] ;  /* 0x00007300ff0477ac */ /* 0x000e620008000800 */
[----:B------:R-:W2:Y:S02]  /*d3f20*/  LDL.LU R4, [R1+0xc4] ;  /* 0x0000c40001047983 */ /* 0x000ea40000300800 */
[----:B------:R-:W-:Y:S01]  /*d3f30*/  ISETP.GE.AND P5, PT, R0, UR49, PT ;  /* 0x0000003100007c0c */ /* 0x000fe2000bfa6270 */
[----:B------:R-:W-:-:S05]  /*d3f40*/  VIADD R0, R10, 0x3d ;  /* 0x0000003d0a007836 */ /* 0x000fca0000000000 */
[----:B------:R-:W-:Y:S02]  /*d3f50*/  ISETP.GE.AND P6, PT, R0, UR53, PT ;  /* 0x0000003500007c0c */ /* 0x000fe4000bfc6270 */
[C---:B------:R-:W-:Y:S02]  /*d3f60*/  PRMT R0, R12.reuse, 0x7772, RZ ;  /* 0x000077720c007816 */ /* 0x040fe400000000ff */
[----:B------:R-:W-:Y:S01]  /*d3f70*/  PRMT R12, R12, 0x7773, RZ ;  /* 0x000077730c0c7816 */ /* 0x000fe200000000ff */
[----:B---3--:R3:W-:Y:S04]  /*d3f80*/  STL.64 [R1+0x4018], R26 ;  /* 0x0040181a01007387 */ /* 0x0087e80000100a00 */
[----:B---3--:R-:W3:Y:S04]  /*d3f90*/  LDL.LU.64 R26, [R1+0xf10] ;  /* 0x000f1000011a7983 */ /* 0x008ee80000300a00 */
[----:B----4-:R4:W-:Y:S01]  /*d3fa0*/  @P4 STG.E.U8 desc[UR28][R2.64], R0 ;  /* 0x0000000002004986 */ /* 0x0109e2000c10111c */
[----:B------:R-:W-:Y:S01]  /*d3fb0*/  ISETP.LT.AND P4, PT, R17, UR5, !P1 ;  /* 0x0000000511007c0c */ /* 0x000fe2000cf81270 */
[----:B------:R-:W0:-:S12]  /*d3fc0*/  LDCU UR5, c[0x0][0x398] ;  /* 0x00007300ff0577ac */ /* 0x000e180008000800 */
[----:B------:R0:W-:Y:S01]  /*d3fd0*/  @P4 STG.E.U8 desc[UR28][R18.64], R12 ;  /* 0x0000000c12004986 */ /* 0x0001e2000c10111c */
[----:B-1----:R-:W-:Y:S02]  /*d3fe0*/  ISETP.LT.AND P4, PT, R16, UR4, !P1 ;  /* 0x0000000410007c0c */ /* 0x002fe4000cf81270 */
[----:B----4-:R-:W-:Y:S01]  /*d3ff0*/  PRMT R0, R24, 0x7770, RZ ;  /* 0x0000777018007816 */ /* 0x010fe200000000ff */
[----:B------:R-:W1:Y:S01]  /*d4000*/  LDCU UR4, c[0x0][0x398] ;  /* 0x00007300ff0477ac */ /* 0x000e620008000800 */
[----:B------:R-:W-:Y:S01]  /*d4010*/  VIADD R2, R10, 0x3e ;  /* 0x0000003e0a027836 */ /* 0x000fe20000000000 */
[----:B0-----:R-:W4:Y:S08]  /*d4020*/  LDL.LU.64 R18, [R1+0xf18] ;  /* 0x000f180001127983 */ /* 0x001f300000300a00 */
[----:B------:R0:W-:Y:S01]  /*d4030*/  @P4 STG.E.U8 desc[UR28][R22.64], R0 ;  /* 0x0000000016004986 */ /* 0x0001e2000c10111c */
[----:B------:R-:W-:Y:S01]  /*d4040*/  ISETP.LT.AND P4, PT, R6, UR5, !P1 ;  /* 0x0000000506007c0c */ /* 0x000fe2000cf81270 */
[----:B------:R-:W1:Y:S01]  /*d4050*/  LDCU UR5, c[0x0][0x398] ;  /* 0x00007300ff0577ac */ /* 0x000e620008000800 */
[C---:B0-----:R-:W-:Y:S01]  /*d4060*/  PRMT R0, R24.reuse, 0x7771, RZ ;  /* 0x0000777118007816 */ /* 0x041fe200000000ff */
[----:B------:R-:W3:Y:S04]  /*d4070*/  LDL.LU.64 R22, [R1+0xf20] ;  /* 0x000f200001167983 */ /* 0x000ee80000300a00 */
[----:B------:R-:W3:Y:S06]  /*d4080*/  LDL.LU R10, [R1+0x4028] ;  /* 0x00402800010a7983 */ /* 0x000eec0000300800 */
[----:B--2---:R0:W-:Y:S01]  /*d4090*/  @P4 STG.E.U8 desc[UR28][R20.64], R0 ;  /* 0x0000000014004986 */ /* 0x0041e2000c10111c */
[----:B-1----:R-:W-:Y:S01]  /*d40a0*/  ISETP.LT.AND P4, PT, R5, UR4, !P1 ;  /* 0x0000000405007c0c */ /* 0x002fe2000cf81270 */
[----:B------:R-:W1:Y:S01]  /*d40b0*/  LDCU UR4, c[0x0][0x398] ;  /* 0x00007300ff0477ac */ /* 0x000e620008000800 */
[----:B0-----:R-:W-:Y:S01]  /*d40c0*/  PRMT R0, R24, 0x7772, RZ ;  /* 0x0000777218007816 */ /* 0x001fe200000000ff */
[----:B------:R-:W2:Y:S01]  /*d40d0*/  LDL.LU.64 R20, [R1+0xf38] ;  /* 0x000f380001147983 */ /* 0x000ea20000300a00 */
[----:B-1----:R-:W-:-:S02]  /*d40e0*/  ISETP.LT.AND P1, PT, R7, UR4, !P1 ;  /* 0x0000000407007c0c */ /* 0x002fc4000cf21270 */
[----:B------:R-:W-:-:S07]  /*d40f0*/  PRMT R24, R24, 0x7773, RZ ;  /* 0x0000777318187816 */ /* 0x000fce00000000ff */
[----:B------:R0:W-:Y:S01]  /*d4100*/  @P4 STG.E.U8 desc[UR28][R28.64], R0 ;  /* 0x000000001c004986 */ /* 0x0001e2000c10111c */
[----:B------:R-:W-:Y:S01]  /*d4110*/  ISETP.GE.AND P4, PT, R2, UR31, PT ;  /* 0x0000001f02007c0c */ /* 0x000fe2000bf86270 */
[----:B------:R-:W1:Y:S02]  /*d4120*/  LDCU UR4, c[0x0][0x398] ;  /* 0x00007300ff0477ac */ /* 0x000e640008000800 */
[----:B------:R1:W-:Y:S04]  /*d4130*/  @P1 STG.E.U8 desc[UR28][R14.64], R24 ;  /* 0x000000180e001986 */ /* 0x0003e8000c10111c */
[----:B0-----:R-:W2:Y:S04]  /*d4140*/  LDL.LU.64 R28, [R1+0xf30] ;  /* 0x000f3000011c7983 */ /* 0x001ea80000300a00 */
[----:B------:R-:W2:Y:S04]  /*d4150*/  LDL.LU.64 R2, [R1+0xf28] ;  /* 0x000f280001027983 */ /* 0x000ea80000300a00 */
[----:B-1----:R-:W2:Y:S01]  /*d4160*/  LDL.LU.64 R14, [R1+0x4020] ;  /* 0x00402000010e7983 */ /* 0x002ea20000300a00 */
[----:B------:R-:W-:-:S02]  /*d4170*/  PRMT R0, R4, 0x7770, RZ ;  /* 0x0000777004007816 */ /* 0x000fc400000000ff */
[----:B--2---:R-:W-:Y:S01]  /*d4180*/  ISETP.LT.AND P1, PT, R14, UR5, !P3 ;  /* 0x000000050e007c0c */ /* 0x004fe2000df21270 */
[----:B------:R-:W0:-:S12]  /*d4190*/  LDCU UR5, c[0x0][0x398] ;  /* 0x00007300ff0577ac */ /* 0x000e180008000800 */
[----:B---3--:R1:W-:Y:S01]  /*d41a0*/  @P1 STG.E.U8 desc[UR28][R26.64], R0 ;  /* 0x000000001a001986 */ /* 0x0083e2000c10111c */
[----:B------:R-:W-:Y:S01]  /*d41b0*/  ISETP.LT.AND P1, PT, R15, UR4, !P3 ;  /* 0x000000040f007c0c */ /* 0x000fe2000df21270 */
[----:B------:R-:W2:Y:S01]  /*d41c0*/  LDCU UR4, c[0x0][0x398] ;  /* 0x00007300ff0477ac */ /* 0x000ea20008000800 */
[----:B-1----:R-:W-:Y:S01]  /*d41d0*/  PRMT R0, R4, 0x7771, RZ ;  /* 0x0000777104007816 */ /* 0x002fe200000000ff */
[----:B------:R-:W3:Y:S10]  /*d41e0*/  LDL.LU.64 R26, [R1+0xf48] ;  /* 0x000f4800011a7983 */ /* 0x000ef40000300a00 */
[----:B----4-:R1:W-:Y:S04]  /*d41f0*/  @P1 STG.E.U8 desc[UR28][R18.64], R0 ;  /* 0x0000000012001986 */ /* 0x0103e8000c10111c */
[----:B-1----:R-:W4:Y:S01]  /*d4200*/  LDL.LU.64 R18, [R1+0xf40] ;  /* 0x000f400001127983 */ /* 0x002f220000300a00 */
[----:B0-----:R-:W-:-:S02]  /*d4210*/  ISETP.LT.AND P1, PT, R11, UR5, !P3 ;  /* 0x000000050b007c0c */ /* 0x001fc4000df21270 */
[C---:B------:R-:W-:Y:S01]  /*d4220*/  PRMT R0, R4.reuse, 0x7772, RZ ;  /* 0x0000777204007816 */ /* 0x040fe200000000ff */
[----:B------:R-:W0:Y:S10]  /*d4230*/  LDCU UR5, c[0x0][0x398] ;  /* 0x00007300ff0577ac */ /* 0x000e340008000800 */
[----:B------:R1:W-:Y:S01]  /*d4240*/  @P1 STG.E.U8 desc[UR28][R22.64], R0 ;  /* 0x0000000016001986 */ /* 0x0003e2000c10111c */
[----:B--2---:R-:W-:Y:S01]  /*d4250*/  ISETP.LT.AND P1, PT, R17, UR4, !P3 ;  /* 0x0000000411007c0c */ /* 0x004fe2000df21270 */
[----:B------:R-:W2:Y:S01]  /*d4260*/  LDCU UR4, c[0x0][0x398] ;  /* 0x00007300ff0477ac */ /* 0x000ea20008000800 */
[----:B-1----:R-:W-:Y:S01]  /*d4270*/  PRMT R0, R4, 0x7773, RZ ;  /* 0x0000777304007816 */ /* 0x002fe200000000ff */
[----:B------:R-:W4:Y:S10]  /*d4280*/  LDL.LU.64 R22, [R1+0xf50] ;  /* 0x000f500001167983 */ /* 0x000f340000300a00 */
[----:B------:R1:W-:Y:S01]  /*d4290*/  @P1 STG.E.U8 desc[UR28][R2.64], R0 ;  /* 0x0000000002001986 */ /* 0x0003e2000c10111c */
[----:B0-----:R-:W-:Y:S01]  /*d42a0*/  ISETP.LT.AND P1, PT, R16, UR5, !P3 ;  /* 0x0000000510007c0c */ /* 0x001fe2000df21270 */
[----:B------:R-:W0:Y:S01]  /*d42b0*/  LDCU UR5, c[0x0][0x398] ;  /* 0x00007300ff0577ac */ /* 0x000e220008000800 */
[C---:B-1----:R-:W-:Y:S01]  /*d42c0*/  PRMT R0, R9.reuse, 0x7770, RZ ;  /* 0x0000777009007816 */ /* 0x042fe200000000ff */
[----:B------:R-:W4:Y:S10]  /*d42d0*/  LDL.LU.64 R2, [R1+0xf68] ;  /* 0x000f680001027983 */ /* 0x000f340000300a00 */
        /* <DEDUP_REMOVED lines=8> */
[----:B--2---:R-:W-:Y:S01]  /*d4360*/  ISETP.LT.AND P3, PT, R7, UR4, !P3 ;  /* 0x0000000407007c0c */ /* 0x004fe2000df61270 */
[----:B------:R-:W2:Y:S01]  /*d4370*/  LDCU UR4, c[0x0][0x398] ;  /* 0x00007300ff0477ac */ /* 0x000ea20008000800 */
[----:B-1----:R-:W-:-:S02]  /*d4380*/  PRMT R0, R9, 0x7772, RZ ;  /* 0x0000777209007816 */ /* 0x002fc400000000ff */
[----:B------:R-:W-:Y:S01]  /*d4390*/  PRMT R9, R9, 0x7773, RZ ;  /* 0x0000777309097816 */ /* 0x000fe200000000ff */
[----:B------:R-:W4:Y:S06]  /*d43a0*/  LDL.LU.64 R28, [R1+0xf88] ;  /* 0x000f8800011c7983 */ /* 0x000f2c0000300a00 */
[----:B---3--:R1:W-:Y:S04]  /*d43b0*/  @P1 STG.E.U8 desc[UR28][R26.64], R0 ;  /* 0x000000001a001986 */ /* 0x0083e8000c10111c */
[----:B-1----:R-:W3:Y:S04]  /*d43c0*/  LDL.LU.64 R26, [R1+0x4018] ;  /* 0x00401800011a7983 */ /* 0x002ee80000300a00 */
[----:B----4-:R1:W-:Y:S04]  /*d43d0*/  @P3 STG.E.U8 desc[UR28][R18.64], R9 ;  /* 0x0000000912003986 */ /* 0x0103e8000c10111c */
[----:B-1----:R-:W4:Y:S01]  /*d43e0*/  LDL.LU.64 R8, [R1+0xf60] ;  /* 0x000f600001087983 */ /* 0x002f220000300a00 */
[----:B------:R-:W-:Y:S01]  /*d43f0*/  ISETP.LT.AND P1, PT, R14, UR6, !P2 ;  /* 0x000000060e007c0c */ /* 0x000fe2000d721270 */
[----:B------:R-:W1:Y:S01]  /*d4400*/  LDCU UR6, c[0x0][0x398] ;  /* 0x00007300ff0677ac */ /* 0x000e620008000800 */
[----:B0-----:R-:W-:-:S02]  /*d4410*/  ISETP.LT.AND P3, PT, R15, UR5, !P2 ;  /* 0x000000050f007c0c */ /* 0x001fc4000d761270 */
[----:B------:R-:W-:Y:S01]  /*d4420*/  PRMT R0, R13, 0x7770, RZ ;  /* 0x000077700d007816 */ /* 0x000fe200000000ff */
[----:B------:R-:W3:Y:S01]  /*d4430*/  LDL.LU.64 R18, [R1+0xf80] ;  /* 0x000f800001127983 */ /* 0x000ee20000300a00 */
[----:B------:R-:W0:Y:S07]  /*d4440*/  LDCU UR5, c[0x0][0x398] ;  /* 0x00007300ff0577ac */ /* 0x000e2e0008000800 */
[----:B------:R0:W-:Y:S01]  /*d4450*/  @P1 STG.E.U8 desc[UR28][R22.64], R0 ;  /* 0x0000000016001986 */ /* 0x0001e2000c10111c */
[----:B--2---:R-:W-:Y:S01]  /*d4460*/  ISETP.LT.AND P1, PT, R11, UR4, !P2 ;  /* 0x000000040b007c0c */ /* 0x004fe2000d721270 */
[----:B------:R-:W2:Y:S01]  /*d4470*/  LDCU UR4, c[0x0][0x398] ;  /* 0x00007300ff0477ac */ /* 0x000ea20008000800 */
[----:B0-----:R-:W-:Y:S01]  /*d4480*/  PRMT R0, R13, 0x7771, RZ ;  /* 0x000077710d007816 */ /* 0x001fe200000000ff */
[----:B------:R-:W2:Y:S04]  /*d4490*/  LDL.LU.64 R22, [R1+0xfa0] ;  /* 0x000fa00001167983 */ /* 0x000ea80000300a00 */
[----:B------:R-:W2:Y:S04]  /*d44a0*/  LDL.LU R4, [R1+0xc8] ;  /* 0x0000c80001047983 */ /* 0x000ea80000300800 */
[----:B----4-:R0:W-:Y:S01]  /*d44b0*/  @P3 STG.E.U8 desc[UR28][R8.64], R0 ;  /* 0x0000000008003986 */ /* 0x0101e2000c10111c */
[----:B-1----:R-:W-:Y:S01]  /*d44c0*/  ISETP.LT.AND P3, PT, R17, UR6, !P2 ;  /* 0x0000000611007c0c */ /* 0x002fe2000d761270 */
[----:B------:R-:W1:Y:S01]  /*d44d0*/  LDCU UR6, c[0x0][0x398] ;  /* 0x00007300ff0677ac */ /* 0x000e620008000800 */
[----:B0-----:R-:W-:-:S02]  /*d44e0*/  PRMT R0, R13, 0x7772, RZ ;  /* 0x000077720d007816 */ /* 0x001fc400000000ff */
[----:B------:R-:W-:-:S03]  /*d44f0*/  PRMT R13, R13, 0x7773, RZ ;  /* 0x000077730d0d7816 */ /* 0x000fc600000000ff */
[----:B------:R0:W-:Y:S06]  /*d4500*/  @P1 STG.E.U8 desc[UR28][R2.64], R0 ;  /* 0x0000000002001986 */ /* 0x0001ec000c10111c */
[----:B------:R4:W-:Y:S04]  /*d4510*/  @P3 STG.E.U8 desc[UR28][R20.64], R13 ;  /* 0x0000000d14003986 */ /* 0x0009e8000c10111c */
[----:B0-----:R-:W3:Y:S04]  /*d4520*/  LDL.LU.64 R2, [R1+0xf98] ;  /* 0x000f980001027983 */ /* 0x001ee80000300a00 */
[----:B----4-:R-:W4:Y:S01]  /*d4530*/  LDL.LU.64 R12, [R1+0xf90] ;  /* 0x000f9000010c7983 */ /* 0x010f220000300a00 */
[----:B------:R-:W-:Y:S01]  /*d4540*/  ISETP.LT.AND P1, PT, R16, UR5, !P2 ;  /* 0x0000000510007c0c */ /* 0x000fe2000d721270 */
[----:B------:R-:W0:Y:S01]  /*d4550*/  LDCU UR5, c[0x0][0x398] ;  /* 0x00007300ff0577ac */ /* 0x000e220008000800 */
[----:B------:R-:W-:-:S02]  /*d4560*/  PRMT R0, R25, 0x7770, RZ ;  /* 0x0000777019007816 */ /* 0x000fc400000000ff */
[----:B--2---:R-:W-:Y:S01]  /*d4570*/  ISETP.LT.AND P3, PT, R6, UR4, !P2 ;  /* 0x0000000406007c0c */ /* 0x004fe2000d761270 */
[----:B------:R-:W2:Y:S04]  /*d4580*/  LDL.LU.64 R8, [R1+0xfa8] ;  /* 0x000fa80001087983 */ /* 0x000ea80000300a00 */
[----:B------:R-:W2:Y:S01]  /*d4590*/  LDL.LU.64 R20, [R1+0xfb8] ;  /* 0x000fb80001147983 */ /* 0x000ea20000300a00 */
[----:B------:R-:W2:Y:S03]  /*d45a0*/  LDCU UR4, c[0x0][0x398] ;  /* 0x00007300ff0477ac */ /* 0x000ea60008000800 */
[----:B------:R3:W-:Y:S01]  /*d45b0*/  @P1 STG.E.U8 desc[UR28][R28.64], R0 ;  /* 0x000000001c001986 */ /* 0x0007e2000c10111c */
[----:B-1----:R-:W-:Y:S01]  /*d45c0*/  ISETP.LT.AND P1, PT, R5, UR6, !P2 ;  /* 0x0000000605007c0c */ /* 0x002fe2000d721270 */
[----:B------:R-:W1:Y:S01]  /*d45d0*/  LDCU UR6, c[0x0][0x398] ;  /* 0x00007300ff0677ac */ /* 0x000e620008000800 */
[----:B0-----:R-:W-:Y:S01]  /*d45e0*/  ISETP.LT.AND P2, PT, R7, UR5, !P2 ;  /* 0x0000000507007c0c */ /* 0x001fe2000d741270 */
[----:B------:R-:W0:Y:S01]  /*d45f0*/  LDCU UR5, c[0x0][0x398] ;  /* 0x00007300ff0577ac */ /* 0x000e220008000800 */
[C---:B---3--:R-:W-:Y:S01]  /*d4600*/  PRMT R0, R25.reuse, 0x7771, RZ ;  /* 0x0000777119007816 */ /* 0x048fe200000000ff */
[----:B------:R-:W3:Y:S04]  /*d4610*/  LDL.LU.64 R28, [R1+0xfb0] ;  /* 0x000fb000011c7983 */ /* 0x000ee80000300a00 */
[----:B------:R0:W-:Y:S02]  /*d4620*/  @P3 STG.E.U8 desc[UR28][R18.64], R0 ;  /* 0x0000000012003986 */ /* 0x0001e4000c10111c */
[----:B0-----:R-:W-:-:S02]  /*d4630*/  PRMT R0, R25, 0x7772, RZ ;  /* 0x0000777219007816 */ /* 0x001fc400000000ff */
[----:B------:R-:W-:Y:S01]  /*d4640*/  PRMT R25, R25, 0x7773, RZ ;  /* 0x0000777319197816 */ /* 0x000fe200000000ff */
[----:B------:R-:W3:Y:S04]  /*d4650*/  LDL.LU.64 R18, [R1+0xfd0] ;  /* 0x000fd00001127983 */ /* 0x000ee80000300a00 */
[----:B------:R0:W-:Y:S04]  /*d4660*/  @P1 STG.E.U8 desc[UR28][R22.64], R0 ;  /* 0x0000000016001986 */ /* 0x0001e8000c10111c */
[----:B0-----:R-:W3:Y:S04]  /*d4670*/  LDL.LU.64 R22, [R1+0xfc8] ;  /* 0x000fc80001167983 */ /* 0x001ee80000300a00 */
[----:B----4-:R0:W-:Y:S04]  /*d4680*/  @P2 STG.E.U8 desc[UR28][R12.64], R25 ;  /* 0x000000190c002986 */ /* 0x0101e8000c10111c */
[----:B0-----:R-:W4:Y:S01]  /*d4690*/  LDL.LU.64 R24, [R1+0xfe0] ;  /* 0x000fe00001187983 */ /* 0x001f220000300a00 */
[----:B------:R-:W-:-:S02]  /*d46a0*/  ISETP.LT.AND P3, PT, R14, UR7, !P5 ;  /* 0x000000070e007c0c */ /* 0x000fc4000ef61270 */
[----:B--2---:R-:W-:Y:S01]  /*d46b0*/  ISETP.LT.AND P1, PT, R15, UR4, !P5 ;  /* 0x000000040f007c0c */ /* 0x004fe2000ef21270 */
[----:B------:R-:W0:Y:S01]  /*d46c0*/  LDCU UR4, c[0x0][0x398] ;  /* 0x00007300ff0477ac */ /* 0x000e220008000800 */
[----:B------:R-:W2:Y:S01]  /*d46d0*/  LDCU UR7, c[0x0][0x398] ;  /* 0x00007300ff0777ac */ /* 0x000ea20008000800 */
[C---:B------:R-:W-:Y:S02]  /*d46e0*/  PRMT R0, R4.reuse, 0x7770, RZ ;  /* 0x0000777004007816 */ /* 0x040fe400000000ff */
[----:B-1----:R-:W-:Y:S01]  /*d46f0*/  ISETP.LT.AND P2, PT, R11, UR6, !P5 ;  /* 0x000000060b007c0c */ /* 0x002fe2000ef41270 */
[----:B------:R-:W1:Y:S01]  /*d4700*/  LDCU UR6, c[0x0][0x398] ;  /* 0x00007300ff0677ac */ /* 0x000e620008000800 */
[----:B------:R-:W4:Y:S04]  /*d4710*/  LDL.LU.64 R12, [R1+0xfc0] ;  /* 0x000fc000010c7983 */ /* 0x000f280000300a00 */
[----:B------:R0:W-:Y:S01]  /*d4720*/  @P3 STG.E.U8 desc[UR28][R2.64], R0 ;  /* 0x0000000002003986 */ /* 0x0001e2000c10111c */
[----:B------:R-:W-:Y:S01]  /*d4730*/  ISETP.LT.AND P3, PT, R17, UR5, !P5 ;  /* 0x0000000511007c0c */ /* 0x000fe2000ef61270 */
[----:B------:R-:W1:Y:S01]  /*d4740*/  LDCU UR5, c[0x0][0x398] ;  /* 0x00007300ff0577ac */ /* 0x000e620008000800 */
[----:B0-----:R-:W-:-:S02]  /*d4750*/  PRMT R0, R4, 0x7771, RZ ;  /* 0x0000777104007816 */ /* 0x001fc400000000ff */
[----:B------:R-:W-:-:S03]  /*d4760*/  PRMT R2, R4, 0x7772, RZ ;  /* 0x0000777204027816 */ /* 0x000fc600000000ff */
[----:B------:R0:W-:Y:S04]  /*d4770*/  @P1 STG.E.U8 desc[UR28][R8.64], R0 ;  /* 0x0000000008001986 */ /* 0x0001e8000c10111c */
[----:B------:R1:W-:Y:S01]  /*d4780*/  @P2 STG.E.U8 desc[UR28][R20.64], R2 ;  /* 0x0000000214002986 */ /* 0x0003e2000c10111c */
[----:B------:R-:W-:Y:S01]  /*d4790*/  ISETP.LT.AND P2, PT, R6, UR4, !P5 ;  /* 0x0000000406007c0c */ /* 0x000fe2000ef41270 */
[----:B------:R-:W4:Y:S01]  /*d47a0*/  LDCU UR4, c[0x0][0x398] ;  /* 0x00007300ff0477ac */ /* 0x000f220008000800 */
[----:B--2---:R-:W-:Y:S02]  /*d47b0*/  ISETP.LT.AND P1, PT, R16, UR7, !P5 ;  /* 0x0000000710007c0c */ /* 0x004fe4000ef21270 */
[----:B------:R-:W-:Y:S01]  /*d47c0*/  PRMT R3, R10, 0x7772, RZ ;  /* 0x000077720a037816 */ /* 0x000fe200000000ff */
[----:B------:R-:W2:Y:S01]  /*d47d0*/  LDCU UR7, c[0x0][0x398] ;  /* 0x00007300ff0777ac */ /* 0x000ea20008000800 */
[----:B0-----:R-:W-:Y:S01]  /*d47e0*/  PRMT R0, R4, 0x7773, RZ ;  /* 0x0000777304007816 */ /* 0x001fe200000000ff */
[----:B------:R-:W2:Y:S01]  /*d47f0*/  LDL.LU.64 R8, [R1+0xfd8] ;  /* 0x000fd80001087983 */ /* 0x000ea20000300a00 */
[----:B-1----:R-:W-:-:S03]  /*d4800*/  PRMT R2, R10, 0x7771, RZ ;  /* 0x000077710a027816 */ /* 0x002fc600000000ff */
[----:B------:R-:W2:Y:S04]  /*d4810*/  LDL.LU.64 R20, [R1+0xff0] ;  /* 0x000ff00001147983 */ /* 0x000ea80000300a00 */
[----:B---3--:R0:W-:Y:S01]  /*d4820*/  @P3 STG.E.U8 desc[UR28][R28.64], R0 ;  /* 0x000000001c003986 */ /* 0x0081e2000c10111c */
[----:B------:R-:W-:Y:S01]  /*d4830*/  ISETP.LT.AND P3, PT, R5, UR6, !P5 ;  /* 0x0000000605007c0c */ /* 0x000fe2000ef61270 */
[----:B------:R-:W1:Y:S01]  /*d4840*/  LDCU UR6, c[0x0][0x398] ;  /* 0x00007300ff0677ac */ /* 0x000e620008000800 */
[----:B0-----:R-:W-:Y:S01]  /*d4850*/  PRMT R0, R10, 0x7770, RZ ;  /* 0x000077700a007816 */ /* 0x001fe200000000ff */
[----:B------:R-:W3:Y:S04]  /*d4860*/  LDL.LU.64 R28, [R1+0xfe8] ;  /* 0x000fe800011c7983 */ /* 0x000ee80000300a00 */
[----:B----4-:R-:W-:Y:S04]  /*d4870*/  @P1 STG.E.U8 desc[UR28][R24.64], R0 ;  /* 0x0000000018001986 */ /* 0x010fe8000c10111c */
[----:B------:R0:W-:Y:S04]  /*d4880*/  @P2 STG.E.U8 desc[UR28][R18.64], R2 ;  /* 0x0000000212002986 */ /* 0x0001e8000c10111c */
[----:B------:R4:W-:Y:S01]  /*d4890*/  @P3 STG.E.U8 desc[UR28][R22.64], R3 ;  /* 0x0000000316003986 */ /* 0x0009e2000c10111c */
[----:B------:R-:W-:-:S02]  /*d48a0*/  ISETP.LT.AND P2, PT, R14, UR8, !P0 ;  /* 0x000000080e007c0c */ /* 0x000fc4000c741270 */
[C---:B------:R-:W-:Y:S02]  /*d48b0*/  ISETP.LT.AND P3, PT, R14.reuse, UR5, !P6 ;  /* 0x000000050e007c0c */ /* 0x040fe4000f761270 */
[----:B------:R-:W-:Y:S01]  /*d48c0*/  ISETP.LT.AND P1, PT, R14, UR4, !P4 ;  /* 0x000000040e007c0c */ /* 0x000fe2000e721270 */
[----:B------:R-:W1:Y:S01]  /*d48d0*/  LDCU UR4, c[0x0][0x398] ;  /* 0x00007300ff0477ac */ /* 0x000e620008000800 */
[----:B------:R-:W2:Y:S01]  /*d48e0*/  LDL.LU R14, [R1+0x4010] ;  /* 0x00401000010e7983 */ /* 0x000ea20000300800 */
[----:B------:R-:W-:Y:S01]  /*d48f0*/  PRMT R10, R10, 0x7773, RZ ;  /* 0x000077730a0a7816 */ /* 0x000fe200000000ff */
[----:B------:R-:W1:Y:S01]  /*d4900*/  LDCU UR5, c[0x0][0x398] ;  /* 0x00007300ff0577ac */ /* 0x000e620008000800 */
[----:B------:R-:W2:Y:S01]  /*d4910*/  LDCU UR8, c[0x0][0x398] ;  /* 0x00007300ff0877ac */ /* 0x000ea20008000800 */
[----:B0-----:R-:W3:Y:S04]  /*d4920*/  LDL.LU.64 R18, [R1+0x1000] ;  /* 0x0010000001127983 */ /* 0x001ee80000300a00 */
[----:B----4-:R-:W4:Y:S01]  /*d4930*/  LDL.LU.64 R22, [R1+0xff8] ;  /* 0x000ff80001167983 */ /* 0x010f220000300a00 */
[----:B-1----:R-:W-:Y:S01]  /*d4940*/  ISETP.LT.AND P5, PT, R7, UR4, !P5 ;  /* 0x0000000407007c0c */ /* 0x002fe2000efa1270 */
[----:B------:R-:W0:-:S12]  /*d4950*/  LDCU UR4, c[0x0][0x398] ;  /* 0x00007300ff0477ac */ /* 0x000e180008000800 */
[----:B------:R1:W-:Y:S04]  /*d4960*/  @P5 STG.E.U8 desc[UR28][R12.64], R10 ;  /* 0x0000000a0c005986 */ /* 0x0003e8000c10111c */
[----:B-1----:R-:W4:Y:S01]  /*d4970*/  LDL.LU R10, [R1+0x1840] ;  /* 0x00184000010a7983 */ /* 0x002f220000300800 */
[----:B------:R-:W-:-:S03]  /*d4980*/  ISETP.LT.AND P5, PT, R15, UR5, !P6 ;  /* 0x000000050f007c0c */ /* 0x000fc6000f7a1270 */
[----:B------:R-:W4:Y:S04]  /*d4990*/  LDL.LU.64 R24, [R1+0x1010] ;  /* 0x0010100001187983 */ /* 0x000f280000300a00 */
[----:B------:R-:W4:Y:S01]  /*d49a0*/  LDL.LU.64 R12, [R1+0x1008] ;  /* 0x00100800010c7983 */ /* 0x000f220000300a00 */
[----:B------:R-:W4:Y:S01]  /*d49b0*/  LDCU UR5, c[0x0][0x398] ;  /* 0x00007300ff0577ac */ /* 0x000f220008000800 */
[----:B--2---:R-:W-:-:S05]  /*d49c0*/  PRMT R0, R14, 0x7770, RZ ;  /* 0x000077700e007816 */ /* 0x004fca00000000ff */
[----:B------:R1:W-:Y:S01]  /*d49d0*/  @P3 STG.E.U8 desc[UR28][R8.64], R0 ;  /* 0x0000000008003986 */ /* 0x0003e2000c10111c */
[----:B0-----:R-:W-:Y:S02]  /*d49e0*/  ISETP.LT.AND P3, PT, R11, UR4, !P6 ;  /* 0x000000040b007c0c */ /* 0x001fe4000f761270 */
[C---:B------:R-:W-:Y:S01]  /*d49f0*/  PRMT R2, R14.reuse, 0x7772, RZ ;  /* 0x000077720e027816 */ /* 0x040fe200000000ff */
[----:B------:R-:W0:Y:S01]  /*d4a00*/  LDCU UR4, c[0x0][0x398] ;  /* 0x00007300ff0477ac */ /* 0x000e220008000800 */
[----:B-1----:R-:W-:-:S05]  /*d4a10*/  PRMT R0, R14, 0x7771, RZ ;  /* 0x000077710e007816 */ /* 0x002fca00000000ff */
[----:B------:R1:W-:Y:S04]  /*d4a20*/  @P5 STG.E.U8 desc[UR28][R20.64], R0 ;  /* 0x0000000014005986 */ /* 0x0003e8000c10111c */
[----:B---3--:R2:W-:Y:S04]  /*d4a30*/  @P3 STG.E.U8 desc[UR28][R28.64], R2 ;  /* 0x000000021c003986 */ /* 0x0085e8000c10111c */
[----:B-1----:R-:W3:Y:S04]  /*d4a40*/  LDL.LU R21, [R1+0xcc] ;  /* 0x0000cc0001157983 */ /* 0x002ee80000300800 */
[----:B--2---:R-:W2:Y:S01]  /*d4a50*/  LDL.LU.64 R28, [R1+0x1048] ;  /* 0x00104800011c7983 */ /* 0x004ea20000300a00 */
[----:B------:R-:W-:Y:S01]  /*d4a60*/  ISETP.LT.AND P5, PT, R17, UR6, !P6 ;  /* 0x0000000611007c0c */ /* 0x000fe2000f7a1270 */
[----:B------:R-:W1:Y:S01]  /*d4a70*/  LDCU UR6, c[0x0][0x398] ;  /* 0x00007300ff0677ac */ /* 0x000e620008000800 */
[----:B----4-:R-:W-:Y:S01]  /*d4a80*/  ISETP.LT.AND P3, PT, R10, UR5, !P6 ;  /* 0x000000050a007c0c */ /* 0x010fe2000f761270 */
[----:B------:R-:W4:Y:S01]  /*d4a90*/  LDCU UR5, c[0x0][0x398] ;  /* 0x00007300ff0577ac */ /* 0x000f220008000800 */
[----:B------:R-:W-:-:S02]  /*d4aa0*/  PRMT R14, R14, 0x7773, RZ ;  /* 0x000077730e0e7816 */ /* 0x000fc400000000ff */
[----:B------:R-:W-:-:S07]  /*d4ab0*/  PRMT R0, R26, 0x7770, RZ ;  /* 0x000077701a007816 */ /* 0x000fce00000000ff */
[----:B------:R4:W-:Y:S01]  /*d4ac0*/  @P5 STG.E.U8 desc[UR28][R18.64], R14 ;  /* 0x0000000e12005986 */ /* 0x0009e2000c10111c */
[----:B0-----:R-:W-:Y:S01]  /*d4ad0*/  ISETP.LT.AND P5, PT, R6, UR4, !P6 ;  /* 0x0000000406007c0c */ /* 0x001fe2000f7a1270 */
[----:B------:R-:W0:Y:S02]  /*d4ae0*/  LDCU UR4, c[0x0][0x398] ;  /* 0x00007300ff0477ac */ /* 0x000e240008000800 */
[----:B------:R0:W-:Y:S01]  /*d4af0*/  @P3 STG.E.U8 desc[UR28][R22.64], R0 ;  /* 0x0000000016003986 */ /* 0x0001e2000c10111c */
[----:B-1----:R-:W-:Y:S02]  /*d4b00*/  ISETP.LT.AND P3, PT, R5, UR6, !P6 ;  /* 0x0000000605007c0c */ /* 0x002fe4000f761270 */
[C---:B------:R-:W-:Y:S01]  /*d4b10*/  PRMT R2, R26.reuse, 0x7772, RZ ;  /* 0x000077721a027816 */ /* 0x040fe200000000ff */
[----:B------:R-:W1:Y:S01]  /*d4b20*/  LDCU UR6, c[0x0][0x398] ;  /* 0x00007300ff0677ac */ /* 0x000e620008000800 */
[----:B----4-:R-:W-:Y:S01]  /*d4b30*/  ISETP.LT.AND P6, PT, R7, UR5, !P6 ;  /* 0x0000000507007c0c */ /* 0x010fe2000f7c1270 */
[----:B------:R-:W1:Y:S04]  /*d4b40*/  LDL.LU R14, [R1+0x1844] ;  /* 0x00184400010e7983 */ /* 0x000e680000300800 */
[----:B------:R-:W4:Y:S04]  /*d4b50*/  LDL.LU.64 R8, [R1+0x1040] ;  /* 0x0010400001087983 */ /* 0x000f280000300a00 */
[----:B------:R-:W4:Y:S04]  /*d4b60*/  LDL.LU.64 R16, [R1+0x1038] ;  /* 0x0010380001107983 */ /* 0x000f280000300a00 */
[----:B------:R-:W4:Y:S01]  /*d4b70*/  LDL.LU.64 R18, [R1+0x1030] ;  /* 0x0010300001127983 */ /* 0x000f220000300a00 */
[----:B------:R-:W1:Y:S01]  /*d4b80*/  LDCU UR5, c[0x0][0x398] ;  /* 0x00007300ff0577ac */ /* 0x000e620008000800 */
[----:B0-----:R-:W-:-:S02]  /*d4b90*/  PRMT R0, R26, 0x7771, RZ ;  /* 0x000077711a007816 */ /* 0x001fc400000000ff */
[----:B------:R-:W-:Y:S01]  /*d4ba0*/  PRMT R26, R26, 0x7773, RZ ;  /* 0x000077731a1a7816 */ /* 0x000fe200000000ff */
[----:B------:R-:W4:Y:S04]  /*d4bb0*/  LDL.LU.64 R22, [R1+0x1028] ;  /* 0x0010280001167983 */ /* 0x000f280000300a00 */
[----:B------:R-:W-:Y:S04]  /*d4bc0*/  @P5 STG.E.U8 desc[UR28][R24.64], R0 ;  /* 0x0000000018005986 */ /* 0x000fe8000c10111c */
[----:B------:R-:W-:Y:S01]  /*d4bd0*/  @P3 STG.E.U8 desc[UR28][R12.64], R2 ;  /* 0x000000020c003986 */ /* 0x000fe2000c10111c */
[----:B------:R-:W-:-:S02]  /*d4be0*/  ISETP.LT.AND P3, PT, R11, UR4, !P4 ;  /* 0x000000040b007c0c */ /* 0x000fc4000e761270 */
[----:B------:R-:W-:Y:S01]  /*d4bf0*/  ISETP.LT.AND P5, PT, R15, UR7, !P4 ;  /* 0x000000070f007c0c */ /* 0x000fe2000e7a1270 */
[----:B------:R-:W4:Y:S04]  /*d4c00*/  LDL.LU R11, [R1+0x400c] ;  /* 0x00400c00010b7983 */ /* 0x000f280000300800 */
[----:B------:R-:W-:Y:S01]  /*d4c10*/  STL [R1+0x3ff8], R27 ;  /* 0x003ff81b01007387 */ /* 0x000fe20000100800 */
[----:B------:R-:W0:Y:S01]  /*d4c20*/  LDCU UR4, c[0x0][0x398] ;  /* 0x00007300ff0477ac */ /* 0x000e220008000800 */
[----:B------:R-:W0:Y:S02]  /*d4c30*/  LDCU UR7, c[0x0][0x398] ;  /* 0x00007300ff0777ac */ /* 0x000e240008000800 */
[----:B--2---:R2:W-:Y:S04]  /*d4c40*/  @P6 STG.E.U8 desc[UR28][R28.64], R26 ;  /* 0x0000001a1c006986 */ /* 0x0045e8000c10111c */
[----:B--2---:R-:W2:Y:S01]  /*d4c50*/  LDL.LU.64 R26, [R1+0x1058] ;  /* 0x00105800011a7983 */ /* 0x004ea20000300a00 */
[----:B---3--:R-:W-:-:S02]  /*d4c60*/  PRMT R0, R21, 0x7770, RZ ;  /* 0x0000777015007816 */ /* 0x008fc400000000ff */
[C---:B------:R-:W-:Y:S02]  /*d4c70*/  PRMT R3, R21.reuse, 0x7771, RZ ;  /* 0x0000777115037816 */ /* 0x040fe400000000ff */
[C---:B------:R-:W-:Y:S02]  /*d4c80*/  PRMT R2, R21.reuse, 0x7772, RZ ;  /* 0x0000777215027816 */ /* 0x040fe400000000ff */
[----:B------:R-:W-:Y:S01]  /*d4c90*/  PRMT R4, R21, 0x7773, RZ ;  /* 0x0000777315047816 */ /* 0x000fe200000000ff */
[----:B--2---:R2:W-:Y:S04]  /*d4ca0*/  STL.64 [R1+0x4000], R26 ;  /* 0x0040001a01007387 */ /* 0x0045e80000100a00 */
[----:B--2---:R-:W2:Y:S01]  /*d4cb0*/  LDL.LU.64 R26, [R1+0x1060] ;  /* 0x00106000011a7983 */ /* 0x004ea20000300a00 */
[----:B-1----:R-:W-:-:S03]  /*d4cc0*/  ISETP.LT.AND P6, PT, R14, UR6, !P4 ;  /* 0x000000060e007c0c */ /* 0x002fc6000e7c1270 */
[----:B----4-:R-:W-:Y:S01]  /*d4cd0*/  @P1 STG.E.U8 desc[UR28][R8.64], R0 ;  /* 0x0000000008001986 */ /* 0x010fe2000c10111c */
[----:B------:R-:W-:-:S03]  /*d4ce0*/  ISETP.LT.AND P1, PT, R10, UR8, !P4 ;  /* 0x000000080a007c0c */ /* 0x000fc6000e721270 */
[----:B------:R-:W3:Y:S04]  /*d4cf0*/  LDL.LU.64 R20, [R1+0x1050] ;  /* 0x0010500001147983 */ /* 0x000ee80000300a00 */
[----:B------:R-:W4:Y:S04]  /*d4d00*/  LDL.LU.64 R28, [R1+0x1020] ;  /* 0x00102000011c7983 */ /* 0x000f280000300a00 */
[----:B------:R1:W-:Y:S04]  /*d4d10*/  @P5 STG.E.U8 desc[UR28][R16.64], R3 ;  /* 0x0000000310005986 */ /* 0x0003e8000c10111c */
[----:B------:R-:W3:Y:S04]  /*d4d20*/  LDL.LU.64 R24, [R1+0x1018] ;  /* 0x0010180001187983 */ /* 0x000ee80000300a00 */
[----:B------:R0:W-:Y:S01]  /*d4d30*/  @P3 STG.E.U8 desc[UR28][R18.64], R2 ;  /* 0x0000000212003986 */ /* 0x0001e2000c10111c */
[----:B------:R-:W-:Y:S01]  /*d4d40*/  ISETP.LT.AND P3, PT, R15, UR10, !P0 ;  /* 0x0000000a0f007c0c */ /* 0x000fe2000c761270 */
[----:B------:R-:W2:Y:S01]  /*d4d50*/  LDCU UR6, c[0x0][0x398] ;  /* 0x00007300ff0677ac */ /* 0x000ea20008000800 */
[----:B------:R-:W2:Y:S01]  /*d4d60*/  LDCU UR8, c[0x0][0x398] ;  /* 0x00007300ff0877ac */ /* 0x000ea20008000800 */
[----:B-1----:R-:W3:Y:S04]  /*d4d70*/  LDL.LU R3, [R1+0x1848] ;  /* 0x0018480001037983 */ /* 0x002ee80000300800 */
[----:B------:R-:W4:Y:S01]  /*d4d80*/  LDL.LU R15, [R1+0x4008] ;  /* 0x00400800010f7983 */ /* 0x000f220000300800 */
[----:B0-----:R-:W-:-:S03]  /*d4d90*/  PRMT R2, R11, 0x7770, RZ ;  /* 0x000077700b027816 */ /* 0x001fc600000000ff */
[----:B------:R-:W4:Y:S04]  /*d4da0*/  LDL.LU.64 R12, [R1+0xf78] ;  /* 0x000f7800010c7983 */ /* 0x000f280000300a00 */
[----:B------:R-:W4:Y:S04]  /*d4db0*/  LDL.LU.64 R8, [R1+0xf58] ;  /* 0x000f580001087983 */ /* 0x000f280000300a00 */
[----:B------:R-:W4:Y:S04]  /*d4dc0*/  LDL.LU.64 R16, [R1+0xec8] ;  /* 0x000ec80001107983 */ /* 0x000f280000300a00 */
[----:B------:R0:W-:Y:S04]  /*d4dd0*/  @P6 STG.E.U8 desc[UR28][R22.64], R4 ;  /* 0x0000000416006986 */ /* 0x0001e8000c10111c */
[----:B------:R-:W4:Y:S04]  /*d4de0*/  LDL.LU.64 R18, [R1+0xe88] ;  /* 0x000e880001127983 */ /* 0x000f280000300a00 */
[----:B0-----:R-:W4:Y:S04]  /*d4df0*/  LDL.LU.64 R22, [R1+0xdf0] ;  /* 0x000df00001167983 */ /* 0x001f280000300a00 */
[----:B--2---:R0:W-:Y:S04]  /*d4e00*/  @P1 STG.E.U8 desc[UR28][R26.64], R2 ;  /* 0x000000021a001986 */ /* 0x0041e8000c10111c */
[----:B0-----:R-:W2:Y:S01]  /*d4e10*/  LDL.LU.64 R26, [R1+0x4000] ;  /* 0x00400000011a7983 */ /* 0x001ea20000300a00 */
[----:B------:R-:W-:-:S02]  /*d4e20*/  ISETP.LT.AND P5, PT, R6, UR9, !P4 ;  /* 0x0000000906007c0c */ /* 0x000fc4000e7a1270 */
[----:B------:R-:W-:Y:S02]  /*d4e30*/  ISETP.LT.AND P6, PT, R5, UR5, !P4 ;  /* 0x0000000505007c0c */ /* 0x000fe4000e7c1270 */
[----:B------:R-:W-:Y:S02]  /*d4e40*/  ISETP.LT.AND P4, PT, R7, UR4, !P4 ;  /* 0x0000000407007c0c */ /* 0x000fe4000e781270 */
[C---:B------:R-:W-:Y:S02]  /*d4e50*/  PRMT R0, R11.reuse, 0x7771, RZ ;  /* 0x000077710b007816 */ /* 0x040fe400000000ff */
[C---:B------:R-:W-:Y:S02]  /*d4e60*/  PRMT R2, R11.reuse, 0x7772, RZ ;  /* 0x000077720b027816 */ /* 0x040fe400000000ff */
[----:B------:R-:W-:Y:S01]  /*d4e70*/  PRMT R11, R11, 0x7773, RZ ;  /* 0x000077730b0b7816 */ /* 0x000fe200000000ff */
[----:B------:R-:W0:Y:S01]  /*d4e80*/  LDCU UR5, c[0x0][0x398] ;  /* 0x00007300ff0577ac */ /* 0x000e220008000800 */
[----:B---3--:R-:W-:-:S02]  /*d4e90*/  ISETP.LT.AND P1, PT, R3, UR11, !P0 ;  /* 0x0000000b03007c0c */ /* 0x008fc4000c721270 */
[----:B----4-:R-:W-:Y:S01]  /*d4ea0*/  PRMT R3, R15, 0x7770, RZ ;  /* 0x000077700f037816 */ /* 0x010fe200000000ff */
[----:B--2---:R1:W-:Y:S04]  /*d4eb0*/  @P5 STG.E.U8 desc[UR28][R26.64], R0 ;  /* 0x000000001a005986 */ /* 0x0043e8000c10111c */
[----:B------:R2:W-:Y:S04]  /*d4ec0*/  @P6 STG.E.U8 desc[UR28][R20.64], R2 ;  /* 0x0000000214006986 */ /* 0x0005e8000c10111c */
[----:B------:R3:W-:Y:S04]  /*d4ed0*/  @P4 STG.E.U8 desc[UR28][R28.64], R11 ;  /* 0x0000000b1c004986 */ /* 0x0007e8000c10111c */
[----:B-1----:R-:W4:Y:S04]  /*d4ee0*/  LDL.LU R27, [R1+0x3ff8] ;  /* 0x003ff800011b7983 */ /* 0x002f280000300800 */
[----:B--2---:R1:W5:Y:S04]  /*d4ef0*/  LDL.LU.64 R20, [R1+0x3ff0] ;  /* 0x003ff00001147983 */ /* 0x0043680000300a00 */
[----:B---3--:R-:W2:Y:S01]  /*d4f00*/  LDL.LU.64 R28, [R1+0x3fe8] ;  /* 0x003fe800011c7983 */ /* 0x008ea20000300a00 */
[----:B------:R-:W-:-:S02]  /*d4f10*/  ISETP.LT.AND P5, PT, R14, UR12, !P0 ;  /* 0x0000000c0e007c0c */ /* 0x000fc4000c7a1270 */
[----:B------:R-:W-:Y:S02]  /*d4f20*/  ISETP.LT.AND P6, PT, R10, UR6, !P0 ;  /* 0x000000060a007c0c */ /* 0x000fe4000c7c1270 */
[----:B------:R-:W-:Y:S01]  /*d4f30*/  ISETP.LT.AND P4, PT, R6, UR7, !P0 ;  /* 0x0000000706007c0c */ /* 0x000fe2000c781270 */
[----:B------:R1:W-:Y:S01]  /*d4f40*/  @P2 STG.E.U8 desc[UR28][R24.64], R3 ;  /* 0x0000000318002986 */ /* 0x0003e2000c10111c */
[----:B------:R-:W-:Y:S02]  /*d4f50*/  ISETP.LT.AND P2, PT, R5, UR8, !P0 ;  /* 0x0000000805007c0c */ /* 0x000fe4000c741270 */
[----:B0-----:R-:W-:Y:S02]  /*d4f60*/  ISETP.LT.AND P0, PT, R7, UR5, !P0 ;  /* 0x0000000507007c0c */ /* 0x001fe4000c701270 */
[C---:B------:R-:W-:Y:S02]  /*d4f70*/  PRMT R0, R15.reuse, 0x7771, RZ ;  /* 0x000077710f007816 */ /* 0x040fe400000000ff */
[----:B------:R-:W-:-:S02]  /*d4f80*/  PRMT R4, R15, 0x7772, RZ ;  /* 0x000077720f047816 */ /* 0x000fc400000000ff */
[----:B------:R-:W-:Y:S01]  /*d4f90*/  PRMT R15, R15, 0x7773, RZ ;  /* 0x000077730f0f7816 */ /* 0x000fe200000000ff */
[----:B------:R1:W-:Y:S04]  /*d4fa0*/  @P3 STG.E.U8 desc[UR28][R12.64], R0 ;  /* 0x000000000c003986 */ /* 0x0003e8000c10111c */
[----:B------:R1:W-:Y:S04]  /*d4fb0*/  @P1 STG.E.U8 desc[UR28][R8.64], R4 ;  /* 0x0000000408001986 */ /* 0x0003e8000c10111c */
[----:B------:R1:W-:Y:S01]  /*d4fc0*/  @P5 STG.E.U8 desc[UR28][R16.64], R15 ;  /* 0x0000000f10005986 */ /* 0x0003e2000c10111c */
[----:B----4-:R-:W-:-:S02]  /*d4fd0*/  PRMT R2, R27, 0x7770, RZ ;  /* 0x000077701b027816 */ /* 0x010fc400000000ff */
[C---:B------:R-:W-:Y:S02]  /*d4fe0*/  PRMT R5, R27.reuse, 0x7771, RZ ;  /* 0x000077711b057816 */ /* 0x040fe400000000ff */
[C---:B------:R-:W-:Y:S01]  /*d4ff0*/  PRMT R6, R27.reuse, 0x7772, RZ ;  /* 0x000077721b067816 */ /* 0x040fe200000000ff */
[----:B------:R1:W-:Y:S04]  /*d5000*/  @P6 STG.E.U8 desc[UR28][R18.64], R2 ;  /* 0x0000000212006986 */ /* 0x0003e8000c10111c */
[----:B------:R1:W-:Y:S04]  /*d5010*/  @P4 STG.E.U8 desc[UR28][R22.64], R5 ;  /* 0x0000000516004986 */ /* 0x0003e8000c10111c */
[----:B--2---:R1:W-:Y:S01]  /*d5020*/  @P2 STG.E.U8 desc[UR28][R28.64], R6 ;  /* 0x000000061c002986 */ /* 0x0043e2000c10111c */
[----:B------:R-:W-:Y:S01]  /*d5030*/  PRMT R27, R27, 0x7773, RZ ;  /* 0x000077731b1b7816 */ /* 0x000fe200000000ff */
[----:B------:R-:W-:Y:S06]  /*d5040*/  @!P0 EXIT ;  /* 0x000000000000894d */ /* 0x000fec0003800000 */
[----:B-----5:R-:W-:Y:S01]  /*d5050*/  STG.E.U8 desc[UR28][R20.64], R27 ;  /* 0x0000001b14007986 */ /* 0x020fe2000c10111c */
[----:B------:R-:W-:Y:S05]  /*d5060*/  EXIT ;  /* 0x000000000000794d */ /* 0x000fea0003800000 */
.L_x_2:
[----:B------:R-:W-:-:S00]  /*d5070*/  BRA `(.L_x_2) ;  /* 0xfffffffc00fc7947 */ /* 0x000fc0000383ffff */
[----:B------:R-:W-:-:S00]  /*d5080*/  NOP ;  /* 0x0000000000007918 */ /* 0x000fc00000000000 */
[----:B------:R-:W-:-:S00]  /*d5090*/  NOP ;  /* 0x0000000000007918 */ /* 0x000fc00000000000 */
[----:B------:R-:W-:-:S00]  /*d50a0*/  NOP ;  /* 0x0000000000007918 */ /* 0x000fc00000000000 */
[----:B------:R-:W-:-:S00]  /*d50b0*/  NOP ;  /* 0x0000000000007918 */ /* 0x000fc00000000000 */
[----:B------:R-:W-:-:S00]  /*d50c0*/  NOP ;  /* 0x0000000000007918 */ /* 0x000fc00000000000 */
[----:B------:R-:W-:-:S00]  /*d50d0*/  NOP ;  /* 0x0000000000007918 */ /* 0x000fc00000000000 */
[----:B------:R-:W-:-:S00]  /*d50e0*/  NOP ;  /* 0x0000000000007918 */ /* 0x000fc00000000000 */
[----:B------:R-:W-:-:S00]  /*d50f0*/  NOP ;  /* 0x0000000000007918 */ /* 0x000fc00000000000 */
.L_x_3:


//--------------------- .nv.shared.matmul_kernel  --------------------------
	.section	.nv.shared.matmul_kernel,"aw",@nobits
	.sectionflags	@""
	.align	16
	.zero		1024


//--------------------- .nv.shared.reserved.0     --------------------------
	.section	.nv.shared.reserved.0,"aw",@nobits
	.weak		__nv_reservedSMEM_offset_0_alias
	.size		__nv_reservedSMEM_offset_0_alias, 0, 64
	.other		__nv_reservedSMEM_offset_0_alias,@"STO_CUDA_RESERVED_SHARED STV_DEFAULT"
__nv_reservedSMEM_offset_0_alias:
	.zero		0
	.zero		64


//--------------------- .nv.constant0.matmul_kernel --------------------------
	.section	.nv.constant0.matmul_kernel,"a",@progbits
	.sectionflags	@""
	.align	4
.nv.constant0.matmul_kernel:
	.zero		976


//--------------------- SYMBOLS --------------------------

	.type		.nv.reservedSmem.offset0,@object
	.size		.nv.reservedSmem.offset0,0x4
	.type		.nv.reservedSmem.cap,@object
	.size		.nv.reservedSmem.cap,0x4
